//
// Generated by NVIDIA NVVM Compiler
//
// Compiler Build ID: CL-36424714
// Cuda compilation tools, release 13.0, V13.0.88
// Based on NVVM 20.0.0
//

.version 9.0
.target sm_100
.address_size 64

	// .globl	arange_f16_vec2

.visible .entry arange_f16_vec2(
	.param .u64 .ptr .align 1 arange_f16_vec2_param_0,
	.param .align 2 .b8 arange_f16_vec2_param_1[2],
	.param .u64 arange_f16_vec2_param_2
)
{
	.reg .pred 	%p<19>;
	.reg .b16 	%rs<2>;
	.reg .b32 	%r<12>;
	.reg .b64 	%rd<86>;

	ld.param.u16 	%rs1, [arange_f16_vec2_param_1];
	ld.param.u64 	%rd47, [arange_f16_vec2_param_0];
	ld.param.u64 	%rd46, [arange_f16_vec2_param_2];
	cvta.to.global.u64 	%rd1, %rd47;
	mov.u32 	%r2, %ctaid.x;
	mov.u32 	%r3, %ntid.x;
	mov.u32 	%r4, %tid.x;
	mad.lo.s32 	%r5, %r2, %r3, %r4;
	cvt.u64.u32 	%rd2, %r5;
	mov.u32 	%r6, %nctaid.x;
	mul.lo.s32 	%r7, %r3, %r6;
	cvt.u64.u32 	%rd3, %r7;
	shr.u64 	%rd4, %rd46, 1;
	setp.le.u64 	%p1, %rd4, %rd2;
	@%p1 bra 	$L__BB0_10;
	mov.b32 	%r1, {%rs1, %rs1};
	add.s64 	%rd48, %rd3, %rd2;
	max.u64 	%rd49, %rd4, %rd48;
	setp.lt.u64 	%p2, %rd48, %rd4;
	selp.u64 	%rd5, 1, 0, %p2;
	add.s64 	%rd50, %rd48, %rd5;
	sub.s64 	%rd6, %rd49, %rd50;
	and.b64  	%rd51, %rd6, -4294967296;
	setp.ne.s64 	%p3, %rd51, 0;
	@%p3 bra 	$L__BB0_3;
	cvt.u32.u64 	%r8, %rd3;
	cvt.u32.u64 	%r9, %rd6;
	div.u32 	%r10, %r9, %r8;
	cvt.u64.u32 	%rd72, %r10;
	bra.uni 	$L__BB0_4;
$L__BB0_3:
	div.u64 	%rd72, %rd6, %rd3;
$L__BB0_4:
	add.s64 	%rd10, %rd72, %rd5;
	and.b64  	%rd52, %rd10, 3;
	setp.eq.s64 	%p4, %rd52, 3;
	mov.u64 	%rd76, %rd2;
	@%p4 bra 	$L__BB0_7;
	shl.b64 	%rd53, %rd2, 2;
	add.s64 	%rd74, %rd1, %rd53;
	shl.b64 	%rd12, %rd3, 2;
	add.s64 	%rd54, %rd10, 1;
	and.b64  	%rd73, %rd54, 3;
	mov.u64 	%rd76, %rd2;
$L__BB0_6:
	.pragma "nounroll";
	st.global.u32 	[%rd74], %r1;
	add.s64 	%rd76, %rd76, %rd3;
	add.s64 	%rd74, %rd74, %rd12;
	add.s64 	%rd73, %rd73, -1;
	setp.ne.s64 	%p5, %rd73, 0;
	@%p5 bra 	$L__BB0_6;
$L__BB0_7:
	setp.lt.u64 	%p6, %rd10, 3;
	@%p6 bra 	$L__BB0_10;
	shl.b64 	%rd57, %rd3, 2;
$L__BB0_9:
	shl.b64 	%rd55, %rd76, 2;
	add.s64 	%rd56, %rd1, %rd55;
	st.global.u32 	[%rd56], %r1;
	add.s64 	%rd58, %rd56, %rd57;
	st.global.u32 	[%rd58], %r1;
	add.s64 	%rd59, %rd58, %rd57;
	st.global.u32 	[%rd59], %r1;
	add.s64 	%rd60, %rd59, %rd57;
	st.global.u32 	[%rd60], %r1;
	add.s64 	%rd76, %rd57, %rd76;
	setp.lt.u64 	%p7, %rd76, %rd4;
	@%p7 bra 	$L__BB0_9;
$L__BB0_10:
	cvt.u32.u64 	%r11, %rd2;
	setp.ne.s32 	%p8, %r11, 0;
	and.b64  	%rd81, %rd46, -2;
	setp.eq.s64 	%p9, %rd81, %rd46;
	or.pred  	%p10, %p8, %p9;
	@%p10 bra 	$L__BB0_23;
	add.s64 	%rd61, %rd81, 1;
	max.u64 	%rd62, %rd46, %rd61;
	sub.s64 	%rd24, %rd62, %rd81;
	or.b64  	%rd63, %rd46, 1;
	sub.s64 	%rd64, %rd62, %rd63;
	and.b64  	%rd25, %rd24, 15;
	setp.lt.u64 	%p11, %rd64, 15;
	@%p11 bra 	$L__BB0_14;
	and.b64  	%rd79, %rd24, -16;
	shl.b64 	%rd65, %rd4, 2;
	add.s64 	%rd66, %rd65, %rd1;
	add.s64 	%rd78, %rd66, 16;
$L__BB0_13:
	.pragma "nounroll";
	st.global.u16 	[%rd78+-16], %rs1;
	st.global.u16 	[%rd78+-14], %rs1;
	st.global.u16 	[%rd78+-12], %rs1;
	st.global.u16 	[%rd78+-10], %rs1;
	st.global.u16 	[%rd78+-8], %rs1;
	st.global.u16 	[%rd78+-6], %rs1;
	st.global.u16 	[%rd78+-4], %rs1;
	st.global.u16 	[%rd78+-2], %rs1;
	st.global.u16 	[%rd78], %rs1;
	st.global.u16 	[%rd78+2], %rs1;
	st.global.u16 	[%rd78+4], %rs1;
	st.global.u16 	[%rd78+6], %rs1;
	st.global.u16 	[%rd78+8], %rs1;
	st.global.u16 	[%rd78+10], %rs1;
	st.global.u16 	[%rd78+12], %rs1;
	st.global.u16 	[%rd78+14], %rs1;
	add.s64 	%rd81, %rd81, 16;
	add.s64 	%rd79, %rd79, -16;
	add.s64 	%rd78, %rd78, 32;
	setp.ne.s64 	%p12, %rd79, 0;
	@%p12 bra 	$L__BB0_13;
$L__BB0_14:
	setp.eq.s64 	%p13, %rd25, 0;
	@%p13 bra 	$L__BB0_23;
	and.b64  	%rd35, %rd24, 7;
	setp.lt.u64 	%p14, %rd25, 8;
	@%p14 bra 	$L__BB0_17;
	shl.b64 	%rd67, %rd81, 1;
	add.s64 	%rd68, %rd1, %rd67;
	st.global.u16 	[%rd68], %rs1;
	st.global.u16 	[%rd68+2], %rs1;
	st.global.u16 	[%rd68+4], %rs1;
	st.global.u16 	[%rd68+6], %rs1;
	st.global.u16 	[%rd68+8], %rs1;
	st.global.u16 	[%rd68+10], %rs1;
	st.global.u16 	[%rd68+12], %rs1;
	st.global.u16 	[%rd68+14], %rs1;
	add.s64 	%rd81, %rd81, 8;
$L__BB0_17:
	setp.eq.s64 	%p15, %rd35, 0;
	@%p15 bra 	$L__BB0_23;
	and.b64  	%rd84, %rd24, 3;
	setp.lt.u64 	%p16, %rd35, 4;
	@%p16 bra 	$L__BB0_20;
	shl.b64 	%rd69, %rd81, 1;
	add.s64 	%rd70, %rd1, %rd69;
	st.global.u16 	[%rd70], %rs1;
	st.global.u16 	[%rd70+2], %rs1;
	st.global.u16 	[%rd70+4], %rs1;
	st.global.u16 	[%rd70+6], %rs1;
	add.s64 	%rd81, %rd81, 4;
$L__BB0_20:
	setp.eq.s64 	%p17, %rd84, 0;
	@%p17 bra 	$L__BB0_23;
	shl.b64 	%rd71, %rd81, 1;
	add.s64 	%rd85, %rd1, %rd71;
$L__BB0_22:
	.pragma "nounroll";
	st.global.u16 	[%rd85], %rs1;
	add.s64 	%rd85, %rd85, 2;
	add.s64 	%rd84, %rd84, -1;
	setp.ne.s64 	%p18, %rd84, 0;
	@%p18 bra 	$L__BB0_22;
$L__BB0_23:
	ret;

}
	// .globl	arange_f32_vec4
.visible .entry arange_f32_vec4(
	.param .u64 .ptr .align 1 arange_f32_vec4_param_0,
	.param .f32 arange_f32_vec4_param_1,
	.param .f32 arange_f32_vec4_param_2,
	.param .u64 arange_f32_vec4_param_3
)
{
	.reg .pred 	%p<19>;
	.reg .b32 	%r<11>;
	.reg .b32 	%f<60>;
	.reg .b64 	%rd<102>;

	ld.param.u64 	%rd46, [arange_f32_vec4_param_0];
	ld.param.f32 	%f3, [arange_f32_vec4_param_1];
	ld.param.f32 	%f4, [arange_f32_vec4_param_2];
	ld.param.u64 	%rd45, [arange_f32_vec4_param_3];
	cvta.to.global.u64 	%rd1, %rd46;
	mov.u32 	%r1, %ctaid.x;
	mov.u32 	%r2, %ntid.x;
	mov.u32 	%r3, %tid.x;
	mad.lo.s32 	%r4, %r1, %r2, %r3;
	cvt.u64.u32 	%rd2, %r4;
	mov.u32 	%r5, %nctaid.x;
	mul.lo.s32 	%r6, %r2, %r5;
	cvt.u64.u32 	%rd3, %r6;
	shr.u64 	%rd4, %rd45, 2;
	setp.le.u64 	%p1, %rd4, %rd2;
	@%p1 bra 	$L__BB1_10;
	add.f32 	%f1, %f4, %f4;
	mul.f32 	%f2, %f4, 0f40400000;
	add.s64 	%rd47, %rd3, %rd2;
	max.u64 	%rd48, %rd4, %rd47;
	setp.lt.u64 	%p2, %rd47, %rd4;
	selp.u64 	%rd5, 1, 0, %p2;
	add.s64 	%rd49, %rd47, %rd5;
	sub.s64 	%rd6, %rd48, %rd49;
	and.b64  	%rd50, %rd6, -4294967296;
	setp.ne.s64 	%p3, %rd50, 0;
	@%p3 bra 	$L__BB1_3;
	cvt.u32.u64 	%r7, %rd3;
	cvt.u32.u64 	%r8, %rd6;
	div.u32 	%r9, %r8, %r7;
	cvt.u64.u32 	%rd89, %r9;
	bra.uni 	$L__BB1_4;
$L__BB1_3:
	div.u64 	%rd89, %rd6, %rd3;
$L__BB1_4:
	add.s64 	%rd10, %rd89, %rd5;
	and.b64  	%rd51, %rd10, 3;
	setp.eq.s64 	%p4, %rd51, 3;
	mov.u64 	%rd94, %rd2;
	@%p4 bra 	$L__BB1_7;
	shl.b64 	%rd52, %rd2, 4;
	add.s64 	%rd92, %rd1, %rd52;
	shl.b64 	%rd12, %rd3, 4;
	shl.b64 	%rd91, %rd2, 2;
	shl.b64 	%rd14, %rd3, 2;
	add.s64 	%rd53, %rd10, 1;
	and.b64  	%rd90, %rd53, 3;
	mov.u64 	%rd94, %rd2;
$L__BB1_6:
	.pragma "nounroll";
	cvt.rn.f32.u64 	%f5, %rd91;
	fma.rn.f32 	%f6, %f4, %f5, %f3;
	add.f32 	%f7, %f4, %f6;
	add.f32 	%f8, %f1, %f6;
	add.f32 	%f9, %f2, %f6;
	st.global.v4.f32 	[%rd92], {%f6, %f7, %f8, %f9};
	add.s64 	%rd94, %rd94, %rd3;
	add.s64 	%rd92, %rd92, %rd12;
	add.s64 	%rd91, %rd91, %rd14;
	add.s64 	%rd90, %rd90, -1;
	setp.ne.s64 	%p5, %rd90, 0;
	@%p5 bra 	$L__BB1_6;
$L__BB1_7:
	setp.lt.u64 	%p6, %rd10, 3;
	@%p6 bra 	$L__BB1_10;
	shl.b64 	%rd59, %rd3, 4;
$L__BB1_9:
	shl.b64 	%rd54, %rd94, 2;
	cvt.rn.f32.u64 	%f10, %rd54;
	fma.rn.f32 	%f11, %f4, %f10, %f3;
	add.f32 	%f12, %f4, %f11;
	add.f32 	%f13, %f1, %f11;
	add.f32 	%f14, %f2, %f11;
	shl.b64 	%rd55, %rd94, 4;
	add.s64 	%rd56, %rd1, %rd55;
	st.global.v4.f32 	[%rd56], {%f11, %f12, %f13, %f14};
	add.s64 	%rd57, %rd94, %rd3;
	shl.b64 	%rd58, %rd57, 2;
	cvt.rn.f32.u64 	%f15, %rd58;
	fma.rn.f32 	%f16, %f4, %f15, %f3;
	add.f32 	%f17, %f4, %f16;
	add.f32 	%f18, %f1, %f16;
	add.f32 	%f19, %f2, %f16;
	add.s64 	%rd60, %rd56, %rd59;
	st.global.v4.f32 	[%rd60], {%f16, %f17, %f18, %f19};
	add.s64 	%rd61, %rd57, %rd3;
	shl.b64 	%rd62, %rd61, 2;
	cvt.rn.f32.u64 	%f20, %rd62;
	fma.rn.f32 	%f21, %f4, %f20, %f3;
	add.f32 	%f22, %f4, %f21;
	add.f32 	%f23, %f1, %f21;
	add.f32 	%f24, %f2, %f21;
	add.s64 	%rd63, %rd60, %rd59;
	st.global.v4.f32 	[%rd63], {%f21, %f22, %f23, %f24};
	add.s64 	%rd64, %rd61, %rd3;
	shl.b64 	%rd65, %rd64, 2;
	cvt.rn.f32.u64 	%f25, %rd65;
	fma.rn.f32 	%f26, %f4, %f25, %f3;
	add.f32 	%f27, %f4, %f26;
	add.f32 	%f28, %f1, %f26;
	add.f32 	%f29, %f2, %f26;
	add.s64 	%rd66, %rd63, %rd59;
	st.global.v4.f32 	[%rd66], {%f26, %f27, %f28, %f29};
	add.s64 	%rd94, %rd64, %rd3;
	setp.lt.u64 	%p7, %rd94, %rd4;
	@%p7 bra 	$L__BB1_9;
$L__BB1_10:
	cvt.u32.u64 	%r10, %rd2;
	setp.ne.s32 	%p8, %r10, 0;
	and.b64  	%rd99, %rd45, -4;
	setp.eq.s64 	%p9, %rd99, %rd45;
	or.pred  	%p10, %p8, %p9;
	@%p10 bra 	$L__BB1_22;
	add.s64 	%rd67, %rd99, 1;
	max.u64 	%rd28, %rd45, %rd67;
	sub.s64 	%rd29, %rd28, %rd99;
	and.b64  	%rd30, %rd29, 7;
	sub.s64 	%rd68, %rd99, %rd28;
	setp.gt.u64 	%p11, %rd68, -8;
	@%p11 bra 	$L__BB1_14;
	and.b64  	%rd97, %rd29, -8;
	shl.b64 	%rd69, %rd4, 4;
	add.s64 	%rd70, %rd69, %rd1;
	add.s64 	%rd96, %rd70, 16;
$L__BB1_13:
	.pragma "nounroll";
	cvt.rn.f32.u64 	%f30, %rd99;
	fma.rn.f32 	%f31, %f4, %f30, %f3;
	st.global.f32 	[%rd96+-16], %f31;
	add.s64 	%rd71, %rd99, 1;
	cvt.rn.f32.u64 	%f32, %rd71;
	fma.rn.f32 	%f33, %f4, %f32, %f3;
	st.global.f32 	[%rd96+-12], %f33;
	add.s64 	%rd72, %rd99, 2;
	cvt.rn.f32.u64 	%f34, %rd72;
	fma.rn.f32 	%f35, %f4, %f34, %f3;
	st.global.f32 	[%rd96+-8], %f35;
	add.s64 	%rd73, %rd99, 3;
	cvt.rn.f32.u64 	%f36, %rd73;
	fma.rn.f32 	%f37, %f4, %f36, %f3;
	st.global.f32 	[%rd96+-4], %f37;
	add.s64 	%rd74, %rd99, 4;
	cvt.rn.f32.u64 	%f38, %rd74;
	fma.rn.f32 	%f39, %f4, %f38, %f3;
	st.global.f32 	[%rd96], %f39;
	add.s64 	%rd75, %rd99, 5;
	cvt.rn.f32.u64 	%f40, %rd75;
	fma.rn.f32 	%f41, %f4, %f40, %f3;
	st.global.f32 	[%rd96+4], %f41;
	add.s64 	%rd76, %rd99, 6;
	cvt.rn.f32.u64 	%f42, %rd76;
	fma.rn.f32 	%f43, %f4, %f42, %f3;
	st.global.f32 	[%rd96+8], %f43;
	add.s64 	%rd77, %rd99, 7;
	cvt.rn.f32.u64 	%f44, %rd77;
	fma.rn.f32 	%f45, %f4, %f44, %f3;
	st.global.f32 	[%rd96+12], %f45;
	add.s64 	%rd99, %rd99, 8;
	add.s64 	%rd97, %rd97, -8;
	add.s64 	%rd96, %rd96, 32;
	setp.ne.s64 	%p12, %rd97, 0;
	@%p12 bra 	$L__BB1_13;
$L__BB1_14:
	setp.eq.s64 	%p13, %rd30, 0;
	@%p13 bra 	$L__BB1_22;
	and.b64  	%rd40, %rd28, 3;
	setp.lt.u64 	%p14, %rd30, 4;
	@%p14 bra 	$L__BB1_17;
	cvt.rn.f32.u64 	%f46, %rd99;
	fma.rn.f32 	%f47, %f4, %f46, %f3;
	shl.b64 	%rd78, %rd99, 2;
	add.s64 	%rd79, %rd1, %rd78;
	st.global.f32 	[%rd79], %f47;
	add.s64 	%rd80, %rd99, 1;
	cvt.rn.f32.u64 	%f48, %rd80;
	fma.rn.f32 	%f49, %f4, %f48, %f3;
	st.global.f32 	[%rd79+4], %f49;
	add.s64 	%rd81, %rd99, 2;
	cvt.rn.f32.u64 	%f50, %rd81;
	fma.rn.f32 	%f51, %f4, %f50, %f3;
	st.global.f32 	[%rd79+8], %f51;
	add.s64 	%rd82, %rd99, 3;
	cvt.rn.f32.u64 	%f52, %rd82;
	fma.rn.f32 	%f53, %f4, %f52, %f3;
	st.global.f32 	[%rd79+12], %f53;
	add.s64 	%rd99, %rd99, 4;
$L__BB1_17:
	setp.eq.s64 	%p15, %rd40, 0;
	@%p15 bra 	$L__BB1_22;
	setp.eq.s64 	%p16, %rd40, 1;
	@%p16 bra 	$L__BB1_20;
	cvt.rn.f32.u64 	%f54, %rd99;
	fma.rn.f32 	%f55, %f4, %f54, %f3;
	shl.b64 	%rd83, %rd99, 2;
	add.s64 	%rd84, %rd1, %rd83;
	st.global.f32 	[%rd84], %f55;
	add.s64 	%rd85, %rd99, 1;
	cvt.rn.f32.u64 	%f56, %rd85;
	fma.rn.f32 	%f57, %f4, %f56, %f3;
	st.global.f32 	[%rd84+4], %f57;
	add.s64 	%rd99, %rd99, 2;
$L__BB1_20:
	and.b64  	%rd86, %rd28, 1;
	setp.eq.b64 	%p17, %rd86, 1;
	not.pred 	%p18, %p17;
	@%p18 bra 	$L__BB1_22;
	cvt.rn.f32.u64 	%f58, %rd99;
	fma.rn.f32 	%f59, %f4, %f58, %f3;
	shl.b64 	%rd87, %rd99, 2;
	add.s64 	%rd88, %rd1, %rd87;
	st.global.f32 	[%rd88], %f59;
$L__BB1_22:
	ret;

}
	// .globl	arange_f32_vec3
.visible .entry arange_f32_vec3(
	.param .u64 .ptr .align 1 arange_f32_vec3_param_0,
	.param .f32 arange_f32_vec3_param_1,
	.param .f32 arange_f32_vec3_param_2,
	.param .u64 arange_f32_vec3_param_3
)
{
	.reg .pred 	%p<17>;
	.reg .b32 	%r<11>;
	.reg .b32 	%f<46>;
	.reg .b64 	%rd<93>;

	ld.param.u64 	%rd40, [arange_f32_vec3_param_0];
	ld.param.f32 	%f2, [arange_f32_vec3_param_1];
	ld.param.f32 	%f3, [arange_f32_vec3_param_2];
	ld.param.u64 	%rd39, [arange_f32_vec3_param_3];
	cvta.to.global.u64 	%rd1, %rd40;
	mov.u32 	%r1, %ctaid.x;
	mov.u32 	%r2, %ntid.x;
	mov.u32 	%r3, %tid.x;
	mad.lo.s32 	%r4, %r1, %r2, %r3;
	cvt.u64.u32 	%rd2, %r4;
	mov.u32 	%r5, %nctaid.x;
	mul.lo.s32 	%r6, %r2, %r5;
	cvt.u64.u32 	%rd3, %r6;
	mul.hi.u64 	%rd41, %rd39, -6148914691236517205;
	shr.u64 	%rd4, %rd41, 1;
	setp.le.u64 	%p1, %rd4, %rd2;
	@%p1 bra 	$L__BB2_10;
	add.f32 	%f1, %f3, %f3;
	add.s64 	%rd42, %rd3, %rd2;
	max.u64 	%rd43, %rd4, %rd42;
	setp.lt.u64 	%p2, %rd42, %rd4;
	selp.u64 	%rd5, 1, 0, %p2;
	add.s64 	%rd44, %rd42, %rd5;
	sub.s64 	%rd6, %rd43, %rd44;
	and.b64  	%rd45, %rd6, -4294967296;
	setp.ne.s64 	%p3, %rd45, 0;
	@%p3 bra 	$L__BB2_3;
	cvt.u32.u64 	%r7, %rd3;
	cvt.u32.u64 	%r8, %rd6;
	div.u32 	%r9, %r8, %r7;
	cvt.u64.u32 	%rd81, %r9;
	bra.uni 	$L__BB2_4;
$L__BB2_3:
	div.u64 	%rd81, %rd6, %rd3;
$L__BB2_4:
	add.s64 	%rd10, %rd81, %rd5;
	and.b64  	%rd46, %rd10, 3;
	setp.eq.s64 	%p4, %rd46, 3;
	mov.u64 	%rd86, %rd2;
	@%p4 bra 	$L__BB2_7;
	mad.lo.s64 	%rd47, %rd2, 12, %rd1;
	add.s64 	%rd84, %rd47, 8;
	mul.lo.s64 	%rd12, %rd3, 12;
	mul.lo.s64 	%rd83, %rd2, 3;
	mul.lo.s64 	%rd14, %rd3, 3;
	add.s64 	%rd48, %rd10, 1;
	and.b64  	%rd82, %rd48, 3;
	mov.u64 	%rd86, %rd2;
$L__BB2_6:
	.pragma "nounroll";
	cvt.rn.f32.u64 	%f4, %rd83;
	fma.rn.f32 	%f5, %f3, %f4, %f2;
	add.f32 	%f6, %f3, %f5;
	add.f32 	%f7, %f1, %f5;
	st.global.f32 	[%rd84+-8], %f5;
	st.global.f32 	[%rd84+-4], %f6;
	st.global.f32 	[%rd84], %f7;
	add.s64 	%rd86, %rd86, %rd3;
	add.s64 	%rd84, %rd84, %rd12;
	add.s64 	%rd83, %rd83, %rd14;
	add.s64 	%rd82, %rd82, -1;
	setp.ne.s64 	%p5, %rd82, 0;
	@%p5 bra 	$L__BB2_6;
$L__BB2_7:
	setp.lt.u64 	%p6, %rd10, 3;
	@%p6 bra 	$L__BB2_10;
	mul.lo.s64 	%rd53, %rd3, 12;
$L__BB2_9:
	mul.lo.s64 	%rd49, %rd86, 3;
	cvt.rn.f32.u64 	%f8, %rd49;
	fma.rn.f32 	%f9, %f3, %f8, %f2;
	add.f32 	%f10, %f3, %f9;
	add.f32 	%f11, %f1, %f9;
	mad.lo.s64 	%rd50, %rd86, 12, %rd1;
	st.global.f32 	[%rd50], %f9;
	st.global.f32 	[%rd50+4], %f10;
	st.global.f32 	[%rd50+8], %f11;
	add.s64 	%rd51, %rd86, %rd3;
	mul.lo.s64 	%rd52, %rd51, 3;
	cvt.rn.f32.u64 	%f12, %rd52;
	fma.rn.f32 	%f13, %f3, %f12, %f2;
	add.f32 	%f14, %f3, %f13;
	add.f32 	%f15, %f1, %f13;
	add.s64 	%rd54, %rd50, %rd53;
	st.global.f32 	[%rd54], %f13;
	st.global.f32 	[%rd54+4], %f14;
	st.global.f32 	[%rd54+8], %f15;
	add.s64 	%rd55, %rd51, %rd3;
	mul.lo.s64 	%rd56, %rd55, 3;
	cvt.rn.f32.u64 	%f16, %rd56;
	fma.rn.f32 	%f17, %f3, %f16, %f2;
	add.f32 	%f18, %f3, %f17;
	add.f32 	%f19, %f1, %f17;
	add.s64 	%rd57, %rd54, %rd53;
	st.global.f32 	[%rd57], %f17;
	st.global.f32 	[%rd57+4], %f18;
	st.global.f32 	[%rd57+8], %f19;
	add.s64 	%rd58, %rd55, %rd3;
	mul.lo.s64 	%rd59, %rd58, 3;
	cvt.rn.f32.u64 	%f20, %rd59;
	fma.rn.f32 	%f21, %f3, %f20, %f2;
	add.f32 	%f22, %f3, %f21;
	add.f32 	%f23, %f1, %f21;
	add.s64 	%rd60, %rd57, %rd53;
	st.global.f32 	[%rd60], %f21;
	st.global.f32 	[%rd60+4], %f22;
	st.global.f32 	[%rd60+8], %f23;
	add.s64 	%rd86, %rd58, %rd3;
	setp.lt.u64 	%p7, %rd86, %rd4;
	@%p7 bra 	$L__BB2_9;
$L__BB2_10:
	cvt.u32.u64 	%r10, %rd2;
	setp.ne.s32 	%p8, %r10, 0;
	mul.lo.s64 	%rd91, %rd4, 3;
	setp.ge.u64 	%p9, %rd91, %rd39;
	or.pred  	%p10, %p8, %p9;
	@%p10 bra 	$L__BB2_19;
	sub.s64 	%rd28, %rd39, %rd91;
	sub.s64 	%rd65, %rd91, %rd39;
	setp.gt.u64 	%p11, %rd65, -8;
	@%p11 bra 	$L__BB2_14;
	mad.lo.s64 	%rd67, %rd4, 12, %rd1;
	add.s64 	%rd88, %rd67, 16;
	mov.b64 	%rd89, 0;
$L__BB2_13:
	.pragma "nounroll";
	cvt.rn.f32.u64 	%f24, %rd91;
	fma.rn.f32 	%f25, %f3, %f24, %f2;
	st.global.f32 	[%rd88+-16], %f25;
	add.s64 	%rd68, %rd91, 1;
	cvt.rn.f32.u64 	%f26, %rd68;
	fma.rn.f32 	%f27, %f3, %f26, %f2;
	st.global.f32 	[%rd88+-12], %f27;
	add.s64 	%rd69, %rd91, 2;
	cvt.rn.f32.u64 	%f28, %rd69;
	fma.rn.f32 	%f29, %f3, %f28, %f2;
	st.global.f32 	[%rd88+-8], %f29;
	add.s64 	%rd70, %rd91, 3;
	cvt.rn.f32.u64 	%f30, %rd70;
	fma.rn.f32 	%f31, %f3, %f30, %f2;
	st.global.f32 	[%rd88+-4], %f31;
	add.s64 	%rd71, %rd91, 4;
	cvt.rn.f32.u64 	%f32, %rd71;
	fma.rn.f32 	%f33, %f3, %f32, %f2;
	st.global.f32 	[%rd88], %f33;
	add.s64 	%rd72, %rd91, 5;
	cvt.rn.f32.u64 	%f34, %rd72;
	fma.rn.f32 	%f35, %f3, %f34, %f2;
	st.global.f32 	[%rd88+4], %f35;
	add.s64 	%rd73, %rd91, 6;
	cvt.rn.f32.u64 	%f36, %rd73;
	fma.rn.f32 	%f37, %f3, %f36, %f2;
	st.global.f32 	[%rd88+8], %f37;
	add.s64 	%rd74, %rd91, 7;
	cvt.rn.f32.u64 	%f38, %rd74;
	fma.rn.f32 	%f39, %f3, %f38, %f2;
	st.global.f32 	[%rd88+12], %f39;
	add.s64 	%rd91, %rd91, 8;
	add.s64 	%rd89, %rd89, -8;
	add.s64 	%rd88, %rd88, 32;
	setp.ne.s64 	%p12, %rd89, 0;
	@%p12 bra 	$L__BB2_13;
$L__BB2_14:
	setp.eq.s64 	%p13, %rd28, 0;
	@%p13 bra 	$L__BB2_19;
	setp.eq.s64 	%p14, %rd28, 1;
	@%p14 bra 	$L__BB2_17;
	cvt.rn.f32.u64 	%f40, %rd91;
	fma.rn.f32 	%f41, %f3, %f40, %f2;
	shl.b64 	%rd75, %rd91, 2;
	add.s64 	%rd76, %rd1, %rd75;
	st.global.f32 	[%rd76], %f41;
	add.s64 	%rd77, %rd91, 1;
	cvt.rn.f32.u64 	%f42, %rd77;
	fma.rn.f32 	%f43, %f3, %f42, %f2;
	st.global.f32 	[%rd76+4], %f43;
	add.s64 	%rd91, %rd91, 2;
$L__BB2_17:
	and.b64  	%rd78, %rd28, 1;
	setp.eq.b64 	%p15, %rd78, 1;
	not.pred 	%p16, %p15;
	@%p16 bra 	$L__BB2_19;
	cvt.rn.f32.u64 	%f44, %rd91;
	fma.rn.f32 	%f45, %f3, %f44, %f2;
	shl.b64 	%rd79, %rd91, 2;
	add.s64 	%rd80, %rd1, %rd79;
	st.global.f32 	[%rd80], %f45;
$L__BB2_19:
	ret;

}
	// .globl	arange_f32_vec2
.visible .entry arange_f32_vec2(
	.param .u64 .ptr .align 1 arange_f32_vec2_param_0,
	.param .f32 arange_f32_vec2_param_1,
	.param .f32 arange_f32_vec2_param_2,
	.param .u64 arange_f32_vec2_param_3
)
{
	.reg .pred 	%p<19>;
	.reg .b32 	%r<11>;
	.reg .b32 	%f<48>;
	.reg .b64 	%rd<103>;

	ld.param.u64 	%rd46, [arange_f32_vec2_param_0];
	ld.param.f32 	%f1, [arange_f32_vec2_param_1];
	ld.param.f32 	%f2, [arange_f32_vec2_param_2];
	ld.param.u64 	%rd45, [arange_f32_vec2_param_3];
	cvta.to.global.u64 	%rd1, %rd46;
	mov.u32 	%r1, %ctaid.x;
	mov.u32 	%r2, %ntid.x;
	mov.u32 	%r3, %tid.x;
	mad.lo.s32 	%r4, %r1, %r2, %r3;
	cvt.u64.u32 	%rd2, %r4;
	mov.u32 	%r5, %nctaid.x;
	mul.lo.s32 	%r6, %r2, %r5;
	cvt.u64.u32 	%rd3, %r6;
	shr.u64 	%rd4, %rd45, 1;
	setp.le.u64 	%p1, %rd4, %rd2;
	@%p1 bra 	$L__BB3_10;
	add.s64 	%rd47, %rd3, %rd2;
	max.u64 	%rd48, %rd4, %rd47;
	setp.lt.u64 	%p2, %rd47, %rd4;
	selp.u64 	%rd5, 1, 0, %p2;
	add.s64 	%rd49, %rd47, %rd5;
	sub.s64 	%rd6, %rd48, %rd49;
	and.b64  	%rd50, %rd6, -4294967296;
	setp.ne.s64 	%p3, %rd50, 0;
	@%p3 bra 	$L__BB3_3;
	cvt.u32.u64 	%r7, %rd3;
	cvt.u32.u64 	%r8, %rd6;
	div.u32 	%r9, %r8, %r7;
	cvt.u64.u32 	%rd90, %r9;
	bra.uni 	$L__BB3_4;
$L__BB3_3:
	div.u64 	%rd90, %rd6, %rd3;
$L__BB3_4:
	add.s64 	%rd10, %rd90, %rd5;
	and.b64  	%rd51, %rd10, 3;
	setp.eq.s64 	%p4, %rd51, 3;
	mov.u64 	%rd95, %rd2;
	@%p4 bra 	$L__BB3_7;
	shl.b64 	%rd52, %rd2, 3;
	add.s64 	%rd93, %rd1, %rd52;
	shl.b64 	%rd12, %rd3, 3;
	shl.b64 	%rd92, %rd2, 1;
	shl.b64 	%rd14, %rd3, 1;
	add.s64 	%rd53, %rd10, 1;
	and.b64  	%rd91, %rd53, 3;
	mov.u64 	%rd95, %rd2;
$L__BB3_6:
	.pragma "nounroll";
	cvt.rn.f32.u64 	%f3, %rd92;
	fma.rn.f32 	%f4, %f2, %f3, %f1;
	add.f32 	%f5, %f2, %f4;
	st.global.v2.f32 	[%rd93], {%f4, %f5};
	add.s64 	%rd95, %rd95, %rd3;
	add.s64 	%rd93, %rd93, %rd12;
	add.s64 	%rd92, %rd92, %rd14;
	add.s64 	%rd91, %rd91, -1;
	setp.ne.s64 	%p5, %rd91, 0;
	@%p5 bra 	$L__BB3_6;
$L__BB3_7:
	setp.lt.u64 	%p6, %rd10, 3;
	@%p6 bra 	$L__BB3_10;
	shl.b64 	%rd59, %rd3, 3;
$L__BB3_9:
	shl.b64 	%rd54, %rd95, 1;
	cvt.rn.f32.u64 	%f6, %rd54;
	fma.rn.f32 	%f7, %f2, %f6, %f1;
	add.f32 	%f8, %f2, %f7;
	shl.b64 	%rd55, %rd95, 3;
	add.s64 	%rd56, %rd1, %rd55;
	st.global.v2.f32 	[%rd56], {%f7, %f8};
	add.s64 	%rd57, %rd95, %rd3;
	shl.b64 	%rd58, %rd57, 1;
	cvt.rn.f32.u64 	%f9, %rd58;
	fma.rn.f32 	%f10, %f2, %f9, %f1;
	add.f32 	%f11, %f2, %f10;
	add.s64 	%rd60, %rd56, %rd59;
	st.global.v2.f32 	[%rd60], {%f10, %f11};
	add.s64 	%rd61, %rd57, %rd3;
	shl.b64 	%rd62, %rd61, 1;
	cvt.rn.f32.u64 	%f12, %rd62;
	fma.rn.f32 	%f13, %f2, %f12, %f1;
	add.f32 	%f14, %f2, %f13;
	add.s64 	%rd63, %rd60, %rd59;
	st.global.v2.f32 	[%rd63], {%f13, %f14};
	add.s64 	%rd64, %rd61, %rd3;
	shl.b64 	%rd65, %rd64, 1;
	cvt.rn.f32.u64 	%f15, %rd65;
	fma.rn.f32 	%f16, %f2, %f15, %f1;
	add.f32 	%f17, %f2, %f16;
	add.s64 	%rd66, %rd63, %rd59;
	st.global.v2.f32 	[%rd66], {%f16, %f17};
	add.s64 	%rd95, %rd64, %rd3;
	setp.lt.u64 	%p7, %rd95, %rd4;
	@%p7 bra 	$L__BB3_9;
$L__BB3_10:
	cvt.u32.u64 	%r10, %rd2;
	setp.ne.s32 	%p8, %r10, 0;
	and.b64  	%rd100, %rd45, -2;
	setp.eq.s64 	%p9, %rd100, %rd45;
	or.pred  	%p10, %p8, %p9;
	@%p10 bra 	$L__BB3_22;
	add.s64 	%rd67, %rd100, 1;
	max.u64 	%rd28, %rd45, %rd67;
	sub.s64 	%rd29, %rd28, %rd100;
	or.b64  	%rd68, %rd45, 1;
	sub.s64 	%rd69, %rd28, %rd68;
	and.b64  	%rd30, %rd29, 7;
	setp.lt.u64 	%p11, %rd69, 7;
	@%p11 bra 	$L__BB3_14;
	and.b64  	%rd98, %rd29, -8;
	shl.b64 	%rd70, %rd4, 3;
	add.s64 	%rd71, %rd70, %rd1;
	add.s64 	%rd97, %rd71, 16;
$L__BB3_13:
	.pragma "nounroll";
	cvt.rn.f32.u64 	%f18, %rd100;
	fma.rn.f32 	%f19, %f2, %f18, %f1;
	st.global.f32 	[%rd97+-16], %f19;
	add.s64 	%rd72, %rd100, 1;
	cvt.rn.f32.u64 	%f20, %rd72;
	fma.rn.f32 	%f21, %f2, %f20, %f1;
	st.global.f32 	[%rd97+-12], %f21;
	add.s64 	%rd73, %rd100, 2;
	cvt.rn.f32.u64 	%f22, %rd73;
	fma.rn.f32 	%f23, %f2, %f22, %f1;
	st.global.f32 	[%rd97+-8], %f23;
	add.s64 	%rd74, %rd100, 3;
	cvt.rn.f32.u64 	%f24, %rd74;
	fma.rn.f32 	%f25, %f2, %f24, %f1;
	st.global.f32 	[%rd97+-4], %f25;
	add.s64 	%rd75, %rd100, 4;
	cvt.rn.f32.u64 	%f26, %rd75;
	fma.rn.f32 	%f27, %f2, %f26, %f1;
	st.global.f32 	[%rd97], %f27;
	add.s64 	%rd76, %rd100, 5;
	cvt.rn.f32.u64 	%f28, %rd76;
	fma.rn.f32 	%f29, %f2, %f28, %f1;
	st.global.f32 	[%rd97+4], %f29;
	add.s64 	%rd77, %rd100, 6;
	cvt.rn.f32.u64 	%f30, %rd77;
	fma.rn.f32 	%f31, %f2, %f30, %f1;
	st.global.f32 	[%rd97+8], %f31;
	add.s64 	%rd78, %rd100, 7;
	cvt.rn.f32.u64 	%f32, %rd78;
	fma.rn.f32 	%f33, %f2, %f32, %f1;
	st.global.f32 	[%rd97+12], %f33;
	add.s64 	%rd100, %rd100, 8;
	add.s64 	%rd98, %rd98, -8;
	add.s64 	%rd97, %rd97, 32;
	setp.ne.s64 	%p12, %rd98, 0;
	@%p12 bra 	$L__BB3_13;
$L__BB3_14:
	setp.eq.s64 	%p13, %rd30, 0;
	@%p13 bra 	$L__BB3_22;
	and.b64  	%rd40, %rd29, 3;
	setp.lt.u64 	%p14, %rd30, 4;
	@%p14 bra 	$L__BB3_17;
	cvt.rn.f32.u64 	%f34, %rd100;
	fma.rn.f32 	%f35, %f2, %f34, %f1;
	shl.b64 	%rd79, %rd100, 2;
	add.s64 	%rd80, %rd1, %rd79;
	st.global.f32 	[%rd80], %f35;
	add.s64 	%rd81, %rd100, 1;
	cvt.rn.f32.u64 	%f36, %rd81;
	fma.rn.f32 	%f37, %f2, %f36, %f1;
	st.global.f32 	[%rd80+4], %f37;
	add.s64 	%rd82, %rd100, 2;
	cvt.rn.f32.u64 	%f38, %rd82;
	fma.rn.f32 	%f39, %f2, %f38, %f1;
	st.global.f32 	[%rd80+8], %f39;
	add.s64 	%rd83, %rd100, 3;
	cvt.rn.f32.u64 	%f40, %rd83;
	fma.rn.f32 	%f41, %f2, %f40, %f1;
	st.global.f32 	[%rd80+12], %f41;
	add.s64 	%rd100, %rd100, 4;
$L__BB3_17:
	setp.eq.s64 	%p15, %rd40, 0;
	@%p15 bra 	$L__BB3_22;
	setp.eq.s64 	%p16, %rd40, 1;
	@%p16 bra 	$L__BB3_20;
	cvt.rn.f32.u64 	%f42, %rd100;
	fma.rn.f32 	%f43, %f2, %f42, %f1;
	shl.b64 	%rd84, %rd100, 2;
	add.s64 	%rd85, %rd1, %rd84;
	st.global.f32 	[%rd85], %f43;
	add.s64 	%rd86, %rd100, 1;
	cvt.rn.f32.u64 	%f44, %rd86;
	fma.rn.f32 	%f45, %f2, %f44, %f1;
	st.global.f32 	[%rd85+4], %f45;
	add.s64 	%rd100, %rd100, 2;
$L__BB3_20:
	and.b64  	%rd87, %rd28, 1;
	setp.eq.b64 	%p17, %rd87, 1;
	not.pred 	%p18, %p17;
	@%p18 bra 	$L__BB3_22;
	cvt.rn.f32.u64 	%f46, %rd100;
	fma.rn.f32 	%f47, %f2, %f46, %f1;
	shl.b64 	%rd88, %rd100, 2;
	add.s64 	%rd89, %rd1, %rd88;
	st.global.f32 	[%rd89], %f47;
$L__BB3_22:
	ret;

}
	// .globl	arange_f64_vec4
.visible .entry arange_f64_vec4(
	.param .u64 .ptr .align 1 arange_f64_vec4_param_0,
	.param .f64 arange_f64_vec4_param_1,
	.param .f64 arange_f64_vec4_param_2,
	.param .u64 arange_f64_vec4_param_3
)
{
	.reg .pred 	%p<19>;
	.reg .b32 	%r<11>;
	.reg .b64 	%rd<103>;
	.reg .b64 	%fd<60>;

	ld.param.u64 	%rd45, [arange_f64_vec4_param_0];
	ld.param.f64 	%fd3, [arange_f64_vec4_param_1];
	ld.param.f64 	%fd4, [arange_f64_vec4_param_2];
	ld.param.u64 	%rd44, [arange_f64_vec4_param_3];
	cvta.to.global.u64 	%rd1, %rd45;
	mov.u32 	%r1, %ctaid.x;
	mov.u32 	%r2, %ntid.x;
	mov.u32 	%r3, %tid.x;
	mad.lo.s32 	%r4, %r1, %r2, %r3;
	cvt.u64.u32 	%rd2, %r4;
	mov.u32 	%r5, %nctaid.x;
	mul.lo.s32 	%r6, %r2, %r5;
	cvt.u64.u32 	%rd3, %r6;
	shr.u64 	%rd4, %rd44, 2;
	setp.le.u64 	%p1, %rd4, %rd2;
	@%p1 bra 	$L__BB4_10;
	add.f64 	%fd1, %fd4, %fd4;
	mul.f64 	%fd2, %fd4, 0d4008000000000000;
	add.s64 	%rd46, %rd3, %rd2;
	max.u64 	%rd47, %rd4, %rd46;
	setp.lt.u64 	%p2, %rd46, %rd4;
	selp.u64 	%rd5, 1, 0, %p2;
	add.s64 	%rd48, %rd46, %rd5;
	sub.s64 	%rd6, %rd47, %rd48;
	and.b64  	%rd49, %rd6, -4294967296;
	setp.ne.s64 	%p3, %rd49, 0;
	@%p3 bra 	$L__BB4_3;
	cvt.u32.u64 	%r7, %rd3;
	cvt.u32.u64 	%r8, %rd6;
	div.u32 	%r9, %r8, %r7;
	cvt.u64.u32 	%rd90, %r9;
	bra.uni 	$L__BB4_4;
$L__BB4_3:
	div.u64 	%rd90, %rd6, %rd3;
$L__BB4_4:
	add.s64 	%rd10, %rd90, %rd5;
	and.b64  	%rd50, %rd10, 3;
	setp.eq.s64 	%p4, %rd50, 3;
	mov.u64 	%rd95, %rd2;
	@%p4 bra 	$L__BB4_7;
	shl.b64 	%rd51, %rd2, 5;
	add.s64 	%rd52, %rd51, %rd1;
	add.s64 	%rd93, %rd52, 16;
	shl.b64 	%rd92, %rd2, 2;
	shl.b64 	%rd13, %rd3, 2;
	add.s64 	%rd53, %rd10, 1;
	and.b64  	%rd91, %rd53, 3;
	mov.u64 	%rd95, %rd2;
$L__BB4_6:
	.pragma "nounroll";
	cvt.rn.f64.u64 	%fd5, %rd92;
	fma.rn.f64 	%fd6, %fd4, %fd5, %fd3;
	add.f64 	%fd7, %fd4, %fd6;
	add.f64 	%fd8, %fd1, %fd6;
	add.f64 	%fd9, %fd2, %fd6;
	st.global.v2.f64 	[%rd93+-16], {%fd6, %fd7};
	st.global.v2.f64 	[%rd93], {%fd8, %fd9};
	add.s64 	%rd95, %rd95, %rd3;
	shl.b64 	%rd54, %rd3, 5;
	add.s64 	%rd93, %rd93, %rd54;
	add.s64 	%rd92, %rd92, %rd13;
	add.s64 	%rd91, %rd91, -1;
	setp.ne.s64 	%p5, %rd91, 0;
	@%p5 bra 	$L__BB4_6;
$L__BB4_7:
	setp.lt.u64 	%p6, %rd10, 3;
	@%p6 bra 	$L__BB4_10;
	shl.b64 	%rd60, %rd3, 5;
$L__BB4_9:
	shl.b64 	%rd55, %rd95, 2;
	cvt.rn.f64.u64 	%fd10, %rd55;
	fma.rn.f64 	%fd11, %fd4, %fd10, %fd3;
	add.f64 	%fd12, %fd4, %fd11;
	add.f64 	%fd13, %fd1, %fd11;
	add.f64 	%fd14, %fd2, %fd11;
	shl.b64 	%rd56, %rd95, 5;
	add.s64 	%rd57, %rd1, %rd56;
	st.global.v2.f64 	[%rd57], {%fd11, %fd12};
	st.global.v2.f64 	[%rd57+16], {%fd13, %fd14};
	add.s64 	%rd58, %rd95, %rd3;
	shl.b64 	%rd59, %rd58, 2;
	cvt.rn.f64.u64 	%fd15, %rd59;
	fma.rn.f64 	%fd16, %fd4, %fd15, %fd3;
	add.f64 	%fd17, %fd4, %fd16;
	add.f64 	%fd18, %fd1, %fd16;
	add.f64 	%fd19, %fd2, %fd16;
	add.s64 	%rd61, %rd57, %rd60;
	st.global.v2.f64 	[%rd61], {%fd16, %fd17};
	st.global.v2.f64 	[%rd61+16], {%fd18, %fd19};
	add.s64 	%rd62, %rd58, %rd3;
	shl.b64 	%rd63, %rd62, 2;
	cvt.rn.f64.u64 	%fd20, %rd63;
	fma.rn.f64 	%fd21, %fd4, %fd20, %fd3;
	add.f64 	%fd22, %fd4, %fd21;
	add.f64 	%fd23, %fd1, %fd21;
	add.f64 	%fd24, %fd2, %fd21;
	add.s64 	%rd64, %rd61, %rd60;
	st.global.v2.f64 	[%rd64], {%fd21, %fd22};
	st.global.v2.f64 	[%rd64+16], {%fd23, %fd24};
	add.s64 	%rd65, %rd62, %rd3;
	shl.b64 	%rd66, %rd65, 2;
	cvt.rn.f64.u64 	%fd25, %rd66;
	fma.rn.f64 	%fd26, %fd4, %fd25, %fd3;
	add.f64 	%fd27, %fd4, %fd26;
	add.f64 	%fd28, %fd1, %fd26;
	add.f64 	%fd29, %fd2, %fd26;
	add.s64 	%rd67, %rd64, %rd60;
	st.global.v2.f64 	[%rd67], {%fd26, %fd27};
	st.global.v2.f64 	[%rd67+16], {%fd28, %fd29};
	add.s64 	%rd95, %rd65, %rd3;
	setp.lt.u64 	%p7, %rd95, %rd4;
	@%p7 bra 	$L__BB4_9;
$L__BB4_10:
	cvt.u32.u64 	%r10, %rd2;
	setp.ne.s32 	%p8, %r10, 0;
	and.b64  	%rd100, %rd44, -4;
	setp.eq.s64 	%p9, %rd100, %rd44;
	or.pred  	%p10, %p8, %p9;
	@%p10 bra 	$L__BB4_22;
	add.s64 	%rd68, %rd100, 1;
	max.u64 	%rd27, %rd44, %rd68;
	sub.s64 	%rd28, %rd27, %rd100;
	and.b64  	%rd29, %rd28, 7;
	sub.s64 	%rd69, %rd100, %rd27;
	setp.gt.u64 	%p11, %rd69, -8;
	@%p11 bra 	$L__BB4_14;
	and.b64  	%rd98, %rd28, -8;
	shl.b64 	%rd70, %rd4, 5;
	add.s64 	%rd71, %rd70, %rd1;
	add.s64 	%rd97, %rd71, 32;
$L__BB4_13:
	.pragma "nounroll";
	cvt.rn.f64.u64 	%fd30, %rd100;
	fma.rn.f64 	%fd31, %fd4, %fd30, %fd3;
	st.global.f64 	[%rd97+-32], %fd31;
	add.s64 	%rd72, %rd100, 1;
	cvt.rn.f64.u64 	%fd32, %rd72;
	fma.rn.f64 	%fd33, %fd4, %fd32, %fd3;
	st.global.f64 	[%rd97+-24], %fd33;
	add.s64 	%rd73, %rd100, 2;
	cvt.rn.f64.u64 	%fd34, %rd73;
	fma.rn.f64 	%fd35, %fd4, %fd34, %fd3;
	st.global.f64 	[%rd97+-16], %fd35;
	add.s64 	%rd74, %rd100, 3;
	cvt.rn.f64.u64 	%fd36, %rd74;
	fma.rn.f64 	%fd37, %fd4, %fd36, %fd3;
	st.global.f64 	[%rd97+-8], %fd37;
	add.s64 	%rd75, %rd100, 4;
	cvt.rn.f64.u64 	%fd38, %rd75;
	fma.rn.f64 	%fd39, %fd4, %fd38, %fd3;
	st.global.f64 	[%rd97], %fd39;
	add.s64 	%rd76, %rd100, 5;
	cvt.rn.f64.u64 	%fd40, %rd76;
	fma.rn.f64 	%fd41, %fd4, %fd40, %fd3;
	st.global.f64 	[%rd97+8], %fd41;
	add.s64 	%rd77, %rd100, 6;
	cvt.rn.f64.u64 	%fd42, %rd77;
	fma.rn.f64 	%fd43, %fd4, %fd42, %fd3;
	st.global.f64 	[%rd97+16], %fd43;
	add.s64 	%rd78, %rd100, 7;
	cvt.rn.f64.u64 	%fd44, %rd78;
	fma.rn.f64 	%fd45, %fd4, %fd44, %fd3;
	st.global.f64 	[%rd97+24], %fd45;
	add.s64 	%rd100, %rd100, 8;
	add.s64 	%rd98, %rd98, -8;
	add.s64 	%rd97, %rd97, 64;
	setp.ne.s64 	%p12, %rd98, 0;
	@%p12 bra 	$L__BB4_13;
$L__BB4_14:
	setp.eq.s64 	%p13, %rd29, 0;
	@%p13 bra 	$L__BB4_22;
	and.b64  	%rd39, %rd27, 3;
	setp.lt.u64 	%p14, %rd29, 4;
	@%p14 bra 	$L__BB4_17;
	cvt.rn.f64.u64 	%fd46, %rd100;
	fma.rn.f64 	%fd47, %fd4, %fd46, %fd3;
	shl.b64 	%rd79, %rd100, 3;
	add.s64 	%rd80, %rd1, %rd79;
	st.global.f64 	[%rd80], %fd47;
	add.s64 	%rd81, %rd100, 1;
	cvt.rn.f64.u64 	%fd48, %rd81;
	fma.rn.f64 	%fd49, %fd4, %fd48, %fd3;
	st.global.f64 	[%rd80+8], %fd49;
	add.s64 	%rd82, %rd100, 2;
	cvt.rn.f64.u64 	%fd50, %rd82;
	fma.rn.f64 	%fd51, %fd4, %fd50, %fd3;
	st.global.f64 	[%rd80+16], %fd51;
	add.s64 	%rd83, %rd100, 3;
	cvt.rn.f64.u64 	%fd52, %rd83;
	fma.rn.f64 	%fd53, %fd4, %fd52, %fd3;
	st.global.f64 	[%rd80+24], %fd53;
	add.s64 	%rd100, %rd100, 4;
$L__BB4_17:
	setp.eq.s64 	%p15, %rd39, 0;
	@%p15 bra 	$L__BB4_22;
	setp.eq.s64 	%p16, %rd39, 1;
	@%p16 bra 	$L__BB4_20;
	cvt.rn.f64.u64 	%fd54, %rd100;
	fma.rn.f64 	%fd55, %fd4, %fd54, %fd3;
	shl.b64 	%rd84, %rd100, 3;
	add.s64 	%rd85, %rd1, %rd84;
	st.global.f64 	[%rd85], %fd55;
	add.s64 	%rd86, %rd100, 1;
	cvt.rn.f64.u64 	%fd56, %rd86;
	fma.rn.f64 	%fd57, %fd4, %fd56, %fd3;
	st.global.f64 	[%rd85+8], %fd57;
	add.s64 	%rd100, %rd100, 2;
$L__BB4_20:
	and.b64  	%rd87, %rd27, 1;
	setp.eq.b64 	%p17, %rd87, 1;
	not.pred 	%p18, %p17;
	@%p18 bra 	$L__BB4_22;
	cvt.rn.f64.u64 	%fd58, %rd100;
	fma.rn.f64 	%fd59, %fd4, %fd58, %fd3;
	shl.b64 	%rd88, %rd100, 3;
	add.s64 	%rd89, %rd1, %rd88;
	st.global.f64 	[%rd89], %fd59;
$L__BB4_22:
	ret;

}
	// .globl	arange_f64_vec3
.visible .entry arange_f64_vec3(
	.param .u64 .ptr .align 1 arange_f64_vec3_param_0,
	.param .f64 arange_f64_vec3_param_1,
	.param .f64 arange_f64_vec3_param_2,
	.param .u64 arange_f64_vec3_param_3
)
{
	.reg .pred 	%p<17>;
	.reg .b32 	%r<11>;
	.reg .b64 	%rd<91>;
	.reg .b64 	%fd<45>;

	ld.param.u64 	%rd38, [arange_f64_vec3_param_0];
	ld.param.f64 	%fd1, [arange_f64_vec3_param_1];
	ld.param.f64 	%fd2, [arange_f64_vec3_param_2];
	ld.param.u64 	%rd37, [arange_f64_vec3_param_3];
	cvta.to.global.u64 	%rd1, %rd38;
	mov.u32 	%r1, %ctaid.x;
	mov.u32 	%r2, %ntid.x;
	mov.u32 	%r3, %tid.x;
	mad.lo.s32 	%r4, %r1, %r2, %r3;
	cvt.u64.u32 	%rd2, %r4;
	mov.u32 	%r5, %nctaid.x;
	mul.lo.s32 	%r6, %r2, %r5;
	cvt.u64.u32 	%rd3, %r6;
	mul.hi.u64 	%rd39, %rd37, -6148914691236517205;
	shr.u64 	%rd4, %rd39, 1;
	setp.le.u64 	%p1, %rd4, %rd2;
	@%p1 bra 	$L__BB5_10;
	add.s64 	%rd40, %rd3, %rd2;
	max.u64 	%rd41, %rd4, %rd40;
	setp.lt.u64 	%p2, %rd40, %rd4;
	selp.u64 	%rd5, 1, 0, %p2;
	add.s64 	%rd42, %rd40, %rd5;
	sub.s64 	%rd6, %rd41, %rd42;
	and.b64  	%rd43, %rd6, -4294967296;
	setp.ne.s64 	%p3, %rd43, 0;
	@%p3 bra 	$L__BB5_3;
	cvt.u32.u64 	%r7, %rd3;
	cvt.u32.u64 	%r8, %rd6;
	div.u32 	%r9, %r8, %r7;
	cvt.u64.u32 	%rd79, %r9;
	bra.uni 	$L__BB5_4;
$L__BB5_3:
	div.u64 	%rd79, %rd6, %rd3;
$L__BB5_4:
	add.s64 	%rd10, %rd79, %rd5;
	and.b64  	%rd44, %rd10, 3;
	setp.eq.s64 	%p4, %rd44, 3;
	mov.u64 	%rd84, %rd2;
	@%p4 bra 	$L__BB5_7;
	mad.lo.s64 	%rd45, %rd2, 24, %rd1;
	add.s64 	%rd82, %rd45, 16;
	mul.lo.s64 	%rd81, %rd2, 3;
	add.s64 	%rd46, %rd10, 1;
	and.b64  	%rd80, %rd46, 3;
	mov.u64 	%rd84, %rd2;
$L__BB5_6:
	.pragma "nounroll";
	cvt.rn.f64.u64 	%fd3, %rd81;
	fma.rn.f64 	%fd4, %fd2, %fd3, %fd1;
	add.f64 	%fd5, %fd2, %fd4;
	fma.rn.f64 	%fd6, %fd2, 0d4000000000000000, %fd4;
	st.global.f64 	[%rd82+-16], %fd4;
	st.global.f64 	[%rd82+-8], %fd5;
	st.global.f64 	[%rd82], %fd6;
	add.s64 	%rd84, %rd84, %rd3;
	mad.lo.s64 	%rd82, %rd3, 24, %rd82;
	mad.lo.s64 	%rd81, %rd3, 3, %rd81;
	add.s64 	%rd80, %rd80, -1;
	setp.ne.s64 	%p5, %rd80, 0;
	@%p5 bra 	$L__BB5_6;
$L__BB5_7:
	setp.lt.u64 	%p6, %rd10, 3;
	@%p6 bra 	$L__BB5_10;
	mul.lo.s64 	%rd51, %rd3, 24;
$L__BB5_9:
	mul.lo.s64 	%rd47, %rd84, 3;
	cvt.rn.f64.u64 	%fd7, %rd47;
	fma.rn.f64 	%fd8, %fd2, %fd7, %fd1;
	add.f64 	%fd9, %fd2, %fd8;
	fma.rn.f64 	%fd10, %fd2, 0d4000000000000000, %fd8;
	mad.lo.s64 	%rd48, %rd84, 24, %rd1;
	st.global.f64 	[%rd48], %fd8;
	st.global.f64 	[%rd48+8], %fd9;
	st.global.f64 	[%rd48+16], %fd10;
	add.s64 	%rd49, %rd84, %rd3;
	mul.lo.s64 	%rd50, %rd49, 3;
	cvt.rn.f64.u64 	%fd11, %rd50;
	fma.rn.f64 	%fd12, %fd2, %fd11, %fd1;
	add.f64 	%fd13, %fd2, %fd12;
	fma.rn.f64 	%fd14, %fd2, 0d4000000000000000, %fd12;
	add.s64 	%rd52, %rd48, %rd51;
	st.global.f64 	[%rd52], %fd12;
	st.global.f64 	[%rd52+8], %fd13;
	st.global.f64 	[%rd52+16], %fd14;
	add.s64 	%rd53, %rd49, %rd3;
	mul.lo.s64 	%rd54, %rd53, 3;
	cvt.rn.f64.u64 	%fd15, %rd54;
	fma.rn.f64 	%fd16, %fd2, %fd15, %fd1;
	add.f64 	%fd17, %fd2, %fd16;
	fma.rn.f64 	%fd18, %fd2, 0d4000000000000000, %fd16;
	add.s64 	%rd55, %rd52, %rd51;
	st.global.f64 	[%rd55], %fd16;
	st.global.f64 	[%rd55+8], %fd17;
	st.global.f64 	[%rd55+16], %fd18;
	add.s64 	%rd56, %rd53, %rd3;
	mul.lo.s64 	%rd57, %rd56, 3;
	cvt.rn.f64.u64 	%fd19, %rd57;
	fma.rn.f64 	%fd20, %fd2, %fd19, %fd1;
	add.f64 	%fd21, %fd2, %fd20;
	fma.rn.f64 	%fd22, %fd2, 0d4000000000000000, %fd20;
	add.s64 	%rd58, %rd55, %rd51;
	st.global.f64 	[%rd58], %fd20;
	st.global.f64 	[%rd58+8], %fd21;
	st.global.f64 	[%rd58+16], %fd22;
	add.s64 	%rd84, %rd56, %rd3;
	setp.lt.u64 	%p7, %rd84, %rd4;
	@%p7 bra 	$L__BB5_9;
$L__BB5_10:
	cvt.u32.u64 	%r10, %rd2;
	setp.ne.s32 	%p8, %r10, 0;
	mul.lo.s64 	%rd89, %rd4, 3;
	setp.ge.u64 	%p9, %rd89, %rd37;
	or.pred  	%p10, %p8, %p9;
	@%p10 bra 	$L__BB5_19;
	sub.s64 	%rd26, %rd37, %rd89;
	sub.s64 	%rd63, %rd89, %rd37;
	setp.gt.u64 	%p11, %rd63, -8;
	@%p11 bra 	$L__BB5_14;
	mad.lo.s64 	%rd65, %rd4, 24, %rd1;
	add.s64 	%rd86, %rd65, 32;
	mov.b64 	%rd87, 0;
$L__BB5_13:
	.pragma "nounroll";
	cvt.rn.f64.u64 	%fd23, %rd89;
	fma.rn.f64 	%fd24, %fd2, %fd23, %fd1;
	st.global.f64 	[%rd86+-32], %fd24;
	add.s64 	%rd66, %rd89, 1;
	cvt.rn.f64.u64 	%fd25, %rd66;
	fma.rn.f64 	%fd26, %fd2, %fd25, %fd1;
	st.global.f64 	[%rd86+-24], %fd26;
	add.s64 	%rd67, %rd89, 2;
	cvt.rn.f64.u64 	%fd27, %rd67;
	fma.rn.f64 	%fd28, %fd2, %fd27, %fd1;
	st.global.f64 	[%rd86+-16], %fd28;
	add.s64 	%rd68, %rd89, 3;
	cvt.rn.f64.u64 	%fd29, %rd68;
	fma.rn.f64 	%fd30, %fd2, %fd29, %fd1;
	st.global.f64 	[%rd86+-8], %fd30;
	add.s64 	%rd69, %rd89, 4;
	cvt.rn.f64.u64 	%fd31, %rd69;
	fma.rn.f64 	%fd32, %fd2, %fd31, %fd1;
	st.global.f64 	[%rd86], %fd32;
	add.s64 	%rd70, %rd89, 5;
	cvt.rn.f64.u64 	%fd33, %rd70;
	fma.rn.f64 	%fd34, %fd2, %fd33, %fd1;
	st.global.f64 	[%rd86+8], %fd34;
	add.s64 	%rd71, %rd89, 6;
	cvt.rn.f64.u64 	%fd35, %rd71;
	fma.rn.f64 	%fd36, %fd2, %fd35, %fd1;
	st.global.f64 	[%rd86+16], %fd36;
	add.s64 	%rd72, %rd89, 7;
	cvt.rn.f64.u64 	%fd37, %rd72;
	fma.rn.f64 	%fd38, %fd2, %fd37, %fd1;
	st.global.f64 	[%rd86+24], %fd38;
	add.s64 	%rd89, %rd89, 8;
	add.s64 	%rd87, %rd87, -8;
	add.s64 	%rd86, %rd86, 64;
	setp.ne.s64 	%p12, %rd87, 0;
	@%p12 bra 	$L__BB5_13;
$L__BB5_14:
	setp.eq.s64 	%p13, %rd26, 0;
	@%p13 bra 	$L__BB5_19;
	setp.eq.s64 	%p14, %rd26, 1;
	@%p14 bra 	$L__BB5_17;
	cvt.rn.f64.u64 	%fd39, %rd89;
	fma.rn.f64 	%fd40, %fd2, %fd39, %fd1;
	shl.b64 	%rd73, %rd89, 3;
	add.s64 	%rd74, %rd1, %rd73;
	st.global.f64 	[%rd74], %fd40;
	add.s64 	%rd75, %rd89, 1;
	cvt.rn.f64.u64 	%fd41, %rd75;
	fma.rn.f64 	%fd42, %fd2, %fd41, %fd1;
	st.global.f64 	[%rd74+8], %fd42;
	add.s64 	%rd89, %rd89, 2;
$L__BB5_17:
	and.b64  	%rd76, %rd26, 1;
	setp.eq.b64 	%p15, %rd76, 1;
	not.pred 	%p16, %p15;
	@%p16 bra 	$L__BB5_19;
	cvt.rn.f64.u64 	%fd43, %rd89;
	fma.rn.f64 	%fd44, %fd2, %fd43, %fd1;
	shl.b64 	%rd77, %rd89, 3;
	add.s64 	%rd78, %rd1, %rd77;
	st.global.f64 	[%rd78], %fd44;
$L__BB5_19:
	ret;

}
	// .globl	arange_f64_vec2
.visible .entry arange_f64_vec2(
	.param .u64 .ptr .align 1 arange_f64_vec2_param_0,
	.param .f64 arange_f64_vec2_param_1,
	.param .f64 arange_f64_vec2_param_2,
	.param .u64 arange_f64_vec2_param_3
)
{
	.reg .pred 	%p<19>;
	.reg .b32 	%r<11>;
	.reg .b64 	%rd<103>;
	.reg .b64 	%fd<48>;

	ld.param.u64 	%rd46, [arange_f64_vec2_param_0];
	ld.param.f64 	%fd1, [arange_f64_vec2_param_1];
	ld.param.f64 	%fd2, [arange_f64_vec2_param_2];
	ld.param.u64 	%rd45, [arange_f64_vec2_param_3];
	cvta.to.global.u64 	%rd1, %rd46;
	mov.u32 	%r1, %ctaid.x;
	mov.u32 	%r2, %ntid.x;
	mov.u32 	%r3, %tid.x;
	mad.lo.s32 	%r4, %r1, %r2, %r3;
	cvt.u64.u32 	%rd2, %r4;
	mov.u32 	%r5, %nctaid.x;
	mul.lo.s32 	%r6, %r2, %r5;
	cvt.u64.u32 	%rd3, %r6;
	shr.u64 	%rd4, %rd45, 1;
	setp.le.u64 	%p1, %rd4, %rd2;
	@%p1 bra 	$L__BB6_10;
	add.s64 	%rd47, %rd3, %rd2;
	max.u64 	%rd48, %rd4, %rd47;
	setp.lt.u64 	%p2, %rd47, %rd4;
	selp.u64 	%rd5, 1, 0, %p2;
	add.s64 	%rd49, %rd47, %rd5;
	sub.s64 	%rd6, %rd48, %rd49;
	and.b64  	%rd50, %rd6, -4294967296;
	setp.ne.s64 	%p3, %rd50, 0;
	@%p3 bra 	$L__BB6_3;
	cvt.u32.u64 	%r7, %rd3;
	cvt.u32.u64 	%r8, %rd6;
	div.u32 	%r9, %r8, %r7;
	cvt.u64.u32 	%rd90, %r9;
	bra.uni 	$L__BB6_4;
$L__BB6_3:
	div.u64 	%rd90, %rd6, %rd3;
$L__BB6_4:
	add.s64 	%rd10, %rd90, %rd5;
	and.b64  	%rd51, %rd10, 3;
	setp.eq.s64 	%p4, %rd51, 3;
	mov.u64 	%rd95, %rd2;
	@%p4 bra 	$L__BB6_7;
	shl.b64 	%rd52, %rd2, 4;
	add.s64 	%rd93, %rd1, %rd52;
	shl.b64 	%rd12, %rd3, 4;
	shl.b64 	%rd92, %rd2, 1;
	shl.b64 	%rd14, %rd3, 1;
	add.s64 	%rd53, %rd10, 1;
	and.b64  	%rd91, %rd53, 3;
	mov.u64 	%rd95, %rd2;
$L__BB6_6:
	.pragma "nounroll";
	cvt.rn.f64.u64 	%fd3, %rd92;
	fma.rn.f64 	%fd4, %fd2, %fd3, %fd1;
	add.f64 	%fd5, %fd2, %fd4;
	st.global.v2.f64 	[%rd93], {%fd4, %fd5};
	add.s64 	%rd95, %rd95, %rd3;
	add.s64 	%rd93, %rd93, %rd12;
	add.s64 	%rd92, %rd92, %rd14;
	add.s64 	%rd91, %rd91, -1;
	setp.ne.s64 	%p5, %rd91, 0;
	@%p5 bra 	$L__BB6_6;
$L__BB6_7:
	setp.lt.u64 	%p6, %rd10, 3;
	@%p6 bra 	$L__BB6_10;
	shl.b64 	%rd59, %rd3, 4;
$L__BB6_9:
	shl.b64 	%rd54, %rd95, 1;
	cvt.rn.f64.u64 	%fd6, %rd54;
	fma.rn.f64 	%fd7, %fd2, %fd6, %fd1;
	add.f64 	%fd8, %fd2, %fd7;
	shl.b64 	%rd55, %rd95, 4;
	add.s64 	%rd56, %rd1, %rd55;
	st.global.v2.f64 	[%rd56], {%fd7, %fd8};
	add.s64 	%rd57, %rd95, %rd3;
	shl.b64 	%rd58, %rd57, 1;
	cvt.rn.f64.u64 	%fd9, %rd58;
	fma.rn.f64 	%fd10, %fd2, %fd9, %fd1;
	add.f64 	%fd11, %fd2, %fd10;
	add.s64 	%rd60, %rd56, %rd59;
	st.global.v2.f64 	[%rd60], {%fd10, %fd11};
	add.s64 	%rd61, %rd57, %rd3;
	shl.b64 	%rd62, %rd61, 1;
	cvt.rn.f64.u64 	%fd12, %rd62;
	fma.rn.f64 	%fd13, %fd2, %fd12, %fd1;
	add.f64 	%fd14, %fd2, %fd13;
	add.s64 	%rd63, %rd60, %rd59;
	st.global.v2.f64 	[%rd63], {%fd13, %fd14};
	add.s64 	%rd64, %rd61, %rd3;
	shl.b64 	%rd65, %rd64, 1;
	cvt.rn.f64.u64 	%fd15, %rd65;
	fma.rn.f64 	%fd16, %fd2, %fd15, %fd1;
	add.f64 	%fd17, %fd2, %fd16;
	add.s64 	%rd66, %rd63, %rd59;
	st.global.v2.f64 	[%rd66], {%fd16, %fd17};
	add.s64 	%rd95, %rd64, %rd3;
	setp.lt.u64 	%p7, %rd95, %rd4;
	@%p7 bra 	$L__BB6_9;
$L__BB6_10:
	cvt.u32.u64 	%r10, %rd2;
	setp.ne.s32 	%p8, %r10, 0;
	and.b64  	%rd100, %rd45, -2;
	setp.eq.s64 	%p9, %rd100, %rd45;
	or.pred  	%p10, %p8, %p9;
	@%p10 bra 	$L__BB6_22;
	add.s64 	%rd67, %rd100, 1;
	max.u64 	%rd28, %rd45, %rd67;
	sub.s64 	%rd29, %rd28, %rd100;
	or.b64  	%rd68, %rd45, 1;
	sub.s64 	%rd69, %rd28, %rd68;
	and.b64  	%rd30, %rd29, 7;
	setp.lt.u64 	%p11, %rd69, 7;
	@%p11 bra 	$L__BB6_14;
	and.b64  	%rd98, %rd29, -8;
	shl.b64 	%rd70, %rd4, 4;
	add.s64 	%rd71, %rd70, %rd1;
	add.s64 	%rd97, %rd71, 32;
$L__BB6_13:
	.pragma "nounroll";
	cvt.rn.f64.u64 	%fd18, %rd100;
	fma.rn.f64 	%fd19, %fd2, %fd18, %fd1;
	st.global.f64 	[%rd97+-32], %fd19;
	add.s64 	%rd72, %rd100, 1;
	cvt.rn.f64.u64 	%fd20, %rd72;
	fma.rn.f64 	%fd21, %fd2, %fd20, %fd1;
	st.global.f64 	[%rd97+-24], %fd21;
	add.s64 	%rd73, %rd100, 2;
	cvt.rn.f64.u64 	%fd22, %rd73;
	fma.rn.f64 	%fd23, %fd2, %fd22, %fd1;
	st.global.f64 	[%rd97+-16], %fd23;
	add.s64 	%rd74, %rd100, 3;
	cvt.rn.f64.u64 	%fd24, %rd74;
	fma.rn.f64 	%fd25, %fd2, %fd24, %fd1;
	st.global.f64 	[%rd97+-8], %fd25;
	add.s64 	%rd75, %rd100, 4;
	cvt.rn.f64.u64 	%fd26, %rd75;
	fma.rn.f64 	%fd27, %fd2, %fd26, %fd1;
	st.global.f64 	[%rd97], %fd27;
	add.s64 	%rd76, %rd100, 5;
	cvt.rn.f64.u64 	%fd28, %rd76;
	fma.rn.f64 	%fd29, %fd2, %fd28, %fd1;
	st.global.f64 	[%rd97+8], %fd29;
	add.s64 	%rd77, %rd100, 6;
	cvt.rn.f64.u64 	%fd30, %rd77;
	fma.rn.f64 	%fd31, %fd2, %fd30, %fd1;
	st.global.f64 	[%rd97+16], %fd31;
	add.s64 	%rd78, %rd100, 7;
	cvt.rn.f64.u64 	%fd32, %rd78;
	fma.rn.f64 	%fd33, %fd2, %fd32, %fd1;
	st.global.f64 	[%rd97+24], %fd33;
	add.s64 	%rd100, %rd100, 8;
	add.s64 	%rd98, %rd98, -8;
	add.s64 	%rd97, %rd97, 64;
	setp.ne.s64 	%p12, %rd98, 0;
	@%p12 bra 	$L__BB6_13;
$L__BB6_14:
	setp.eq.s64 	%p13, %rd30, 0;
	@%p13 bra 	$L__BB6_22;
	and.b64  	%rd40, %rd29, 3;
	setp.lt.u64 	%p14, %rd30, 4;
	@%p14 bra 	$L__BB6_17;
	cvt.rn.f64.u64 	%fd34, %rd100;
	fma.rn.f64 	%fd35, %fd2, %fd34, %fd1;
	shl.b64 	%rd79, %rd100, 3;
	add.s64 	%rd80, %rd1, %rd79;
	st.global.f64 	[%rd80], %fd35;
	add.s64 	%rd81, %rd100, 1;
	cvt.rn.f64.u64 	%fd36, %rd81;
	fma.rn.f64 	%fd37, %fd2, %fd36, %fd1;
	st.global.f64 	[%rd80+8], %fd37;
	add.s64 	%rd82, %rd100, 2;
	cvt.rn.f64.u64 	%fd38, %rd82;
	fma.rn.f64 	%fd39, %fd2, %fd38, %fd1;
	st.global.f64 	[%rd80+16], %fd39;
	add.s64 	%rd83, %rd100, 3;
	cvt.rn.f64.u64 	%fd40, %rd83;
	fma.rn.f64 	%fd41, %fd2, %fd40, %fd1;
	st.global.f64 	[%rd80+24], %fd41;
	add.s64 	%rd100, %rd100, 4;
$L__BB6_17:
	setp.eq.s64 	%p15, %rd40, 0;
	@%p15 bra 	$L__BB6_22;
	setp.eq.s64 	%p16, %rd40, 1;
	@%p16 bra 	$L__BB6_20;
	cvt.rn.f64.u64 	%fd42, %rd100;
	fma.rn.f64 	%fd43, %fd2, %fd42, %fd1;
	shl.b64 	%rd84, %rd100, 3;
	add.s64 	%rd85, %rd1, %rd84;
	st.global.f64 	[%rd85], %fd43;
	add.s64 	%rd86, %rd100, 1;
	cvt.rn.f64.u64 	%fd44, %rd86;
	fma.rn.f64 	%fd45, %fd2, %fd44, %fd1;
	st.global.f64 	[%rd85+8], %fd45;
	add.s64 	%rd100, %rd100, 2;
$L__BB6_20:
	and.b64  	%rd87, %rd28, 1;
	setp.eq.b64 	%p17, %rd87, 1;
	not.pred 	%p18, %p17;
	@%p18 bra 	$L__BB6_22;
	cvt.rn.f64.u64 	%fd46, %rd100;
	fma.rn.f64 	%fd47, %fd2, %fd46, %fd1;
	shl.b64 	%rd88, %rd100, 3;
	add.s64 	%rd89, %rd1, %rd88;
	st.global.f64 	[%rd89], %fd47;
$L__BB6_22:
	ret;

}
	// .globl	arange_i8_vec4
.visible .entry arange_i8_vec4(
	.param .u64 .ptr .align 1 arange_i8_vec4_param_0,
	.param .u8 arange_i8_vec4_param_1,
	.param .u8 arange_i8_vec4_param_2,
	.param .u64 arange_i8_vec4_param_3
)
{
	.reg .pred 	%p<19>;
	.reg .b16 	%rs<48>;
	.reg .b32 	%r<46>;
	.reg .b64 	%rd<74>;

	ld.param.u64 	%rd39, [arange_i8_vec4_param_0];
	ld.param.s8 	%rs2, [arange_i8_vec4_param_1];
	ld.param.s8 	%rs3, [arange_i8_vec4_param_2];
	ld.param.u64 	%rd38, [arange_i8_vec4_param_3];
	cvta.to.global.u64 	%rd1, %rd39;
	mov.u32 	%r1, %ctaid.x;
	mov.u32 	%r2, %ntid.x;
	mov.u32 	%r3, %tid.x;
	mad.lo.s32 	%r4, %r1, %r2, %r3;
	cvt.u64.u32 	%rd2, %r4;
	mov.u32 	%r5, %nctaid.x;
	mul.lo.s32 	%r6, %r2, %r5;
	cvt.u64.u32 	%rd3, %r6;
	shr.u64 	%rd4, %rd38, 2;
	setp.le.u64 	%p1, %rd4, %rd2;
	@%p1 bra 	$L__BB7_10;
	shl.b16 	%rs1, %rs3, 2;
	add.s64 	%rd40, %rd3, %rd2;
	max.u64 	%rd41, %rd4, %rd40;
	setp.lt.u64 	%p2, %rd40, %rd4;
	selp.u64 	%rd5, 1, 0, %p2;
	add.s64 	%rd42, %rd40, %rd5;
	sub.s64 	%rd6, %rd41, %rd42;
	and.b64  	%rd43, %rd6, -4294967296;
	setp.ne.s64 	%p3, %rd43, 0;
	@%p3 bra 	$L__BB7_3;
	cvt.u32.u64 	%r7, %rd3;
	cvt.u32.u64 	%r8, %rd6;
	div.u32 	%r9, %r8, %r7;
	cvt.u64.u32 	%rd63, %r9;
	bra.uni 	$L__BB7_4;
$L__BB7_3:
	div.u64 	%rd63, %rd6, %rd3;
$L__BB7_4:
	add.s64 	%rd10, %rd63, %rd5;
	and.b64  	%rd44, %rd10, 3;
	setp.eq.s64 	%p4, %rd44, 3;
	mov.u64 	%rd67, %rd2;
	@%p4 bra 	$L__BB7_7;
	shl.b64 	%rd45, %rd2, 2;
	add.s64 	%rd65, %rd1, %rd45;
	shl.b64 	%rd12, %rd3, 2;
	add.s64 	%rd46, %rd10, 1;
	and.b64  	%rd64, %rd46, 3;
	mov.u64 	%rd67, %rd2;
$L__BB7_6:
	.pragma "nounroll";
	cvt.u16.u64 	%rs4, %rd67;
	mad.lo.s16 	%rs5, %rs1, %rs4, %rs2;
	add.s16 	%rs6, %rs5, %rs3;
	add.s16 	%rs7, %rs6, %rs3;
	add.s16 	%rs8, %rs7, %rs3;
	cvt.u32.u16 	%r10, %rs5;
	cvt.u32.u16 	%r11, %rs6;
	prmt.b32 	%r12, %r10, %r11, 0x3340U;
	cvt.u32.u16 	%r13, %rs7;
	cvt.u32.u16 	%r14, %rs8;
	prmt.b32 	%r15, %r13, %r14, 0x3340U;
	prmt.b32 	%r16, %r12, %r15, 0x5410U;
	st.global.u32 	[%rd65], %r16;
	add.s64 	%rd67, %rd67, %rd3;
	add.s64 	%rd65, %rd65, %rd12;
	add.s64 	%rd64, %rd64, -1;
	setp.ne.s64 	%p5, %rd64, 0;
	@%p5 bra 	$L__BB7_6;
$L__BB7_7:
	setp.lt.u64 	%p6, %rd10, 3;
	@%p6 bra 	$L__BB7_10;
	shl.b64 	%rd50, %rd3, 2;
$L__BB7_9:
	cvt.u16.u64 	%rs9, %rd67;
	mad.lo.s16 	%rs10, %rs1, %rs9, %rs2;
	add.s16 	%rs11, %rs10, %rs3;
	add.s16 	%rs12, %rs11, %rs3;
	add.s16 	%rs13, %rs12, %rs3;
	shl.b64 	%rd47, %rd67, 2;
	add.s64 	%rd48, %rd1, %rd47;
	cvt.u32.u16 	%r17, %rs10;
	cvt.u32.u16 	%r18, %rs11;
	prmt.b32 	%r19, %r17, %r18, 0x3340U;
	cvt.u32.u16 	%r20, %rs12;
	cvt.u32.u16 	%r21, %rs13;
	prmt.b32 	%r22, %r20, %r21, 0x3340U;
	prmt.b32 	%r23, %r19, %r22, 0x5410U;
	st.global.u32 	[%rd48], %r23;
	add.s64 	%rd49, %rd67, %rd3;
	cvt.u16.u64 	%rs14, %rd49;
	mad.lo.s16 	%rs15, %rs1, %rs14, %rs2;
	add.s16 	%rs16, %rs15, %rs3;
	add.s16 	%rs17, %rs16, %rs3;
	add.s16 	%rs18, %rs17, %rs3;
	add.s64 	%rd51, %rd48, %rd50;
	cvt.u32.u16 	%r24, %rs15;
	cvt.u32.u16 	%r25, %rs16;
	prmt.b32 	%r26, %r24, %r25, 0x3340U;
	cvt.u32.u16 	%r27, %rs17;
	cvt.u32.u16 	%r28, %rs18;
	prmt.b32 	%r29, %r27, %r28, 0x3340U;
	prmt.b32 	%r30, %r26, %r29, 0x5410U;
	st.global.u32 	[%rd51], %r30;
	add.s64 	%rd52, %rd49, %rd3;
	cvt.u16.u64 	%rs19, %rd52;
	mad.lo.s16 	%rs20, %rs1, %rs19, %rs2;
	add.s16 	%rs21, %rs20, %rs3;
	add.s16 	%rs22, %rs21, %rs3;
	add.s16 	%rs23, %rs22, %rs3;
	add.s64 	%rd53, %rd51, %rd50;
	cvt.u32.u16 	%r31, %rs20;
	cvt.u32.u16 	%r32, %rs21;
	prmt.b32 	%r33, %r31, %r32, 0x3340U;
	cvt.u32.u16 	%r34, %rs22;
	cvt.u32.u16 	%r35, %rs23;
	prmt.b32 	%r36, %r34, %r35, 0x3340U;
	prmt.b32 	%r37, %r33, %r36, 0x5410U;
	st.global.u32 	[%rd53], %r37;
	add.s64 	%rd54, %rd52, %rd3;
	cvt.u16.u64 	%rs24, %rd54;
	mad.lo.s16 	%rs25, %rs1, %rs24, %rs2;
	add.s16 	%rs26, %rs25, %rs3;
	add.s16 	%rs27, %rs26, %rs3;
	add.s16 	%rs28, %rs27, %rs3;
	add.s64 	%rd55, %rd53, %rd50;
	cvt.u32.u16 	%r38, %rs25;
	cvt.u32.u16 	%r39, %rs26;
	prmt.b32 	%r40, %r38, %r39, 0x3340U;
	cvt.u32.u16 	%r41, %rs27;
	cvt.u32.u16 	%r42, %rs28;
	prmt.b32 	%r43, %r41, %r42, 0x3340U;
	prmt.b32 	%r44, %r40, %r43, 0x5410U;
	st.global.u32 	[%rd55], %r44;
	add.s64 	%rd67, %rd54, %rd3;
	setp.lt.u64 	%p7, %rd67, %rd4;
	@%p7 bra 	$L__BB7_9;
$L__BB7_10:
	cvt.u32.u64 	%r45, %rd2;
	setp.ne.s32 	%p8, %r45, 0;
	and.b64  	%rd71, %rd38, -4;
	setp.eq.s64 	%p9, %rd71, %rd38;
	or.pred  	%p10, %p8, %p9;
	@%p10 bra 	$L__BB7_22;
	add.s64 	%rd56, %rd71, 1;
	max.u64 	%rd24, %rd38, %rd56;
	sub.s64 	%rd25, %rd24, %rd71;
	and.b64  	%rd26, %rd25, 7;
	sub.s64 	%rd57, %rd71, %rd24;
	setp.gt.u64 	%p11, %rd57, -8;
	@%p11 bra 	$L__BB7_14;
	and.b64  	%rd69, %rd25, -8;
$L__BB7_13:
	.pragma "nounroll";
	cvt.u16.u64 	%rs29, %rd71;
	mad.lo.s16 	%rs30, %rs3, %rs29, %rs2;
	add.s64 	%rd58, %rd1, %rd71;
	st.global.u8 	[%rd58], %rs30;
	add.s16 	%rs31, %rs30, %rs3;
	st.global.u8 	[%rd58+1], %rs31;
	add.s16 	%rs32, %rs31, %rs3;
	st.global.u8 	[%rd58+2], %rs32;
	add.s16 	%rs33, %rs32, %rs3;
	st.global.u8 	[%rd58+3], %rs33;
	add.s16 	%rs34, %rs33, %rs3;
	st.global.u8 	[%rd58+4], %rs34;
	add.s16 	%rs35, %rs34, %rs3;
	st.global.u8 	[%rd58+5], %rs35;
	add.s16 	%rs36, %rs35, %rs3;
	st.global.u8 	[%rd58+6], %rs36;
	add.s16 	%rs37, %rs36, %rs3;
	st.global.u8 	[%rd58+7], %rs37;
	add.s64 	%rd71, %rd71, 8;
	add.s64 	%rd69, %rd69, -8;
	setp.ne.s64 	%p12, %rd69, 0;
	@%p12 bra 	$L__BB7_13;
$L__BB7_14:
	setp.eq.s64 	%p13, %rd26, 0;
	@%p13 bra 	$L__BB7_22;
	and.b64  	%rd33, %rd24, 3;
	setp.lt.u64 	%p14, %rd26, 4;
	@%p14 bra 	$L__BB7_17;
	cvt.u16.u64 	%rs38, %rd71;
	mad.lo.s16 	%rs39, %rs3, %rs38, %rs2;
	add.s64 	%rd59, %rd1, %rd71;
	st.global.u8 	[%rd59], %rs39;
	add.s16 	%rs40, %rs39, %rs3;
	st.global.u8 	[%rd59+1], %rs40;
	add.s16 	%rs41, %rs40, %rs3;
	st.global.u8 	[%rd59+2], %rs41;
	add.s16 	%rs42, %rs41, %rs3;
	st.global.u8 	[%rd59+3], %rs42;
	add.s64 	%rd71, %rd71, 4;
$L__BB7_17:
	setp.eq.s64 	%p15, %rd33, 0;
	@%p15 bra 	$L__BB7_22;
	setp.eq.s64 	%p16, %rd33, 1;
	@%p16 bra 	$L__BB7_20;
	cvt.u16.u64 	%rs43, %rd71;
	mad.lo.s16 	%rs44, %rs3, %rs43, %rs2;
	add.s64 	%rd60, %rd1, %rd71;
	st.global.u8 	[%rd60], %rs44;
	add.s16 	%rs45, %rs44, %rs3;
	st.global.u8 	[%rd60+1], %rs45;
	add.s64 	%rd71, %rd71, 2;
$L__BB7_20:
	and.b64  	%rd61, %rd24, 1;
	setp.eq.b64 	%p17, %rd61, 1;
	not.pred 	%p18, %p17;
	@%p18 bra 	$L__BB7_22;
	cvt.u16.u64 	%rs46, %rd71;
	mad.lo.s16 	%rs47, %rs3, %rs46, %rs2;
	add.s64 	%rd62, %rd1, %rd71;
	st.global.u8 	[%rd62], %rs47;
$L__BB7_22:
	ret;

}
	// .globl	arange_i8_vec3
.visible .entry arange_i8_vec3(
	.param .u64 .ptr .align 1 arange_i8_vec3_param_0,
	.param .u8 arange_i8_vec3_param_1,
	.param .u8 arange_i8_vec3_param_2,
	.param .u64 arange_i8_vec3_param_3
)
{
	.reg .pred 	%p<17>;
	.reg .b16 	%rs<38>;
	.reg .b32 	%r<11>;
	.reg .b64 	%rd<70>;

	ld.param.u64 	%rd33, [arange_i8_vec3_param_0];
	ld.param.s8 	%rs2, [arange_i8_vec3_param_1];
	ld.param.s8 	%rs3, [arange_i8_vec3_param_2];
	ld.param.u64 	%rd32, [arange_i8_vec3_param_3];
	cvta.to.global.u64 	%rd1, %rd33;
	mov.u32 	%r1, %ctaid.x;
	mov.u32 	%r2, %ntid.x;
	mov.u32 	%r3, %tid.x;
	mad.lo.s32 	%r4, %r1, %r2, %r3;
	cvt.u64.u32 	%rd2, %r4;
	mov.u32 	%r5, %nctaid.x;
	mul.lo.s32 	%r6, %r2, %r5;
	cvt.u64.u32 	%rd3, %r6;
	mul.hi.u64 	%rd34, %rd32, -6148914691236517205;
	shr.u64 	%rd4, %rd34, 1;
	setp.le.u64 	%p1, %rd4, %rd2;
	@%p1 bra 	$L__BB8_10;
	mul.lo.s16 	%rs1, %rs3, 3;
	add.s64 	%rd35, %rd3, %rd2;
	max.u64 	%rd36, %rd4, %rd35;
	setp.lt.u64 	%p2, %rd35, %rd4;
	selp.u64 	%rd5, 1, 0, %p2;
	add.s64 	%rd37, %rd35, %rd5;
	sub.s64 	%rd6, %rd36, %rd37;
	and.b64  	%rd38, %rd6, -4294967296;
	setp.ne.s64 	%p3, %rd38, 0;
	@%p3 bra 	$L__BB8_3;
	cvt.u32.u64 	%r7, %rd3;
	cvt.u32.u64 	%r8, %rd6;
	div.u32 	%r9, %r8, %r7;
	cvt.u64.u32 	%rd60, %r9;
	bra.uni 	$L__BB8_4;
$L__BB8_3:
	div.u64 	%rd60, %rd6, %rd3;
$L__BB8_4:
	add.s64 	%rd10, %rd60, %rd5;
	and.b64  	%rd39, %rd10, 3;
	setp.eq.s64 	%p4, %rd39, 3;
	mov.u64 	%rd64, %rd2;
	@%p4 bra 	$L__BB8_7;
	mad.lo.s64 	%rd40, %rd2, 3, %rd1;
	add.s64 	%rd62, %rd40, 2;
	mul.lo.s64 	%rd12, %rd3, 3;
	add.s64 	%rd41, %rd10, 1;
	and.b64  	%rd61, %rd41, 3;
	mov.u64 	%rd64, %rd2;
$L__BB8_6:
	.pragma "nounroll";
	cvt.u16.u64 	%rs4, %rd64;
	mad.lo.s16 	%rs5, %rs1, %rs4, %rs2;
	add.s16 	%rs6, %rs5, %rs3;
	add.s16 	%rs7, %rs6, %rs3;
	st.global.u8 	[%rd62+-2], %rs5;
	st.global.u8 	[%rd62+-1], %rs6;
	st.global.u8 	[%rd62], %rs7;
	add.s64 	%rd64, %rd64, %rd3;
	add.s64 	%rd62, %rd62, %rd12;
	add.s64 	%rd61, %rd61, -1;
	setp.ne.s64 	%p5, %rd61, 0;
	@%p5 bra 	$L__BB8_6;
$L__BB8_7:
	setp.lt.u64 	%p6, %rd10, 3;
	@%p6 bra 	$L__BB8_10;
	mul.lo.s64 	%rd44, %rd3, 3;
$L__BB8_9:
	cvt.u16.u64 	%rs8, %rd64;
	mad.lo.s16 	%rs9, %rs1, %rs8, %rs2;
	add.s16 	%rs10, %rs9, %rs3;
	add.s16 	%rs11, %rs10, %rs3;
	mad.lo.s64 	%rd42, %rd64, 3, %rd1;
	st.global.u8 	[%rd42], %rs9;
	st.global.u8 	[%rd42+1], %rs10;
	st.global.u8 	[%rd42+2], %rs11;
	add.s64 	%rd43, %rd64, %rd3;
	cvt.u16.u64 	%rs12, %rd43;
	mad.lo.s16 	%rs13, %rs1, %rs12, %rs2;
	add.s16 	%rs14, %rs13, %rs3;
	add.s16 	%rs15, %rs14, %rs3;
	add.s64 	%rd45, %rd42, %rd44;
	st.global.u8 	[%rd45], %rs13;
	st.global.u8 	[%rd45+1], %rs14;
	st.global.u8 	[%rd45+2], %rs15;
	add.s64 	%rd46, %rd43, %rd3;
	cvt.u16.u64 	%rs16, %rd46;
	mad.lo.s16 	%rs17, %rs1, %rs16, %rs2;
	add.s16 	%rs18, %rs17, %rs3;
	add.s16 	%rs19, %rs18, %rs3;
	add.s64 	%rd47, %rd45, %rd44;
	st.global.u8 	[%rd47], %rs17;
	st.global.u8 	[%rd47+1], %rs18;
	st.global.u8 	[%rd47+2], %rs19;
	add.s64 	%rd48, %rd46, %rd3;
	cvt.u16.u64 	%rs20, %rd48;
	mad.lo.s16 	%rs21, %rs1, %rs20, %rs2;
	add.s16 	%rs22, %rs21, %rs3;
	add.s16 	%rs23, %rs22, %rs3;
	add.s64 	%rd49, %rd47, %rd44;
	st.global.u8 	[%rd49], %rs21;
	st.global.u8 	[%rd49+1], %rs22;
	st.global.u8 	[%rd49+2], %rs23;
	add.s64 	%rd64, %rd48, %rd3;
	setp.lt.u64 	%p7, %rd64, %rd4;
	@%p7 bra 	$L__BB8_9;
$L__BB8_10:
	cvt.u32.u64 	%r10, %rd2;
	setp.ne.s32 	%p8, %r10, 0;
	mul.lo.s64 	%rd68, %rd4, 3;
	setp.ge.u64 	%p9, %rd68, %rd32;
	or.pred  	%p10, %p8, %p9;
	@%p10 bra 	$L__BB8_19;
	sub.s64 	%rd24, %rd32, %rd68;
	sub.s64 	%rd54, %rd68, %rd32;
	setp.gt.u64 	%p11, %rd54, -8;
	@%p11 bra 	$L__BB8_14;
	mov.b64 	%rd66, 0;
$L__BB8_13:
	.pragma "nounroll";
	cvt.u16.u64 	%rs24, %rd68;
	mad.lo.s16 	%rs25, %rs3, %rs24, %rs2;
	add.s64 	%rd56, %rd1, %rd68;
	st.global.u8 	[%rd56], %rs25;
	add.s16 	%rs26, %rs25, %rs3;
	st.global.u8 	[%rd56+1], %rs26;
	add.s16 	%rs27, %rs26, %rs3;
	st.global.u8 	[%rd56+2], %rs27;
	add.s16 	%rs28, %rs27, %rs3;
	st.global.u8 	[%rd56+3], %rs28;
	add.s16 	%rs29, %rs28, %rs3;
	st.global.u8 	[%rd56+4], %rs29;
	add.s16 	%rs30, %rs29, %rs3;
	st.global.u8 	[%rd56+5], %rs30;
	add.s16 	%rs31, %rs30, %rs3;
	st.global.u8 	[%rd56+6], %rs31;
	add.s16 	%rs32, %rs31, %rs3;
	st.global.u8 	[%rd56+7], %rs32;
	add.s64 	%rd68, %rd68, 8;
	add.s64 	%rd66, %rd66, -8;
	setp.ne.s64 	%p12, %rd66, 0;
	@%p12 bra 	$L__BB8_13;
$L__BB8_14:
	setp.eq.s64 	%p13, %rd24, 0;
	@%p13 bra 	$L__BB8_19;
	setp.eq.s64 	%p14, %rd24, 1;
	@%p14 bra 	$L__BB8_17;
	cvt.u16.u64 	%rs33, %rd68;
	mad.lo.s16 	%rs34, %rs3, %rs33, %rs2;
	add.s64 	%rd57, %rd1, %rd68;
	st.global.u8 	[%rd57], %rs34;
	add.s16 	%rs35, %rs34, %rs3;
	st.global.u8 	[%rd57+1], %rs35;
	add.s64 	%rd68, %rd68, 2;
$L__BB8_17:
	and.b64  	%rd58, %rd24, 1;
	setp.eq.b64 	%p15, %rd58, 1;
	not.pred 	%p16, %p15;
	@%p16 bra 	$L__BB8_19;
	cvt.u16.u64 	%rs36, %rd68;
	mad.lo.s16 	%rs37, %rs3, %rs36, %rs2;
	add.s64 	%rd59, %rd1, %rd68;
	st.global.u8 	[%rd59], %rs37;
$L__BB8_19:
	ret;

}
	// .globl	arange_i8_vec2
.visible .entry arange_i8_vec2(
	.param .u64 .ptr .align 1 arange_i8_vec2_param_0,
	.param .u8 arange_i8_vec2_param_1,
	.param .u8 arange_i8_vec2_param_2,
	.param .u64 arange_i8_vec2_param_3
)
{
	.reg .pred 	%p<19>;
	.reg .b16 	%rs<38>;
	.reg .b32 	%r<11>;
	.reg .b64 	%rd<75>;

	ld.param.u64 	%rd39, [arange_i8_vec2_param_0];
	ld.param.s8 	%rs2, [arange_i8_vec2_param_1];
	ld.param.s8 	%rs3, [arange_i8_vec2_param_2];
	ld.param.u64 	%rd38, [arange_i8_vec2_param_3];
	cvta.to.global.u64 	%rd1, %rd39;
	mov.u32 	%r1, %ctaid.x;
	mov.u32 	%r2, %ntid.x;
	mov.u32 	%r3, %tid.x;
	mad.lo.s32 	%r4, %r1, %r2, %r3;
	cvt.u64.u32 	%rd2, %r4;
	mov.u32 	%r5, %nctaid.x;
	mul.lo.s32 	%r6, %r2, %r5;
	cvt.u64.u32 	%rd3, %r6;
	shr.u64 	%rd4, %rd38, 1;
	setp.le.u64 	%p1, %rd4, %rd2;
	@%p1 bra 	$L__BB9_10;
	shl.b16 	%rs1, %rs3, 1;
	add.s64 	%rd40, %rd3, %rd2;
	max.u64 	%rd41, %rd4, %rd40;
	setp.lt.u64 	%p2, %rd40, %rd4;
	selp.u64 	%rd5, 1, 0, %p2;
	add.s64 	%rd42, %rd40, %rd5;
	sub.s64 	%rd6, %rd41, %rd42;
	and.b64  	%rd43, %rd6, -4294967296;
	setp.ne.s64 	%p3, %rd43, 0;
	@%p3 bra 	$L__BB9_3;
	cvt.u32.u64 	%r7, %rd3;
	cvt.u32.u64 	%r8, %rd6;
	div.u32 	%r9, %r8, %r7;
	cvt.u64.u32 	%rd64, %r9;
	bra.uni 	$L__BB9_4;
$L__BB9_3:
	div.u64 	%rd64, %rd6, %rd3;
$L__BB9_4:
	add.s64 	%rd10, %rd64, %rd5;
	and.b64  	%rd44, %rd10, 3;
	setp.eq.s64 	%p4, %rd44, 3;
	mov.u64 	%rd68, %rd2;
	@%p4 bra 	$L__BB9_7;
	shl.b64 	%rd45, %rd2, 1;
	add.s64 	%rd66, %rd1, %rd45;
	shl.b64 	%rd12, %rd3, 1;
	add.s64 	%rd46, %rd10, 1;
	and.b64  	%rd65, %rd46, 3;
	mov.u64 	%rd68, %rd2;
$L__BB9_6:
	.pragma "nounroll";
	cvt.u16.u64 	%rs4, %rd68;
	mad.lo.s16 	%rs5, %rs1, %rs4, %rs2;
	add.s16 	%rs6, %rs5, %rs3;
	st.global.v2.u8 	[%rd66], {%rs5, %rs6};
	add.s64 	%rd68, %rd68, %rd3;
	add.s64 	%rd66, %rd66, %rd12;
	add.s64 	%rd65, %rd65, -1;
	setp.ne.s64 	%p5, %rd65, 0;
	@%p5 bra 	$L__BB9_6;
$L__BB9_7:
	setp.lt.u64 	%p6, %rd10, 3;
	@%p6 bra 	$L__BB9_10;
	shl.b64 	%rd50, %rd3, 1;
$L__BB9_9:
	cvt.u16.u64 	%rs7, %rd68;
	mad.lo.s16 	%rs8, %rs1, %rs7, %rs2;
	add.s16 	%rs9, %rs8, %rs3;
	shl.b64 	%rd47, %rd68, 1;
	add.s64 	%rd48, %rd1, %rd47;
	st.global.v2.u8 	[%rd48], {%rs8, %rs9};
	add.s64 	%rd49, %rd68, %rd3;
	cvt.u16.u64 	%rs10, %rd49;
	mad.lo.s16 	%rs11, %rs1, %rs10, %rs2;
	add.s16 	%rs12, %rs11, %rs3;
	add.s64 	%rd51, %rd48, %rd50;
	st.global.v2.u8 	[%rd51], {%rs11, %rs12};
	add.s64 	%rd52, %rd49, %rd3;
	cvt.u16.u64 	%rs13, %rd52;
	mad.lo.s16 	%rs14, %rs1, %rs13, %rs2;
	add.s16 	%rs15, %rs14, %rs3;
	add.s64 	%rd53, %rd51, %rd50;
	st.global.v2.u8 	[%rd53], {%rs14, %rs15};
	add.s64 	%rd54, %rd52, %rd3;
	cvt.u16.u64 	%rs16, %rd54;
	mad.lo.s16 	%rs17, %rs1, %rs16, %rs2;
	add.s16 	%rs18, %rs17, %rs3;
	add.s64 	%rd55, %rd53, %rd50;
	st.global.v2.u8 	[%rd55], {%rs17, %rs18};
	add.s64 	%rd68, %rd54, %rd3;
	setp.lt.u64 	%p7, %rd68, %rd4;
	@%p7 bra 	$L__BB9_9;
$L__BB9_10:
	cvt.u32.u64 	%r10, %rd2;
	setp.ne.s32 	%p8, %r10, 0;
	and.b64  	%rd72, %rd38, -2;
	setp.eq.s64 	%p9, %rd72, %rd38;
	or.pred  	%p10, %p8, %p9;
	@%p10 bra 	$L__BB9_22;
	add.s64 	%rd56, %rd72, 1;
	max.u64 	%rd24, %rd38, %rd56;
	sub.s64 	%rd25, %rd24, %rd72;
	or.b64  	%rd57, %rd38, 1;
	sub.s64 	%rd58, %rd24, %rd57;
	and.b64  	%rd26, %rd25, 7;
	setp.lt.u64 	%p11, %rd58, 7;
	@%p11 bra 	$L__BB9_14;
	and.b64  	%rd70, %rd25, -8;
$L__BB9_13:
	.pragma "nounroll";
	cvt.u16.u64 	%rs19, %rd72;
	mad.lo.s16 	%rs20, %rs3, %rs19, %rs2;
	add.s64 	%rd59, %rd1, %rd72;
	st.global.u8 	[%rd59], %rs20;
	add.s16 	%rs21, %rs20, %rs3;
	st.global.u8 	[%rd59+1], %rs21;
	add.s16 	%rs22, %rs21, %rs3;
	st.global.u8 	[%rd59+2], %rs22;
	add.s16 	%rs23, %rs22, %rs3;
	st.global.u8 	[%rd59+3], %rs23;
	add.s16 	%rs24, %rs23, %rs3;
	st.global.u8 	[%rd59+4], %rs24;
	add.s16 	%rs25, %rs24, %rs3;
	st.global.u8 	[%rd59+5], %rs25;
	add.s16 	%rs26, %rs25, %rs3;
	st.global.u8 	[%rd59+6], %rs26;
	add.s16 	%rs27, %rs26, %rs3;
	st.global.u8 	[%rd59+7], %rs27;
	add.s64 	%rd72, %rd72, 8;
	add.s64 	%rd70, %rd70, -8;
	setp.ne.s64 	%p12, %rd70, 0;
	@%p12 bra 	$L__BB9_13;
$L__BB9_14:
	setp.eq.s64 	%p13, %rd26, 0;
	@%p13 bra 	$L__BB9_22;
	and.b64  	%rd33, %rd25, 3;
	setp.lt.u64 	%p14, %rd26, 4;
	@%p14 bra 	$L__BB9_17;
	cvt.u16.u64 	%rs28, %rd72;
	mad.lo.s16 	%rs29, %rs3, %rs28, %rs2;
	add.s64 	%rd60, %rd1, %rd72;
	st.global.u8 	[%rd60], %rs29;
	add.s16 	%rs30, %rs29, %rs3;
	st.global.u8 	[%rd60+1], %rs30;
	add.s16 	%rs31, %rs30, %rs3;
	st.global.u8 	[%rd60+2], %rs31;
	add.s16 	%rs32, %rs31, %rs3;
	st.global.u8 	[%rd60+3], %rs32;
	add.s64 	%rd72, %rd72, 4;
$L__BB9_17:
	setp.eq.s64 	%p15, %rd33, 0;
	@%p15 bra 	$L__BB9_22;
	setp.eq.s64 	%p16, %rd33, 1;
	@%p16 bra 	$L__BB9_20;
	cvt.u16.u64 	%rs33, %rd72;
	mad.lo.s16 	%rs34, %rs3, %rs33, %rs2;
	add.s64 	%rd61, %rd1, %rd72;
	st.global.u8 	[%rd61], %rs34;
	add.s16 	%rs35, %rs34, %rs3;
	st.global.u8 	[%rd61+1], %rs35;
	add.s64 	%rd72, %rd72, 2;
$L__BB9_20:
	and.b64  	%rd62, %rd24, 1;
	setp.eq.b64 	%p17, %rd62, 1;
	not.pred 	%p18, %p17;
	@%p18 bra 	$L__BB9_22;
	cvt.u16.u64 	%rs36, %rd72;
	mad.lo.s16 	%rs37, %rs3, %rs36, %rs2;
	add.s64 	%rd63, %rd1, %rd72;
	st.global.u8 	[%rd63], %rs37;
$L__BB9_22:
	ret;

}
	// .globl	arange_i16_vec4
.visible .entry arange_i16_vec4(
	.param .u64 .ptr .align 1 arange_i16_vec4_param_0,
	.param .u16 arange_i16_vec4_param_1,
	.param .u16 arange_i16_vec4_param_2,
	.param .u64 arange_i16_vec4_param_3
)
{
	.reg .pred 	%p<19>;
	.reg .b16 	%rs<68>;
	.reg .b32 	%r<11>;
	.reg .b64 	%rd<82>;

	ld.param.u64 	%rd42, [arange_i16_vec4_param_0];
	ld.param.u16 	%rs13, [arange_i16_vec4_param_1];
	ld.param.u16 	%rs14, [arange_i16_vec4_param_2];
	ld.param.u64 	%rd41, [arange_i16_vec4_param_3];
	cvta.to.global.u64 	%rd1, %rd42;
	mov.u32 	%r1, %ctaid.x;
	mov.u32 	%r2, %ntid.x;
	mov.u32 	%r3, %tid.x;
	mad.lo.s32 	%r4, %r1, %r2, %r3;
	cvt.u64.u32 	%rd2, %r4;
	mov.u32 	%r5, %nctaid.x;
	mul.lo.s32 	%r6, %r2, %r5;
	cvt.u64.u32 	%rd3, %r6;
	shr.u64 	%rd4, %rd41, 2;
	setp.le.u64 	%p1, %rd4, %rd2;
	@%p1 bra 	$L__BB10_10;
	add.s64 	%rd43, %rd3, %rd2;
	max.u64 	%rd44, %rd4, %rd43;
	setp.lt.u64 	%p2, %rd43, %rd4;
	selp.u64 	%rd5, 1, 0, %p2;
	add.s64 	%rd45, %rd43, %rd5;
	sub.s64 	%rd6, %rd44, %rd45;
	and.b64  	%rd46, %rd6, -4294967296;
	setp.ne.s64 	%p3, %rd46, 0;
	@%p3 bra 	$L__BB10_3;
	cvt.u32.u64 	%r7, %rd3;
	cvt.u32.u64 	%r8, %rd6;
	div.u32 	%r9, %r8, %r7;
	cvt.u64.u32 	%rd70, %r9;
	bra.uni 	$L__BB10_4;
$L__BB10_3:
	div.u64 	%rd70, %rd6, %rd3;
$L__BB10_4:
	add.s64 	%rd10, %rd70, %rd5;
	and.b64  	%rd47, %rd10, 3;
	setp.eq.s64 	%p4, %rd47, 3;
	mov.u64 	%rd74, %rd2;
	@%p4 bra 	$L__BB10_7;
	shl.b64 	%rd48, %rd2, 3;
	add.s64 	%rd72, %rd1, %rd48;
	shl.b64 	%rd12, %rd3, 3;
	cvt.u16.u64 	%rs15, %rd2;
	mul.lo.s16 	%rs16, %rs14, %rs15;
	shl.b16 	%rs1, %rs16, 2;
	cvt.u16.u64 	%rs17, %rd3;
	mul.lo.s16 	%rs18, %rs14, %rs17;
	shl.b16 	%rs2, %rs18, 2;
	shl.b16 	%rs19, %rs15, 2;
	or.b16  	%rs20, %rs19, 2;
	mul.lo.s16 	%rs3, %rs14, %rs20;
	or.b16  	%rs21, %rs19, 3;
	mul.lo.s16 	%rs4, %rs14, %rs21;
	mad.lo.s16 	%rs5, %rs14, %rs19, %rs14;
	add.s64 	%rd49, %rd10, 1;
	and.b64  	%rd71, %rd49, 3;
	mov.u16 	%rs66, %rs13;
	mov.u64 	%rd74, %rd2;
$L__BB10_6:
	.pragma "nounroll";
	add.s16 	%rs22, %rs1, %rs66;
	add.s16 	%rs23, %rs5, %rs66;
	add.s16 	%rs24, %rs3, %rs66;
	add.s16 	%rs25, %rs4, %rs66;
	st.global.v4.u16 	[%rd72], {%rs22, %rs23, %rs24, %rs25};
	add.s64 	%rd74, %rd74, %rd3;
	add.s64 	%rd72, %rd72, %rd12;
	add.s16 	%rs66, %rs66, %rs2;
	add.s64 	%rd71, %rd71, -1;
	setp.ne.s64 	%p5, %rd71, 0;
	@%p5 bra 	$L__BB10_6;
$L__BB10_7:
	setp.lt.u64 	%p6, %rd10, 3;
	@%p6 bra 	$L__BB10_10;
	shl.b16 	%rs8, %rs14, 2;
	shl.b64 	%rd53, %rd3, 3;
$L__BB10_9:
	cvt.u16.u64 	%rs26, %rd74;
	mad.lo.s16 	%rs27, %rs8, %rs26, %rs13;
	add.s16 	%rs28, %rs27, %rs14;
	add.s16 	%rs29, %rs28, %rs14;
	add.s16 	%rs30, %rs29, %rs14;
	shl.b64 	%rd50, %rd74, 3;
	add.s64 	%rd51, %rd1, %rd50;
	st.global.v4.u16 	[%rd51], {%rs27, %rs28, %rs29, %rs30};
	add.s64 	%rd52, %rd74, %rd3;
	cvt.u16.u64 	%rs31, %rd52;
	mad.lo.s16 	%rs32, %rs8, %rs31, %rs13;
	add.s16 	%rs33, %rs32, %rs14;
	add.s16 	%rs34, %rs33, %rs14;
	add.s16 	%rs35, %rs34, %rs14;
	add.s64 	%rd54, %rd51, %rd53;
	st.global.v4.u16 	[%rd54], {%rs32, %rs33, %rs34, %rs35};
	add.s64 	%rd55, %rd52, %rd3;
	cvt.u16.u64 	%rs36, %rd55;
	mad.lo.s16 	%rs37, %rs8, %rs36, %rs13;
	add.s16 	%rs38, %rs37, %rs14;
	add.s16 	%rs39, %rs38, %rs14;
	add.s16 	%rs40, %rs39, %rs14;
	add.s64 	%rd56, %rd54, %rd53;
	st.global.v4.u16 	[%rd56], {%rs37, %rs38, %rs39, %rs40};
	add.s64 	%rd57, %rd55, %rd3;
	cvt.u16.u64 	%rs41, %rd57;
	mad.lo.s16 	%rs42, %rs8, %rs41, %rs13;
	add.s16 	%rs43, %rs42, %rs14;
	add.s16 	%rs44, %rs43, %rs14;
	add.s16 	%rs45, %rs44, %rs14;
	add.s64 	%rd58, %rd56, %rd53;
	st.global.v4.u16 	[%rd58], {%rs42, %rs43, %rs44, %rs45};
	add.s64 	%rd74, %rd57, %rd3;
	setp.lt.u64 	%p7, %rd74, %rd4;
	@%p7 bra 	$L__BB10_9;
$L__BB10_10:
	cvt.u32.u64 	%r10, %rd2;
	setp.ne.s32 	%p8, %r10, 0;
	and.b64  	%rd79, %rd41, -4;
	setp.eq.s64 	%p9, %rd79, %rd41;
	or.pred  	%p10, %p8, %p9;
	@%p10 bra 	$L__BB10_22;
	add.s64 	%rd59, %rd79, 1;
	max.u64 	%rd24, %rd41, %rd59;
	sub.s64 	%rd25, %rd24, %rd79;
	and.b64  	%rd26, %rd25, 7;
	sub.s64 	%rd60, %rd79, %rd24;
	setp.gt.u64 	%p11, %rd60, -8;
	@%p11 bra 	$L__BB10_14;
	and.b64  	%rd77, %rd25, -8;
	cvt.u16.u64 	%rs46, %rd4;
	mul.lo.s16 	%rs47, %rs14, %rs46;
	shl.b16 	%rs48, %rs47, 2;
	add.s16 	%rs67, %rs13, %rs48;
	shl.b16 	%rs10, %rs14, 3;
	shl.b64 	%rd61, %rd4, 3;
	add.s64 	%rd62, %rd61, %rd1;
	add.s64 	%rd76, %rd62, 8;
$L__BB10_13:
	.pragma "nounroll";
	st.global.u16 	[%rd76+-8], %rs67;
	add.s16 	%rs49, %rs14, %rs67;
	st.global.u16 	[%rd76+-6], %rs49;
	add.s16 	%rs50, %rs14, %rs49;
	st.global.u16 	[%rd76+-4], %rs50;
	add.s16 	%rs51, %rs14, %rs50;
	st.global.u16 	[%rd76+-2], %rs51;
	add.s16 	%rs52, %rs14, %rs51;
	st.global.u16 	[%rd76], %rs52;
	add.s16 	%rs53, %rs14, %rs52;
	st.global.u16 	[%rd76+2], %rs53;
	add.s16 	%rs54, %rs14, %rs53;
	st.global.u16 	[%rd76+4], %rs54;
	add.s16 	%rs55, %rs14, %rs54;
	st.global.u16 	[%rd76+6], %rs55;
	add.s64 	%rd79, %rd79, 8;
	add.s64 	%rd77, %rd77, -8;
	add.s16 	%rs67, %rs67, %rs10;
	add.s64 	%rd76, %rd76, 16;
	setp.ne.s64 	%p12, %rd77, 0;
	@%p12 bra 	$L__BB10_13;
$L__BB10_14:
	setp.eq.s64 	%p13, %rd26, 0;
	@%p13 bra 	$L__BB10_22;
	and.b64  	%rd36, %rd24, 3;
	setp.lt.u64 	%p14, %rd26, 4;
	@%p14 bra 	$L__BB10_17;
	cvt.u16.u64 	%rs56, %rd79;
	mad.lo.s16 	%rs57, %rs14, %rs56, %rs13;
	shl.b64 	%rd63, %rd79, 1;
	add.s64 	%rd64, %rd1, %rd63;
	st.global.u16 	[%rd64], %rs57;
	add.s16 	%rs58, %rs57, %rs14;
	st.global.u16 	[%rd64+2], %rs58;
	add.s16 	%rs59, %rs58, %rs14;
	st.global.u16 	[%rd64+4], %rs59;
	add.s16 	%rs60, %rs59, %rs14;
	st.global.u16 	[%rd64+6], %rs60;
	add.s64 	%rd79, %rd79, 4;
$L__BB10_17:
	setp.eq.s64 	%p15, %rd36, 0;
	@%p15 bra 	$L__BB10_22;
	setp.eq.s64 	%p16, %rd36, 1;
	@%p16 bra 	$L__BB10_20;
	cvt.u16.u64 	%rs61, %rd79;
	mad.lo.s16 	%rs62, %rs14, %rs61, %rs13;
	shl.b64 	%rd65, %rd79, 1;
	add.s64 	%rd66, %rd1, %rd65;
	st.global.u16 	[%rd66], %rs62;
	add.s16 	%rs63, %rs62, %rs14;
	st.global.u16 	[%rd66+2], %rs63;
	add.s64 	%rd79, %rd79, 2;
$L__BB10_20:
	and.b64  	%rd67, %rd24, 1;
	setp.eq.b64 	%p17, %rd67, 1;
	not.pred 	%p18, %p17;
	@%p18 bra 	$L__BB10_22;
	cvt.u16.u64 	%rs64, %rd79;
	mad.lo.s16 	%rs65, %rs14, %rs64, %rs13;
	shl.b64 	%rd68, %rd79, 1;
	add.s64 	%rd69, %rd1, %rd68;
	st.global.u16 	[%rd69], %rs65;
$L__BB10_22:
	ret;

}
	// .globl	arange_i16_vec3
.visible .entry arange_i16_vec3(
	.param .u64 .ptr .align 1 arange_i16_vec3_param_0,
	.param .u16 arange_i16_vec3_param_1,
	.param .u16 arange_i16_vec3_param_2,
	.param .u64 arange_i16_vec3_param_3
)
{
	.reg .pred 	%p<17>;
	.reg .b16 	%rs<54>;
	.reg .b32 	%r<11>;
	.reg .b64 	%rd<71>;

	ld.param.u64 	%rd33, [arange_i16_vec3_param_0];
	ld.param.u16 	%rs12, [arange_i16_vec3_param_1];
	ld.param.u16 	%rs13, [arange_i16_vec3_param_2];
	ld.param.u64 	%rd32, [arange_i16_vec3_param_3];
	cvta.to.global.u64 	%rd1, %rd33;
	mov.u32 	%r1, %ctaid.x;
	mov.u32 	%r2, %ntid.x;
	mov.u32 	%r3, %tid.x;
	mad.lo.s32 	%r4, %r1, %r2, %r3;
	cvt.u64.u32 	%rd2, %r4;
	mov.u32 	%r5, %nctaid.x;
	mul.lo.s32 	%r6, %r2, %r5;
	cvt.u64.u32 	%rd3, %r6;
	mul.hi.u64 	%rd34, %rd32, -6148914691236517205;
	shr.u64 	%rd4, %rd34, 1;
	setp.le.u64 	%p1, %rd4, %rd2;
	@%p1 bra 	$L__BB11_10;
	add.s64 	%rd35, %rd3, %rd2;
	max.u64 	%rd36, %rd4, %rd35;
	setp.lt.u64 	%p2, %rd35, %rd4;
	selp.u64 	%rd5, 1, 0, %p2;
	add.s64 	%rd37, %rd35, %rd5;
	sub.s64 	%rd6, %rd36, %rd37;
	and.b64  	%rd38, %rd6, -4294967296;
	setp.ne.s64 	%p3, %rd38, 0;
	@%p3 bra 	$L__BB11_3;
	cvt.u32.u64 	%r7, %rd3;
	cvt.u32.u64 	%r8, %rd6;
	div.u32 	%r9, %r8, %r7;
	cvt.u64.u32 	%rd62, %r9;
	bra.uni 	$L__BB11_4;
$L__BB11_3:
	div.u64 	%rd62, %rd6, %rd3;
$L__BB11_4:
	add.s64 	%rd10, %rd62, %rd5;
	and.b64  	%rd39, %rd10, 3;
	setp.eq.s64 	%p4, %rd39, 3;
	mov.u64 	%rd66, %rd2;
	@%p4 bra 	$L__BB11_7;
	cvt.u16.u64 	%rs14, %rd2;
	mul.lo.s16 	%rs15, %rs14, 3;
	mul.lo.s16 	%rs3, %rs15, %rs13;
	add.s16 	%rs1, %rs3, %rs13;
	cvt.u16.u64 	%rs16, %rd3;
	mul.lo.s16 	%rs17, %rs13, %rs16;
	mul.lo.s16 	%rs2, %rs17, 3;
	mad.lo.s64 	%rd40, %rd2, 6, %rd1;
	add.s64 	%rd63, %rd40, 4;
	mul.lo.s64 	%rd12, %rd3, 6;
	add.s16 	%rs18, %rs15, 2;
	mul.lo.s16 	%rs4, %rs13, %rs18;
	add.s64 	%rd41, %rd10, 1;
	and.b64  	%rd64, %rd41, 3;
	mov.u16 	%rs52, %rs12;
	mov.u64 	%rd66, %rd2;
$L__BB11_6:
	.pragma "nounroll";
	add.s16 	%rs19, %rs3, %rs52;
	add.s16 	%rs20, %rs1, %rs52;
	add.s16 	%rs21, %rs4, %rs52;
	st.global.u16 	[%rd63+-4], %rs19;
	st.global.u16 	[%rd63+-2], %rs20;
	st.global.u16 	[%rd63], %rs21;
	add.s64 	%rd66, %rd66, %rd3;
	add.s64 	%rd64, %rd64, -1;
	add.s16 	%rs52, %rs52, %rs2;
	add.s64 	%rd63, %rd63, %rd12;
	setp.ne.s64 	%p5, %rd64, 0;
	@%p5 bra 	$L__BB11_6;
$L__BB11_7:
	setp.lt.u64 	%p6, %rd10, 3;
	@%p6 bra 	$L__BB11_10;
	mul.lo.s16 	%rs7, %rs13, 3;
	mul.lo.s64 	%rd44, %rd3, 6;
$L__BB11_9:
	cvt.u16.u64 	%rs22, %rd66;
	mad.lo.s16 	%rs23, %rs7, %rs22, %rs12;
	add.s16 	%rs24, %rs23, %rs13;
	add.s16 	%rs25, %rs24, %rs13;
	mad.lo.s64 	%rd42, %rd66, 6, %rd1;
	st.global.u16 	[%rd42], %rs23;
	st.global.u16 	[%rd42+2], %rs24;
	st.global.u16 	[%rd42+4], %rs25;
	add.s64 	%rd43, %rd66, %rd3;
	cvt.u16.u64 	%rs26, %rd43;
	mad.lo.s16 	%rs27, %rs7, %rs26, %rs12;
	add.s16 	%rs28, %rs27, %rs13;
	add.s16 	%rs29, %rs28, %rs13;
	add.s64 	%rd45, %rd42, %rd44;
	st.global.u16 	[%rd45], %rs27;
	st.global.u16 	[%rd45+2], %rs28;
	st.global.u16 	[%rd45+4], %rs29;
	add.s64 	%rd46, %rd43, %rd3;
	cvt.u16.u64 	%rs30, %rd46;
	mad.lo.s16 	%rs31, %rs7, %rs30, %rs12;
	add.s16 	%rs32, %rs31, %rs13;
	add.s16 	%rs33, %rs32, %rs13;
	add.s64 	%rd47, %rd45, %rd44;
	st.global.u16 	[%rd47], %rs31;
	st.global.u16 	[%rd47+2], %rs32;
	st.global.u16 	[%rd47+4], %rs33;
	add.s64 	%rd48, %rd46, %rd3;
	cvt.u16.u64 	%rs34, %rd48;
	mad.lo.s16 	%rs35, %rs7, %rs34, %rs12;
	add.s16 	%rs36, %rs35, %rs13;
	add.s16 	%rs37, %rs36, %rs13;
	add.s64 	%rd49, %rd47, %rd44;
	st.global.u16 	[%rd49], %rs35;
	st.global.u16 	[%rd49+2], %rs36;
	st.global.u16 	[%rd49+4], %rs37;
	add.s64 	%rd66, %rd48, %rd3;
	setp.lt.u64 	%p7, %rd66, %rd4;
	@%p7 bra 	$L__BB11_9;
$L__BB11_10:
	cvt.u32.u64 	%r10, %rd2;
	setp.ne.s32 	%p8, %r10, 0;
	mul.lo.s64 	%rd70, %rd4, 3;
	setp.ge.u64 	%p9, %rd70, %rd32;
	or.pred  	%p10, %p8, %p9;
	@%p10 bra 	$L__BB11_19;
	sub.s64 	%rd24, %rd32, %rd70;
	sub.s64 	%rd54, %rd70, %rd32;
	setp.gt.u64 	%p11, %rd54, -8;
	@%p11 bra 	$L__BB11_14;
	cvt.u16.u64 	%rs38, %rd4;
	mul.lo.s16 	%rs39, %rs13, %rs38;
	mad.lo.s16 	%rs53, %rs39, 3, %rs12;
	shl.b16 	%rs9, %rs13, 3;
	mad.lo.s64 	%rd56, %rd4, 6, %rd1;
	add.s64 	%rd68, %rd56, 8;
	mov.b64 	%rd69, 0;
$L__BB11_13:
	.pragma "nounroll";
	st.global.u16 	[%rd68+-8], %rs53;
	add.s16 	%rs40, %rs13, %rs53;
	st.global.u16 	[%rd68+-6], %rs40;
	add.s16 	%rs41, %rs13, %rs40;
	st.global.u16 	[%rd68+-4], %rs41;
	add.s16 	%rs42, %rs13, %rs41;
	st.global.u16 	[%rd68+-2], %rs42;
	add.s16 	%rs43, %rs13, %rs42;
	st.global.u16 	[%rd68], %rs43;
	add.s16 	%rs44, %rs13, %rs43;
	st.global.u16 	[%rd68+2], %rs44;
	add.s16 	%rs45, %rs13, %rs44;
	st.global.u16 	[%rd68+4], %rs45;
	add.s16 	%rs46, %rs13, %rs45;
	st.global.u16 	[%rd68+6], %rs46;
	add.s64 	%rd69, %rd69, 8;
	add.s16 	%rs53, %rs53, %rs9;
	add.s64 	%rd68, %rd68, 16;
	setp.ne.s64 	%p12, %rd69, 0;
	@%p12 bra 	$L__BB11_13;
$L__BB11_14:
	setp.eq.s64 	%p13, %rd24, 0;
	@%p13 bra 	$L__BB11_19;
	setp.eq.s64 	%p14, %rd24, 1;
	@%p14 bra 	$L__BB11_17;
	cvt.u16.u64 	%rs47, %rd70;
	mad.lo.s16 	%rs48, %rs13, %rs47, %rs12;
	shl.b64 	%rd57, %rd70, 1;
	add.s64 	%rd58, %rd1, %rd57;
	st.global.u16 	[%rd58], %rs48;
	add.s16 	%rs49, %rs48, %rs13;
	st.global.u16 	[%rd58+2], %rs49;
	add.s64 	%rd70, %rd70, 2;
$L__BB11_17:
	and.b64  	%rd59, %rd24, 1;
	setp.eq.b64 	%p15, %rd59, 1;
	not.pred 	%p16, %p15;
	@%p16 bra 	$L__BB11_19;
	cvt.u16.u64 	%rs50, %rd70;
	mad.lo.s16 	%rs51, %rs13, %rs50, %rs12;
	shl.b64 	%rd60, %rd70, 1;
	add.s64 	%rd61, %rd1, %rd60;
	st.global.u16 	[%rd61], %rs51;
$L__BB11_19:
	ret;

}
	// .globl	arange_i16_vec2
.visible .entry arange_i16_vec2(
	.param .u64 .ptr .align 1 arange_i16_vec2_param_0,
	.param .u16 arange_i16_vec2_param_1,
	.param .u16 arange_i16_vec2_param_2,
	.param .u64 arange_i16_vec2_param_3
)
{
	.reg .pred 	%p<19>;
	.reg .b16 	%rs<53>;
	.reg .b32 	%r<16>;
	.reg .b64 	%rd<83>;

	ld.param.u64 	%rd42, [arange_i16_vec2_param_0];
	ld.param.u16 	%rs11, [arange_i16_vec2_param_1];
	ld.param.u16 	%rs12, [arange_i16_vec2_param_2];
	ld.param.u64 	%rd41, [arange_i16_vec2_param_3];
	cvta.to.global.u64 	%rd1, %rd42;
	mov.u32 	%r1, %ctaid.x;
	mov.u32 	%r2, %ntid.x;
	mov.u32 	%r3, %tid.x;
	mad.lo.s32 	%r4, %r1, %r2, %r3;
	cvt.u64.u32 	%rd2, %r4;
	mov.u32 	%r5, %nctaid.x;
	mul.lo.s32 	%r6, %r2, %r5;
	cvt.u64.u32 	%rd3, %r6;
	shr.u64 	%rd4, %rd41, 1;
	setp.le.u64 	%p1, %rd4, %rd2;
	@%p1 bra 	$L__BB12_10;
	add.s64 	%rd43, %rd3, %rd2;
	max.u64 	%rd44, %rd4, %rd43;
	setp.lt.u64 	%p2, %rd43, %rd4;
	selp.u64 	%rd5, 1, 0, %p2;
	add.s64 	%rd45, %rd43, %rd5;
	sub.s64 	%rd6, %rd44, %rd45;
	and.b64  	%rd46, %rd6, -4294967296;
	setp.ne.s64 	%p3, %rd46, 0;
	@%p3 bra 	$L__BB12_3;
	cvt.u32.u64 	%r7, %rd3;
	cvt.u32.u64 	%r8, %rd6;
	div.u32 	%r9, %r8, %r7;
	cvt.u64.u32 	%rd71, %r9;
	bra.uni 	$L__BB12_4;
$L__BB12_3:
	div.u64 	%rd71, %rd6, %rd3;
$L__BB12_4:
	add.s64 	%rd10, %rd71, %rd5;
	and.b64  	%rd47, %rd10, 3;
	setp.eq.s64 	%p4, %rd47, 3;
	mov.u64 	%rd75, %rd2;
	@%p4 bra 	$L__BB12_7;
	shl.b64 	%rd48, %rd2, 2;
	add.s64 	%rd73, %rd1, %rd48;
	shl.b64 	%rd12, %rd3, 2;
	cvt.u16.u64 	%rs13, %rd2;
	mul.lo.s16 	%rs14, %rs12, %rs13;
	shl.b16 	%rs1, %rs14, 1;
	cvt.u16.u64 	%rs15, %rd3;
	mul.lo.s16 	%rs16, %rs12, %rs15;
	shl.b16 	%rs2, %rs16, 1;
	add.s16 	%rs3, %rs1, %rs12;
	add.s64 	%rd49, %rd10, 1;
	and.b64  	%rd72, %rd49, 3;
	mov.u16 	%rs51, %rs11;
	mov.u64 	%rd75, %rd2;
$L__BB12_6:
	.pragma "nounroll";
	add.s16 	%rs17, %rs1, %rs51;
	add.s16 	%rs18, %rs3, %rs51;
	mov.b32 	%r10, {%rs17, %rs18};
	st.global.u32 	[%rd73], %r10;
	add.s64 	%rd75, %rd75, %rd3;
	add.s64 	%rd73, %rd73, %rd12;
	add.s16 	%rs51, %rs51, %rs2;
	add.s64 	%rd72, %rd72, -1;
	setp.ne.s64 	%p5, %rd72, 0;
	@%p5 bra 	$L__BB12_6;
$L__BB12_7:
	setp.lt.u64 	%p6, %rd10, 3;
	@%p6 bra 	$L__BB12_10;
	shl.b16 	%rs6, %rs12, 1;
	shl.b64 	%rd53, %rd3, 2;
$L__BB12_9:
	cvt.u16.u64 	%rs19, %rd75;
	mad.lo.s16 	%rs20, %rs6, %rs19, %rs11;
	add.s16 	%rs21, %rs20, %rs12;
	shl.b64 	%rd50, %rd75, 2;
	add.s64 	%rd51, %rd1, %rd50;
	mov.b32 	%r11, {%rs20, %rs21};
	st.global.u32 	[%rd51], %r11;
	add.s64 	%rd52, %rd75, %rd3;
	cvt.u16.u64 	%rs22, %rd52;
	mad.lo.s16 	%rs23, %rs6, %rs22, %rs11;
	add.s16 	%rs24, %rs23, %rs12;
	add.s64 	%rd54, %rd51, %rd53;
	mov.b32 	%r12, {%rs23, %rs24};
	st.global.u32 	[%rd54], %r12;
	add.s64 	%rd55, %rd52, %rd3;
	cvt.u16.u64 	%rs25, %rd55;
	mad.lo.s16 	%rs26, %rs6, %rs25, %rs11;
	add.s16 	%rs27, %rs26, %rs12;
	add.s64 	%rd56, %rd54, %rd53;
	mov.b32 	%r13, {%rs26, %rs27};
	st.global.u32 	[%rd56], %r13;
	add.s64 	%rd57, %rd55, %rd3;
	cvt.u16.u64 	%rs28, %rd57;
	mad.lo.s16 	%rs29, %rs6, %rs28, %rs11;
	add.s16 	%rs30, %rs29, %rs12;
	add.s64 	%rd58, %rd56, %rd53;
	mov.b32 	%r14, {%rs29, %rs30};
	st.global.u32 	[%rd58], %r14;
	add.s64 	%rd75, %rd57, %rd3;
	setp.lt.u64 	%p7, %rd75, %rd4;
	@%p7 bra 	$L__BB12_9;
$L__BB12_10:
	cvt.u32.u64 	%r15, %rd2;
	setp.ne.s32 	%p8, %r15, 0;
	and.b64  	%rd80, %rd41, -2;
	setp.eq.s64 	%p9, %rd80, %rd41;
	or.pred  	%p10, %p8, %p9;
	@%p10 bra 	$L__BB12_22;
	add.s64 	%rd59, %rd80, 1;
	max.u64 	%rd24, %rd41, %rd59;
	sub.s64 	%rd25, %rd24, %rd80;
	or.b64  	%rd60, %rd41, 1;
	sub.s64 	%rd61, %rd24, %rd60;
	and.b64  	%rd26, %rd25, 7;
	setp.lt.u64 	%p11, %rd61, 7;
	@%p11 bra 	$L__BB12_14;
	and.b64  	%rd78, %rd25, -8;
	cvt.u16.u64 	%rs31, %rd4;
	mul.lo.s16 	%rs32, %rs12, %rs31;
	shl.b16 	%rs33, %rs32, 1;
	add.s16 	%rs52, %rs11, %rs33;
	shl.b16 	%rs8, %rs12, 3;
	shl.b64 	%rd62, %rd4, 2;
	add.s64 	%rd63, %rd62, %rd1;
	add.s64 	%rd77, %rd63, 8;
$L__BB12_13:
	.pragma "nounroll";
	st.global.u16 	[%rd77+-8], %rs52;
	add.s16 	%rs34, %rs12, %rs52;
	st.global.u16 	[%rd77+-6], %rs34;
	add.s16 	%rs35, %rs12, %rs34;
	st.global.u16 	[%rd77+-4], %rs35;
	add.s16 	%rs36, %rs12, %rs35;
	st.global.u16 	[%rd77+-2], %rs36;
	add.s16 	%rs37, %rs12, %rs36;
	st.global.u16 	[%rd77], %rs37;
	add.s16 	%rs38, %rs12, %rs37;
	st.global.u16 	[%rd77+2], %rs38;
	add.s16 	%rs39, %rs12, %rs38;
	st.global.u16 	[%rd77+4], %rs39;
	add.s16 	%rs40, %rs12, %rs39;
	st.global.u16 	[%rd77+6], %rs40;
	add.s64 	%rd80, %rd80, 8;
	add.s64 	%rd78, %rd78, -8;
	add.s16 	%rs52, %rs52, %rs8;
	add.s64 	%rd77, %rd77, 16;
	setp.ne.s64 	%p12, %rd78, 0;
	@%p12 bra 	$L__BB12_13;
$L__BB12_14:
	setp.eq.s64 	%p13, %rd26, 0;
	@%p13 bra 	$L__BB12_22;
	and.b64  	%rd36, %rd25, 3;
	setp.lt.u64 	%p14, %rd26, 4;
	@%p14 bra 	$L__BB12_17;
	cvt.u16.u64 	%rs41, %rd80;
	mad.lo.s16 	%rs42, %rs12, %rs41, %rs11;
	shl.b64 	%rd64, %rd80, 1;
	add.s64 	%rd65, %rd1, %rd64;
	st.global.u16 	[%rd65], %rs42;
	add.s16 	%rs43, %rs42, %rs12;
	st.global.u16 	[%rd65+2], %rs43;
	add.s16 	%rs44, %rs43, %rs12;
	st.global.u16 	[%rd65+4], %rs44;
	add.s16 	%rs45, %rs44, %rs12;
	st.global.u16 	[%rd65+6], %rs45;
	add.s64 	%rd80, %rd80, 4;
$L__BB12_17:
	setp.eq.s64 	%p15, %rd36, 0;
	@%p15 bra 	$L__BB12_22;
	setp.eq.s64 	%p16, %rd36, 1;
	@%p16 bra 	$L__BB12_20;
	cvt.u16.u64 	%rs46, %rd80;
	mad.lo.s16 	%rs47, %rs12, %rs46, %rs11;
	shl.b64 	%rd66, %rd80, 1;
	add.s64 	%rd67, %rd1, %rd66;
	st.global.u16 	[%rd67], %rs47;
	add.s16 	%rs48, %rs47, %rs12;
	st.global.u16 	[%rd67+2], %rs48;
	add.s64 	%rd80, %rd80, 2;
$L__BB12_20:
	and.b64  	%rd68, %rd24, 1;
	setp.eq.b64 	%p17, %rd68, 1;
	not.pred 	%p18, %p17;
	@%p18 bra 	$L__BB12_22;
	cvt.u16.u64 	%rs49, %rd80;
	mad.lo.s16 	%rs50, %rs12, %rs49, %rs11;
	shl.b64 	%rd69, %rd80, 1;
	add.s64 	%rd70, %rd1, %rd69;
	st.global.u16 	[%rd70], %rs50;
$L__BB12_22:
	ret;

}
	// .globl	arange_i32_vec4
.visible .entry arange_i32_vec4(
	.param .u64 .ptr .align 1 arange_i32_vec4_param_0,
	.param .u32 arange_i32_vec4_param_1,
	.param .u32 arange_i32_vec4_param_2,
	.param .u64 arange_i32_vec4_param_3
)
{
	.reg .pred 	%p<19>;
	.reg .b32 	%r<85>;
	.reg .b64 	%rd<82>;

	ld.param.u64 	%rd42, [arange_i32_vec4_param_0];
	ld.param.u32 	%r19, [arange_i32_vec4_param_1];
	ld.param.u32 	%r20, [arange_i32_vec4_param_2];
	ld.param.u64 	%rd41, [arange_i32_vec4_param_3];
	cvta.to.global.u64 	%rd1, %rd42;
	mov.u32 	%r21, %ctaid.x;
	mov.u32 	%r22, %ntid.x;
	mov.u32 	%r23, %tid.x;
	mad.lo.s32 	%r24, %r21, %r22, %r23;
	cvt.u64.u32 	%rd2, %r24;
	mov.u32 	%r25, %nctaid.x;
	mul.lo.s32 	%r26, %r22, %r25;
	cvt.u64.u32 	%rd3, %r26;
	shr.u64 	%rd4, %rd41, 2;
	setp.le.u64 	%p1, %rd4, %rd2;
	@%p1 bra 	$L__BB13_10;
	add.s64 	%rd43, %rd3, %rd2;
	max.u64 	%rd44, %rd4, %rd43;
	setp.lt.u64 	%p2, %rd43, %rd4;
	selp.u64 	%rd5, 1, 0, %p2;
	add.s64 	%rd45, %rd43, %rd5;
	sub.s64 	%rd6, %rd44, %rd45;
	and.b64  	%rd46, %rd6, -4294967296;
	setp.ne.s64 	%p3, %rd46, 0;
	@%p3 bra 	$L__BB13_3;
	cvt.u32.u64 	%r27, %rd3;
	cvt.u32.u64 	%r28, %rd6;
	div.u32 	%r29, %r28, %r27;
	cvt.u64.u32 	%rd70, %r29;
	bra.uni 	$L__BB13_4;
$L__BB13_3:
	div.u64 	%rd70, %rd6, %rd3;
$L__BB13_4:
	add.s64 	%rd10, %rd70, %rd5;
	and.b64  	%rd47, %rd10, 3;
	setp.eq.s64 	%p4, %rd47, 3;
	mov.u64 	%rd74, %rd2;
	@%p4 bra 	$L__BB13_7;
	cvt.u32.u64 	%r30, %rd2;
	cvt.u32.u64 	%r31, %rd3;
	shl.b64 	%rd48, %rd2, 4;
	add.s64 	%rd72, %rd1, %rd48;
	shl.b64 	%rd12, %rd3, 4;
	mul.lo.s32 	%r32, %r20, %r30;
	shl.b32 	%r33, %r32, 2;
	add.s32 	%r83, %r19, %r33;
	mul.lo.s32 	%r34, %r31, %r20;
	shl.b32 	%r2, %r34, 2;
	shl.b32 	%r35, %r30, 2;
	or.b32  	%r36, %r35, 2;
	mad.lo.s32 	%r82, %r20, %r36, %r19;
	or.b32  	%r37, %r35, 3;
	mad.lo.s32 	%r81, %r20, %r37, %r19;
	mad.lo.s32 	%r38, %r20, %r35, %r20;
	add.s32 	%r80, %r19, %r38;
	add.s64 	%rd49, %rd10, 1;
	and.b64  	%rd71, %rd49, 3;
	mov.u64 	%rd74, %rd2;
$L__BB13_6:
	.pragma "nounroll";
	st.global.v4.u32 	[%rd72], {%r83, %r80, %r82, %r81};
	add.s64 	%rd74, %rd74, %rd3;
	add.s64 	%rd72, %rd72, %rd12;
	add.s32 	%r83, %r83, %r2;
	add.s32 	%r82, %r82, %r2;
	add.s32 	%r81, %r81, %r2;
	add.s32 	%r80, %r80, %r2;
	add.s64 	%rd71, %rd71, -1;
	setp.ne.s64 	%p5, %rd71, 0;
	@%p5 bra 	$L__BB13_6;
$L__BB13_7:
	setp.lt.u64 	%p6, %rd10, 3;
	@%p6 bra 	$L__BB13_10;
	shl.b32 	%r14, %r20, 2;
	shl.b64 	%rd53, %rd3, 4;
$L__BB13_9:
	cvt.u32.u64 	%r39, %rd74;
	mad.lo.s32 	%r40, %r14, %r39, %r19;
	add.s32 	%r41, %r40, %r20;
	add.s32 	%r42, %r41, %r20;
	add.s32 	%r43, %r42, %r20;
	shl.b64 	%rd50, %rd74, 4;
	add.s64 	%rd51, %rd1, %rd50;
	st.global.v4.u32 	[%rd51], {%r40, %r41, %r42, %r43};
	add.s64 	%rd52, %rd74, %rd3;
	cvt.u32.u64 	%r44, %rd52;
	mad.lo.s32 	%r45, %r14, %r44, %r19;
	add.s32 	%r46, %r45, %r20;
	add.s32 	%r47, %r46, %r20;
	add.s32 	%r48, %r47, %r20;
	add.s64 	%rd54, %rd51, %rd53;
	st.global.v4.u32 	[%rd54], {%r45, %r46, %r47, %r48};
	add.s64 	%rd55, %rd52, %rd3;
	cvt.u32.u64 	%r49, %rd55;
	mad.lo.s32 	%r50, %r14, %r49, %r19;
	add.s32 	%r51, %r50, %r20;
	add.s32 	%r52, %r51, %r20;
	add.s32 	%r53, %r52, %r20;
	add.s64 	%rd56, %rd54, %rd53;
	st.global.v4.u32 	[%rd56], {%r50, %r51, %r52, %r53};
	add.s64 	%rd57, %rd55, %rd3;
	cvt.u32.u64 	%r54, %rd57;
	mad.lo.s32 	%r55, %r14, %r54, %r19;
	add.s32 	%r56, %r55, %r20;
	add.s32 	%r57, %r56, %r20;
	add.s32 	%r58, %r57, %r20;
	add.s64 	%rd58, %rd56, %rd53;
	st.global.v4.u32 	[%rd58], {%r55, %r56, %r57, %r58};
	add.s64 	%rd74, %rd57, %rd3;
	setp.lt.u64 	%p7, %rd74, %rd4;
	@%p7 bra 	$L__BB13_9;
$L__BB13_10:
	cvt.u32.u64 	%r59, %rd2;
	setp.ne.s32 	%p8, %r59, 0;
	and.b64  	%rd79, %rd41, -4;
	setp.eq.s64 	%p9, %rd79, %rd41;
	or.pred  	%p10, %p8, %p9;
	@%p10 bra 	$L__BB13_22;
	add.s64 	%rd59, %rd79, 1;
	max.u64 	%rd24, %rd41, %rd59;
	sub.s64 	%rd25, %rd24, %rd79;
	and.b64  	%rd26, %rd25, 7;
	sub.s64 	%rd60, %rd79, %rd24;
	setp.gt.u64 	%p11, %rd60, -8;
	@%p11 bra 	$L__BB13_14;
	and.b64  	%rd77, %rd25, -8;
	cvt.u32.u64 	%r60, %rd4;
	mul.lo.s32 	%r61, %r20, %r60;
	shl.b32 	%r62, %r61, 2;
	add.s32 	%r84, %r19, %r62;
	shl.b32 	%r16, %r20, 3;
	shl.b64 	%rd61, %rd4, 4;
	add.s64 	%rd62, %rd61, %rd1;
	add.s64 	%rd76, %rd62, 16;
$L__BB13_13:
	.pragma "nounroll";
	st.global.u32 	[%rd76+-16], %r84;
	add.s32 	%r63, %r20, %r84;
	st.global.u32 	[%rd76+-12], %r63;
	add.s32 	%r64, %r20, %r63;
	st.global.u32 	[%rd76+-8], %r64;
	add.s32 	%r65, %r20, %r64;
	st.global.u32 	[%rd76+-4], %r65;
	add.s32 	%r66, %r20, %r65;
	st.global.u32 	[%rd76], %r66;
	add.s32 	%r67, %r20, %r66;
	st.global.u32 	[%rd76+4], %r67;
	add.s32 	%r68, %r20, %r67;
	st.global.u32 	[%rd76+8], %r68;
	add.s32 	%r69, %r20, %r68;
	st.global.u32 	[%rd76+12], %r69;
	add.s64 	%rd79, %rd79, 8;
	add.s64 	%rd77, %rd77, -8;
	add.s32 	%r84, %r84, %r16;
	add.s64 	%rd76, %rd76, 32;
	setp.ne.s64 	%p12, %rd77, 0;
	@%p12 bra 	$L__BB13_13;
$L__BB13_14:
	setp.eq.s64 	%p13, %rd26, 0;
	@%p13 bra 	$L__BB13_22;
	and.b64  	%rd36, %rd24, 3;
	setp.lt.u64 	%p14, %rd26, 4;
	@%p14 bra 	$L__BB13_17;
	cvt.u32.u64 	%r70, %rd79;
	mad.lo.s32 	%r71, %r20, %r70, %r19;
	shl.b64 	%rd63, %rd79, 2;
	add.s64 	%rd64, %rd1, %rd63;
	st.global.u32 	[%rd64], %r71;
	add.s32 	%r72, %r71, %r20;
	st.global.u32 	[%rd64+4], %r72;
	add.s32 	%r73, %r72, %r20;
	st.global.u32 	[%rd64+8], %r73;
	add.s32 	%r74, %r73, %r20;
	st.global.u32 	[%rd64+12], %r74;
	add.s64 	%rd79, %rd79, 4;
$L__BB13_17:
	setp.eq.s64 	%p15, %rd36, 0;
	@%p15 bra 	$L__BB13_22;
	setp.eq.s64 	%p16, %rd36, 1;
	@%p16 bra 	$L__BB13_20;
	cvt.u32.u64 	%r75, %rd79;
	mad.lo.s32 	%r76, %r20, %r75, %r19;
	shl.b64 	%rd65, %rd79, 2;
	add.s64 	%rd66, %rd1, %rd65;
	st.global.u32 	[%rd66], %r76;
	add.s32 	%r77, %r76, %r20;
	st.global.u32 	[%rd66+4], %r77;
	add.s64 	%rd79, %rd79, 2;
$L__BB13_20:
	and.b64  	%rd67, %rd24, 1;
	setp.eq.b64 	%p17, %rd67, 1;
	not.pred 	%p18, %p17;
	@%p18 bra 	$L__BB13_22;
	cvt.u32.u64 	%r78, %rd79;
	mad.lo.s32 	%r79, %r20, %r78, %r19;
	shl.b64 	%rd68, %rd79, 2;
	add.s64 	%rd69, %rd1, %rd68;
	st.global.u32 	[%rd69], %r79;
$L__BB13_22:
	ret;

}
	// .globl	arange_i32_vec3
.visible .entry arange_i32_vec3(
	.param .u64 .ptr .align 1 arange_i32_vec3_param_0,
	.param .u32 arange_i32_vec3_param_1,
	.param .u32 arange_i32_vec3_param_2,
	.param .u64 arange_i32_vec3_param_3
)
{
	.reg .pred 	%p<17>;
	.reg .b32 	%r<69>;
	.reg .b64 	%rd<71>;

	ld.param.u64 	%rd33, [arange_i32_vec3_param_0];
	ld.param.u32 	%r16, [arange_i32_vec3_param_1];
	ld.param.u32 	%r17, [arange_i32_vec3_param_2];
	ld.param.u64 	%rd32, [arange_i32_vec3_param_3];
	cvta.to.global.u64 	%rd1, %rd33;
	mov.u32 	%r18, %ctaid.x;
	mov.u32 	%r19, %ntid.x;
	mov.u32 	%r20, %tid.x;
	mad.lo.s32 	%r21, %r18, %r19, %r20;
	cvt.u64.u32 	%rd2, %r21;
	mov.u32 	%r22, %nctaid.x;
	mul.lo.s32 	%r23, %r19, %r22;
	cvt.u64.u32 	%rd3, %r23;
	mul.hi.u64 	%rd34, %rd32, -6148914691236517205;
	shr.u64 	%rd4, %rd34, 1;
	setp.le.u64 	%p1, %rd4, %rd2;
	@%p1 bra 	$L__BB14_10;
	add.s64 	%rd35, %rd3, %rd2;
	max.u64 	%rd36, %rd4, %rd35;
	setp.lt.u64 	%p2, %rd35, %rd4;
	selp.u64 	%rd5, 1, 0, %p2;
	add.s64 	%rd37, %rd35, %rd5;
	sub.s64 	%rd6, %rd36, %rd37;
	and.b64  	%rd38, %rd6, -4294967296;
	setp.ne.s64 	%p3, %rd38, 0;
	@%p3 bra 	$L__BB14_3;
	cvt.u32.u64 	%r24, %rd3;
	cvt.u32.u64 	%r25, %rd6;
	div.u32 	%r26, %r25, %r24;
	cvt.u64.u32 	%rd62, %r26;
	bra.uni 	$L__BB14_4;
$L__BB14_3:
	div.u64 	%rd62, %rd6, %rd3;
$L__BB14_4:
	add.s64 	%rd10, %rd62, %rd5;
	and.b64  	%rd39, %rd10, 3;
	setp.eq.s64 	%p4, %rd39, 3;
	mov.u64 	%rd66, %rd2;
	@%p4 bra 	$L__BB14_7;
	cvt.u32.u64 	%r27, %rd2;
	cvt.u32.u64 	%r28, %rd3;
	mad.lo.s64 	%rd40, %rd2, 12, %rd1;
	add.s64 	%rd64, %rd40, 8;
	mul.lo.s64 	%rd12, %rd3, 12;
	mul.lo.s32 	%r29, %r27, 3;
	mul.lo.s32 	%r30, %r17, %r29;
	add.s32 	%r67, %r16, %r30;
	mul.lo.s32 	%r31, %r28, %r17;
	mul.lo.s32 	%r2, %r31, 3;
	add.s32 	%r32, %r29, 2;
	mad.lo.s32 	%r66, %r17, %r32, %r16;
	add.s32 	%r33, %r30, %r17;
	add.s32 	%r65, %r16, %r33;
	add.s64 	%rd41, %rd10, 1;
	and.b64  	%rd63, %rd41, 3;
	mov.u64 	%rd66, %rd2;
$L__BB14_6:
	.pragma "nounroll";
	st.global.u32 	[%rd64+-8], %r67;
	st.global.u32 	[%rd64+-4], %r65;
	st.global.u32 	[%rd64], %r66;
	add.s64 	%rd66, %rd66, %rd3;
	add.s64 	%rd64, %rd64, %rd12;
	add.s32 	%r67, %r67, %r2;
	add.s32 	%r66, %r66, %r2;
	add.s32 	%r65, %r65, %r2;
	add.s64 	%rd63, %rd63, -1;
	setp.ne.s64 	%p5, %rd63, 0;
	@%p5 bra 	$L__BB14_6;
$L__BB14_7:
	setp.lt.u64 	%p6, %rd10, 3;
	@%p6 bra 	$L__BB14_10;
	mul.lo.s32 	%r11, %r17, 3;
	mul.lo.s64 	%rd44, %rd3, 12;
$L__BB14_9:
	cvt.u32.u64 	%r34, %rd66;
	mad.lo.s32 	%r35, %r11, %r34, %r16;
	add.s32 	%r36, %r35, %r17;
	add.s32 	%r37, %r36, %r17;
	mad.lo.s64 	%rd42, %rd66, 12, %rd1;
	st.global.u32 	[%rd42], %r35;
	st.global.u32 	[%rd42+4], %r36;
	st.global.u32 	[%rd42+8], %r37;
	add.s64 	%rd43, %rd66, %rd3;
	cvt.u32.u64 	%r38, %rd43;
	mad.lo.s32 	%r39, %r11, %r38, %r16;
	add.s32 	%r40, %r39, %r17;
	add.s32 	%r41, %r40, %r17;
	add.s64 	%rd45, %rd42, %rd44;
	st.global.u32 	[%rd45], %r39;
	st.global.u32 	[%rd45+4], %r40;
	st.global.u32 	[%rd45+8], %r41;
	add.s64 	%rd46, %rd43, %rd3;
	cvt.u32.u64 	%r42, %rd46;
	mad.lo.s32 	%r43, %r11, %r42, %r16;
	add.s32 	%r44, %r43, %r17;
	add.s32 	%r45, %r44, %r17;
	add.s64 	%rd47, %rd45, %rd44;
	st.global.u32 	[%rd47], %r43;
	st.global.u32 	[%rd47+4], %r44;
	st.global.u32 	[%rd47+8], %r45;
	add.s64 	%rd48, %rd46, %rd3;
	cvt.u32.u64 	%r46, %rd48;
	mad.lo.s32 	%r47, %r11, %r46, %r16;
	add.s32 	%r48, %r47, %r17;
	add.s32 	%r49, %r48, %r17;
	add.s64 	%rd49, %rd47, %rd44;
	st.global.u32 	[%rd49], %r47;
	st.global.u32 	[%rd49+4], %r48;
	st.global.u32 	[%rd49+8], %r49;
	add.s64 	%rd66, %rd48, %rd3;
	setp.lt.u64 	%p7, %rd66, %rd4;
	@%p7 bra 	$L__BB14_9;
$L__BB14_10:
	cvt.u32.u64 	%r50, %rd2;
	setp.ne.s32 	%p8, %r50, 0;
	mul.lo.s64 	%rd70, %rd4, 3;
	setp.ge.u64 	%p9, %rd70, %rd32;
	or.pred  	%p10, %p8, %p9;
	@%p10 bra 	$L__BB14_19;
	sub.s64 	%rd24, %rd32, %rd70;
	sub.s64 	%rd54, %rd70, %rd32;
	setp.gt.u64 	%p11, %rd54, -8;
	@%p11 bra 	$L__BB14_14;
	cvt.u32.u64 	%r51, %rd4;
	mul.lo.s32 	%r52, %r17, %r51;
	mad.lo.s32 	%r68, %r52, 3, %r16;
	shl.b32 	%r13, %r17, 3;
	mad.lo.s64 	%rd56, %rd4, 12, %rd1;
	add.s64 	%rd68, %rd56, 16;
	mov.b64 	%rd69, 0;
$L__BB14_13:
	.pragma "nounroll";
	st.global.u32 	[%rd68+-16], %r68;
	add.s32 	%r53, %r17, %r68;
	st.global.u32 	[%rd68+-12], %r53;
	add.s32 	%r54, %r17, %r53;
	st.global.u32 	[%rd68+-8], %r54;
	add.s32 	%r55, %r17, %r54;
	st.global.u32 	[%rd68+-4], %r55;
	add.s32 	%r56, %r17, %r55;
	st.global.u32 	[%rd68], %r56;
	add.s32 	%r57, %r17, %r56;
	st.global.u32 	[%rd68+4], %r57;
	add.s32 	%r58, %r17, %r57;
	st.global.u32 	[%rd68+8], %r58;
	add.s32 	%r59, %r17, %r58;
	st.global.u32 	[%rd68+12], %r59;
	add.s64 	%rd69, %rd69, 8;
	add.s32 	%r68, %r68, %r13;
	add.s64 	%rd68, %rd68, 32;
	setp.ne.s64 	%p12, %rd69, 0;
	@%p12 bra 	$L__BB14_13;
$L__BB14_14:
	setp.eq.s64 	%p13, %rd24, 0;
	@%p13 bra 	$L__BB14_19;
	setp.eq.s64 	%p14, %rd24, 1;
	@%p14 bra 	$L__BB14_17;
	cvt.u32.u64 	%r60, %rd70;
	mad.lo.s32 	%r61, %r17, %r60, %r16;
	shl.b64 	%rd57, %rd70, 2;
	add.s64 	%rd58, %rd1, %rd57;
	st.global.u32 	[%rd58], %r61;
	add.s32 	%r62, %r61, %r17;
	st.global.u32 	[%rd58+4], %r62;
	add.s64 	%rd70, %rd70, 2;
$L__BB14_17:
	and.b64  	%rd59, %rd24, 1;
	setp.eq.b64 	%p15, %rd59, 1;
	not.pred 	%p16, %p15;
	@%p16 bra 	$L__BB14_19;
	cvt.u32.u64 	%r63, %rd70;
	mad.lo.s32 	%r64, %r17, %r63, %r16;
	shl.b64 	%rd60, %rd70, 2;
	add.s64 	%rd61, %rd1, %rd60;
	st.global.u32 	[%rd61], %r64;
$L__BB14_19:
	ret;

}
	// .globl	arange_i32_vec2
.visible .entry arange_i32_vec2(
	.param .u64 .ptr .align 1 arange_i32_vec2_param_0,
	.param .u32 arange_i32_vec2_param_1,
	.param .u32 arange_i32_vec2_param_2,
	.param .u64 arange_i32_vec2_param_3
)
{
	.reg .pred 	%p<19>;
	.reg .b32 	%r<66>;
	.reg .b64 	%rd<83>;

	ld.param.u64 	%rd42, [arange_i32_vec2_param_0];
	ld.param.u32 	%r13, [arange_i32_vec2_param_1];
	ld.param.u32 	%r14, [arange_i32_vec2_param_2];
	ld.param.u64 	%rd41, [arange_i32_vec2_param_3];
	cvta.to.global.u64 	%rd1, %rd42;
	mov.u32 	%r15, %ctaid.x;
	mov.u32 	%r16, %ntid.x;
	mov.u32 	%r17, %tid.x;
	mad.lo.s32 	%r18, %r15, %r16, %r17;
	cvt.u64.u32 	%rd2, %r18;
	mov.u32 	%r19, %nctaid.x;
	mul.lo.s32 	%r20, %r16, %r19;
	cvt.u64.u32 	%rd3, %r20;
	shr.u64 	%rd4, %rd41, 1;
	setp.le.u64 	%p1, %rd4, %rd2;
	@%p1 bra 	$L__BB15_10;
	add.s64 	%rd43, %rd3, %rd2;
	max.u64 	%rd44, %rd4, %rd43;
	setp.lt.u64 	%p2, %rd43, %rd4;
	selp.u64 	%rd5, 1, 0, %p2;
	add.s64 	%rd45, %rd43, %rd5;
	sub.s64 	%rd6, %rd44, %rd45;
	and.b64  	%rd46, %rd6, -4294967296;
	setp.ne.s64 	%p3, %rd46, 0;
	@%p3 bra 	$L__BB15_3;
	cvt.u32.u64 	%r21, %rd3;
	cvt.u32.u64 	%r22, %rd6;
	div.u32 	%r23, %r22, %r21;
	cvt.u64.u32 	%rd71, %r23;
	bra.uni 	$L__BB15_4;
$L__BB15_3:
	div.u64 	%rd71, %rd6, %rd3;
$L__BB15_4:
	add.s64 	%rd10, %rd71, %rd5;
	and.b64  	%rd47, %rd10, 3;
	setp.eq.s64 	%p4, %rd47, 3;
	mov.u64 	%rd75, %rd2;
	@%p4 bra 	$L__BB15_7;
	cvt.u32.u64 	%r24, %rd2;
	cvt.u32.u64 	%r25, %rd3;
	shl.b64 	%rd48, %rd2, 3;
	add.s64 	%rd73, %rd1, %rd48;
	shl.b64 	%rd12, %rd3, 3;
	mul.lo.s32 	%r26, %r14, %r24;
	shl.b32 	%r27, %r26, 1;
	add.s32 	%r64, %r13, %r27;
	mul.lo.s32 	%r28, %r25, %r14;
	shl.b32 	%r2, %r28, 1;
	add.s32 	%r29, %r27, %r14;
	add.s32 	%r63, %r13, %r29;
	add.s64 	%rd49, %rd10, 1;
	and.b64  	%rd72, %rd49, 3;
	mov.u64 	%rd75, %rd2;
$L__BB15_6:
	.pragma "nounroll";
	st.global.v2.u32 	[%rd73], {%r64, %r63};
	add.s64 	%rd75, %rd75, %rd3;
	add.s64 	%rd73, %rd73, %rd12;
	add.s32 	%r64, %r64, %r2;
	add.s32 	%r63, %r63, %r2;
	add.s64 	%rd72, %rd72, -1;
	setp.ne.s64 	%p5, %rd72, 0;
	@%p5 bra 	$L__BB15_6;
$L__BB15_7:
	setp.lt.u64 	%p6, %rd10, 3;
	@%p6 bra 	$L__BB15_10;
	shl.b32 	%r8, %r14, 1;
	shl.b64 	%rd53, %rd3, 3;
$L__BB15_9:
	cvt.u32.u64 	%r30, %rd75;
	mad.lo.s32 	%r31, %r8, %r30, %r13;
	add.s32 	%r32, %r31, %r14;
	shl.b64 	%rd50, %rd75, 3;
	add.s64 	%rd51, %rd1, %rd50;
	st.global.v2.u32 	[%rd51], {%r31, %r32};
	add.s64 	%rd52, %rd75, %rd3;
	cvt.u32.u64 	%r33, %rd52;
	mad.lo.s32 	%r34, %r8, %r33, %r13;
	add.s32 	%r35, %r34, %r14;
	add.s64 	%rd54, %rd51, %rd53;
	st.global.v2.u32 	[%rd54], {%r34, %r35};
	add.s64 	%rd55, %rd52, %rd3;
	cvt.u32.u64 	%r36, %rd55;
	mad.lo.s32 	%r37, %r8, %r36, %r13;
	add.s32 	%r38, %r37, %r14;
	add.s64 	%rd56, %rd54, %rd53;
	st.global.v2.u32 	[%rd56], {%r37, %r38};
	add.s64 	%rd57, %rd55, %rd3;
	cvt.u32.u64 	%r39, %rd57;
	mad.lo.s32 	%r40, %r8, %r39, %r13;
	add.s32 	%r41, %r40, %r14;
	add.s64 	%rd58, %rd56, %rd53;
	st.global.v2.u32 	[%rd58], {%r40, %r41};
	add.s64 	%rd75, %rd57, %rd3;
	setp.lt.u64 	%p7, %rd75, %rd4;
	@%p7 bra 	$L__BB15_9;
$L__BB15_10:
	cvt.u32.u64 	%r42, %rd2;
	setp.ne.s32 	%p8, %r42, 0;
	and.b64  	%rd80, %rd41, -2;
	setp.eq.s64 	%p9, %rd80, %rd41;
	or.pred  	%p10, %p8, %p9;
	@%p10 bra 	$L__BB15_22;
	add.s64 	%rd59, %rd80, 1;
	max.u64 	%rd24, %rd41, %rd59;
	sub.s64 	%rd25, %rd24, %rd80;
	or.b64  	%rd60, %rd41, 1;
	sub.s64 	%rd61, %rd24, %rd60;
	and.b64  	%rd26, %rd25, 7;
	setp.lt.u64 	%p11, %rd61, 7;
	@%p11 bra 	$L__BB15_14;
	and.b64  	%rd78, %rd25, -8;
	cvt.u32.u64 	%r43, %rd4;
	mul.lo.s32 	%r44, %r14, %r43;
	shl.b32 	%r45, %r44, 1;
	add.s32 	%r65, %r13, %r45;
	shl.b32 	%r10, %r14, 3;
	shl.b64 	%rd62, %rd4, 3;
	add.s64 	%rd63, %rd62, %rd1;
	add.s64 	%rd77, %rd63, 16;
$L__BB15_13:
	.pragma "nounroll";
	st.global.u32 	[%rd77+-16], %r65;
	add.s32 	%r46, %r14, %r65;
	st.global.u32 	[%rd77+-12], %r46;
	add.s32 	%r47, %r14, %r46;
	st.global.u32 	[%rd77+-8], %r47;
	add.s32 	%r48, %r14, %r47;
	st.global.u32 	[%rd77+-4], %r48;
	add.s32 	%r49, %r14, %r48;
	st.global.u32 	[%rd77], %r49;
	add.s32 	%r50, %r14, %r49;
	st.global.u32 	[%rd77+4], %r50;
	add.s32 	%r51, %r14, %r50;
	st.global.u32 	[%rd77+8], %r51;
	add.s32 	%r52, %r14, %r51;
	st.global.u32 	[%rd77+12], %r52;
	add.s64 	%rd80, %rd80, 8;
	add.s64 	%rd78, %rd78, -8;
	add.s32 	%r65, %r65, %r10;
	add.s64 	%rd77, %rd77, 32;
	setp.ne.s64 	%p12, %rd78, 0;
	@%p12 bra 	$L__BB15_13;
$L__BB15_14:
	setp.eq.s64 	%p13, %rd26, 0;
	@%p13 bra 	$L__BB15_22;
	and.b64  	%rd36, %rd25, 3;
	setp.lt.u64 	%p14, %rd26, 4;
	@%p14 bra 	$L__BB15_17;
	cvt.u32.u64 	%r53, %rd80;
	mad.lo.s32 	%r54, %r14, %r53, %r13;
	shl.b64 	%rd64, %rd80, 2;
	add.s64 	%rd65, %rd1, %rd64;
	st.global.u32 	[%rd65], %r54;
	add.s32 	%r55, %r54, %r14;
	st.global.u32 	[%rd65+4], %r55;
	add.s32 	%r56, %r55, %r14;
	st.global.u32 	[%rd65+8], %r56;
	add.s32 	%r57, %r56, %r14;
	st.global.u32 	[%rd65+12], %r57;
	add.s64 	%rd80, %rd80, 4;
$L__BB15_17:
	setp.eq.s64 	%p15, %rd36, 0;
	@%p15 bra 	$L__BB15_22;
	setp.eq.s64 	%p16, %rd36, 1;
	@%p16 bra 	$L__BB15_20;
	cvt.u32.u64 	%r58, %rd80;
	mad.lo.s32 	%r59, %r14, %r58, %r13;
	shl.b64 	%rd66, %rd80, 2;
	add.s64 	%rd67, %rd1, %rd66;
	st.global.u32 	[%rd67], %r59;
	add.s32 	%r60, %r59, %r14;
	st.global.u32 	[%rd67+4], %r60;
	add.s64 	%rd80, %rd80, 2;
$L__BB15_20:
	and.b64  	%rd68, %rd24, 1;
	setp.eq.b64 	%p17, %rd68, 1;
	not.pred 	%p18, %p17;
	@%p18 bra 	$L__BB15_22;
	cvt.u32.u64 	%r61, %rd80;
	mad.lo.s32 	%r62, %r14, %r61, %r13;
	shl.b64 	%rd69, %rd80, 2;
	add.s64 	%rd70, %rd1, %rd69;
	st.global.u32 	[%rd70], %r62;
$L__BB15_22:
	ret;

}
	// .globl	arange_i64_vec4
.visible .entry arange_i64_vec4(
	.param .u64 .ptr .align 1 arange_i64_vec4_param_0,
	.param .u64 arange_i64_vec4_param_1,
	.param .u64 arange_i64_vec4_param_2,
	.param .u64 arange_i64_vec4_param_3
)
{
	.reg .pred 	%p<19>;
	.reg .b32 	%r<11>;
	.reg .b64 	%rd<140>;

	ld.param.u64 	%rd53, [arange_i64_vec4_param_0];
	ld.param.u64 	%rd50, [arange_i64_vec4_param_1];
	ld.param.u64 	%rd51, [arange_i64_vec4_param_2];
	ld.param.u64 	%rd52, [arange_i64_vec4_param_3];
	cvta.to.global.u64 	%rd1, %rd53;
	mov.u32 	%r1, %ctaid.x;
	mov.u32 	%r2, %ntid.x;
	mov.u32 	%r3, %tid.x;
	mad.lo.s32 	%r4, %r1, %r2, %r3;
	cvt.u64.u32 	%rd2, %r4;
	mov.u32 	%r5, %nctaid.x;
	mul.lo.s32 	%r6, %r2, %r5;
	cvt.u64.u32 	%rd3, %r6;
	shr.u64 	%rd4, %rd52, 2;
	setp.le.u64 	%p1, %rd4, %rd2;
	@%p1 bra 	$L__BB16_10;
	add.s64 	%rd54, %rd3, %rd2;
	max.u64 	%rd55, %rd4, %rd54;
	setp.lt.u64 	%p2, %rd54, %rd4;
	selp.u64 	%rd5, 1, 0, %p2;
	add.s64 	%rd56, %rd54, %rd5;
	sub.s64 	%rd6, %rd55, %rd56;
	and.b64  	%rd57, %rd6, -4294967296;
	setp.ne.s64 	%p3, %rd57, 0;
	@%p3 bra 	$L__BB16_3;
	cvt.u32.u64 	%r7, %rd3;
	cvt.u32.u64 	%r8, %rd6;
	div.u32 	%r9, %r8, %r7;
	cvt.u64.u32 	%rd126, %r9;
	bra.uni 	$L__BB16_4;
$L__BB16_3:
	div.u64 	%rd126, %rd6, %rd3;
$L__BB16_4:
	add.s64 	%rd10, %rd126, %rd5;
	and.b64  	%rd58, %rd10, 3;
	setp.eq.s64 	%p4, %rd58, 3;
	mov.u64 	%rd131, %rd2;
	@%p4 bra 	$L__BB16_7;
	shl.b64 	%rd59, %rd2, 5;
	add.s64 	%rd60, %rd59, %rd1;
	add.s64 	%rd129, %rd60, 16;
	shl.b64 	%rd61, %rd2, 2;
	or.b64  	%rd62, %rd61, 2;
	mul.lo.s64 	%rd12, %rd51, %rd62;
	or.b64  	%rd63, %rd61, 3;
	mul.lo.s64 	%rd13, %rd51, %rd63;
	mad.lo.s64 	%rd14, %rd51, %rd61, %rd51;
	add.s64 	%rd64, %rd10, 1;
	and.b64  	%rd127, %rd64, 3;
	mov.u64 	%rd128, %rd50;
	mov.u64 	%rd131, %rd2;
$L__BB16_6:
	.pragma "nounroll";
	mul.lo.s64 	%rd65, %rd51, %rd2;
	shl.b64 	%rd66, %rd65, 2;
	add.s64 	%rd67, %rd66, %rd128;
	add.s64 	%rd68, %rd14, %rd128;
	add.s64 	%rd69, %rd12, %rd128;
	add.s64 	%rd70, %rd13, %rd128;
	st.global.v2.u64 	[%rd129+-16], {%rd67, %rd68};
	st.global.v2.u64 	[%rd129], {%rd69, %rd70};
	add.s64 	%rd131, %rd131, %rd3;
	shl.b64 	%rd71, %rd3, 5;
	add.s64 	%rd129, %rd129, %rd71;
	mul.lo.s64 	%rd72, %rd51, %rd3;
	shl.b64 	%rd73, %rd72, 2;
	add.s64 	%rd128, %rd128, %rd73;
	add.s64 	%rd127, %rd127, -1;
	setp.ne.s64 	%p5, %rd127, 0;
	@%p5 bra 	$L__BB16_6;
$L__BB16_7:
	setp.lt.u64 	%p6, %rd10, 3;
	@%p6 bra 	$L__BB16_10;
	shl.b64 	%rd25, %rd51, 2;
	shl.b64 	%rd85, %rd3, 5;
$L__BB16_9:
	mad.lo.s64 	%rd74, %rd25, %rd131, %rd50;
	add.s64 	%rd75, %rd74, %rd51;
	add.s64 	%rd76, %rd75, %rd51;
	add.s64 	%rd77, %rd76, %rd51;
	shl.b64 	%rd78, %rd131, 5;
	add.s64 	%rd79, %rd1, %rd78;
	st.global.v2.u64 	[%rd79], {%rd74, %rd75};
	st.global.v2.u64 	[%rd79+16], {%rd76, %rd77};
	add.s64 	%rd80, %rd131, %rd3;
	mad.lo.s64 	%rd81, %rd25, %rd80, %rd50;
	add.s64 	%rd82, %rd81, %rd51;
	add.s64 	%rd83, %rd82, %rd51;
	add.s64 	%rd84, %rd83, %rd51;
	add.s64 	%rd86, %rd79, %rd85;
	st.global.v2.u64 	[%rd86], {%rd81, %rd82};
	st.global.v2.u64 	[%rd86+16], {%rd83, %rd84};
	add.s64 	%rd87, %rd80, %rd3;
	mad.lo.s64 	%rd88, %rd25, %rd87, %rd50;
	add.s64 	%rd89, %rd88, %rd51;
	add.s64 	%rd90, %rd89, %rd51;
	add.s64 	%rd91, %rd90, %rd51;
	add.s64 	%rd92, %rd86, %rd85;
	st.global.v2.u64 	[%rd92], {%rd88, %rd89};
	st.global.v2.u64 	[%rd92+16], {%rd90, %rd91};
	add.s64 	%rd93, %rd87, %rd3;
	mad.lo.s64 	%rd94, %rd25, %rd93, %rd50;
	add.s64 	%rd95, %rd94, %rd51;
	add.s64 	%rd96, %rd95, %rd51;
	add.s64 	%rd97, %rd96, %rd51;
	add.s64 	%rd98, %rd92, %rd85;
	st.global.v2.u64 	[%rd98], {%rd94, %rd95};
	st.global.v2.u64 	[%rd98+16], {%rd96, %rd97};
	add.s64 	%rd131, %rd93, %rd3;
	setp.lt.u64 	%p7, %rd131, %rd4;
	@%p7 bra 	$L__BB16_9;
$L__BB16_10:
	cvt.u32.u64 	%r10, %rd2;
	setp.ne.s32 	%p8, %r10, 0;
	and.b64  	%rd137, %rd52, -4;
	setp.eq.s64 	%p9, %rd137, %rd52;
	or.pred  	%p10, %p8, %p9;
	@%p10 bra 	$L__BB16_22;
	add.s64 	%rd99, %rd137, 1;
	max.u64 	%rd29, %rd52, %rd99;
	sub.s64 	%rd30, %rd29, %rd137;
	and.b64  	%rd31, %rd30, 7;
	sub.s64 	%rd100, %rd137, %rd29;
	setp.gt.u64 	%p11, %rd100, -8;
	@%p11 bra 	$L__BB16_14;
	and.b64  	%rd135, %rd30, -8;
	mul.lo.s64 	%rd101, %rd51, %rd4;
	shl.b64 	%rd102, %rd101, 2;
	add.s64 	%rd134, %rd50, %rd102;
	shl.b64 	%rd34, %rd51, 3;
	shl.b64 	%rd103, %rd4, 5;
	add.s64 	%rd104, %rd103, %rd1;
	add.s64 	%rd133, %rd104, 32;
$L__BB16_13:
	.pragma "nounroll";
	st.global.u64 	[%rd133+-32], %rd134;
	add.s64 	%rd105, %rd51, %rd134;
	st.global.u64 	[%rd133+-24], %rd105;
	add.s64 	%rd106, %rd51, %rd105;
	st.global.u64 	[%rd133+-16], %rd106;
	add.s64 	%rd107, %rd51, %rd106;
	st.global.u64 	[%rd133+-8], %rd107;
	add.s64 	%rd108, %rd51, %rd107;
	st.global.u64 	[%rd133], %rd108;
	add.s64 	%rd109, %rd51, %rd108;
	st.global.u64 	[%rd133+8], %rd109;
	add.s64 	%rd110, %rd51, %rd109;
	st.global.u64 	[%rd133+16], %rd110;
	add.s64 	%rd111, %rd51, %rd110;
	st.global.u64 	[%rd133+24], %rd111;
	add.s64 	%rd137, %rd137, 8;
	add.s64 	%rd135, %rd135, -8;
	add.s64 	%rd134, %rd134, %rd34;
	add.s64 	%rd133, %rd133, 64;
	setp.ne.s64 	%p12, %rd135, 0;
	@%p12 bra 	$L__BB16_13;
$L__BB16_14:
	setp.eq.s64 	%p13, %rd31, 0;
	@%p13 bra 	$L__BB16_22;
	and.b64  	%rd45, %rd29, 3;
	setp.lt.u64 	%p14, %rd31, 4;
	@%p14 bra 	$L__BB16_17;
	mad.lo.s64 	%rd112, %rd137, %rd51, %rd50;
	shl.b64 	%rd113, %rd137, 3;
	add.s64 	%rd114, %rd1, %rd113;
	st.global.u64 	[%rd114], %rd112;
	add.s64 	%rd115, %rd112, %rd51;
	st.global.u64 	[%rd114+8], %rd115;
	add.s64 	%rd116, %rd115, %rd51;
	st.global.u64 	[%rd114+16], %rd116;
	add.s64 	%rd117, %rd116, %rd51;
	st.global.u64 	[%rd114+24], %rd117;
	add.s64 	%rd137, %rd137, 4;
$L__BB16_17:
	setp.eq.s64 	%p15, %rd45, 0;
	@%p15 bra 	$L__BB16_22;
	setp.eq.s64 	%p16, %rd45, 1;
	@%p16 bra 	$L__BB16_20;
	mad.lo.s64 	%rd118, %rd137, %rd51, %rd50;
	shl.b64 	%rd119, %rd137, 3;
	add.s64 	%rd120, %rd1, %rd119;
	st.global.u64 	[%rd120], %rd118;
	add.s64 	%rd121, %rd118, %rd51;
	st.global.u64 	[%rd120+8], %rd121;
	add.s64 	%rd137, %rd137, 2;
$L__BB16_20:
	and.b64  	%rd122, %rd29, 1;
	setp.eq.b64 	%p17, %rd122, 1;
	not.pred 	%p18, %p17;
	@%p18 bra 	$L__BB16_22;
	mad.lo.s64 	%rd123, %rd137, %rd51, %rd50;
	shl.b64 	%rd124, %rd137, 3;
	add.s64 	%rd125, %rd1, %rd124;
	st.global.u64 	[%rd125], %rd123;
$L__BB16_22:
	ret;

}
	// .globl	arange_i64_vec3
.visible .entry arange_i64_vec3(
	.param .u64 .ptr .align 1 arange_i64_vec3_param_0,
	.param .u64 arange_i64_vec3_param_1,
	.param .u64 arange_i64_vec3_param_2,
	.param .u64 arange_i64_vec3_param_3
)
{
	.reg .pred 	%p<17>;
	.reg .b32 	%r<11>;
	.reg .b64 	%rd<114>;

	ld.param.u64 	%rd45, [arange_i64_vec3_param_0];
	ld.param.u64 	%rd42, [arange_i64_vec3_param_1];
	ld.param.u64 	%rd43, [arange_i64_vec3_param_2];
	ld.param.u64 	%rd44, [arange_i64_vec3_param_3];
	cvta.to.global.u64 	%rd1, %rd45;
	mov.u32 	%r1, %ctaid.x;
	mov.u32 	%r2, %ntid.x;
	mov.u32 	%r3, %tid.x;
	mad.lo.s32 	%r4, %r1, %r2, %r3;
	cvt.u64.u32 	%rd2, %r4;
	mov.u32 	%r5, %nctaid.x;
	mul.lo.s32 	%r6, %r2, %r5;
	cvt.u64.u32 	%rd3, %r6;
	mul.hi.u64 	%rd46, %rd44, -6148914691236517205;
	shr.u64 	%rd4, %rd46, 1;
	setp.le.u64 	%p1, %rd4, %rd2;
	@%p1 bra 	$L__BB17_10;
	add.s64 	%rd47, %rd3, %rd2;
	max.u64 	%rd48, %rd4, %rd47;
	setp.lt.u64 	%p2, %rd47, %rd4;
	selp.u64 	%rd5, 1, 0, %p2;
	add.s64 	%rd49, %rd47, %rd5;
	sub.s64 	%rd6, %rd48, %rd49;
	and.b64  	%rd50, %rd6, -4294967296;
	setp.ne.s64 	%p3, %rd50, 0;
	@%p3 bra 	$L__BB17_3;
	cvt.u32.u64 	%r7, %rd3;
	cvt.u32.u64 	%r8, %rd6;
	div.u32 	%r9, %r8, %r7;
	cvt.u64.u32 	%rd103, %r9;
	bra.uni 	$L__BB17_4;
$L__BB17_3:
	div.u64 	%rd103, %rd6, %rd3;
$L__BB17_4:
	add.s64 	%rd10, %rd103, %rd5;
	and.b64  	%rd51, %rd10, 3;
	setp.eq.s64 	%p4, %rd51, 3;
	mov.u64 	%rd108, %rd2;
	@%p4 bra 	$L__BB17_7;
	mul.lo.s64 	%rd52, %rd2, 3;
	mul.lo.s64 	%rd14, %rd52, %rd43;
	add.s64 	%rd11, %rd14, %rd43;
	mul.lo.s64 	%rd53, %rd43, %rd3;
	mul.lo.s64 	%rd12, %rd53, 3;
	mad.lo.s64 	%rd54, %rd2, 24, %rd1;
	add.s64 	%rd104, %rd54, 16;
	add.s64 	%rd55, %rd52, 2;
	mul.lo.s64 	%rd15, %rd43, %rd55;
	add.s64 	%rd56, %rd10, 1;
	and.b64  	%rd106, %rd56, 3;
	mov.u64 	%rd105, %rd42;
	mov.u64 	%rd108, %rd2;
$L__BB17_6:
	.pragma "nounroll";
	add.s64 	%rd57, %rd14, %rd105;
	add.s64 	%rd58, %rd11, %rd105;
	add.s64 	%rd59, %rd15, %rd105;
	st.global.u64 	[%rd104+-16], %rd57;
	st.global.u64 	[%rd104+-8], %rd58;
	st.global.u64 	[%rd104], %rd59;
	add.s64 	%rd108, %rd108, %rd3;
	add.s64 	%rd106, %rd106, -1;
	add.s64 	%rd105, %rd105, %rd12;
	mad.lo.s64 	%rd104, %rd3, 24, %rd104;
	setp.ne.s64 	%p5, %rd106, 0;
	@%p5 bra 	$L__BB17_6;
$L__BB17_7:
	setp.lt.u64 	%p6, %rd10, 3;
	@%p6 bra 	$L__BB17_10;
	mul.lo.s64 	%rd26, %rd43, 3;
	mul.lo.s64 	%rd68, %rd3, 24;
$L__BB17_9:
	mad.lo.s64 	%rd60, %rd26, %rd108, %rd42;
	add.s64 	%rd61, %rd60, %rd43;
	add.s64 	%rd62, %rd61, %rd43;
	mad.lo.s64 	%rd63, %rd108, 24, %rd1;
	st.global.u64 	[%rd63], %rd60;
	st.global.u64 	[%rd63+8], %rd61;
	st.global.u64 	[%rd63+16], %rd62;
	add.s64 	%rd64, %rd108, %rd3;
	mad.lo.s64 	%rd65, %rd26, %rd64, %rd42;
	add.s64 	%rd66, %rd65, %rd43;
	add.s64 	%rd67, %rd66, %rd43;
	add.s64 	%rd69, %rd63, %rd68;
	st.global.u64 	[%rd69], %rd65;
	st.global.u64 	[%rd69+8], %rd66;
	st.global.u64 	[%rd69+16], %rd67;
	add.s64 	%rd70, %rd64, %rd3;
	mad.lo.s64 	%rd71, %rd26, %rd70, %rd42;
	add.s64 	%rd72, %rd71, %rd43;
	add.s64 	%rd73, %rd72, %rd43;
	add.s64 	%rd74, %rd69, %rd68;
	st.global.u64 	[%rd74], %rd71;
	st.global.u64 	[%rd74+8], %rd72;
	st.global.u64 	[%rd74+16], %rd73;
	add.s64 	%rd75, %rd70, %rd3;
	mad.lo.s64 	%rd76, %rd26, %rd75, %rd42;
	add.s64 	%rd77, %rd76, %rd43;
	add.s64 	%rd78, %rd77, %rd43;
	add.s64 	%rd79, %rd74, %rd68;
	st.global.u64 	[%rd79], %rd76;
	st.global.u64 	[%rd79+8], %rd77;
	st.global.u64 	[%rd79+16], %rd78;
	add.s64 	%rd108, %rd75, %rd3;
	setp.lt.u64 	%p7, %rd108, %rd4;
	@%p7 bra 	$L__BB17_9;
$L__BB17_10:
	cvt.u32.u64 	%r10, %rd2;
	setp.ne.s32 	%p8, %r10, 0;
	mul.lo.s64 	%rd113, %rd4, 3;
	setp.ge.u64 	%p9, %rd113, %rd44;
	or.pred  	%p10, %p8, %p9;
	@%p10 bra 	$L__BB17_19;
	mul.hi.u64 	%rd81, %rd44, -6148914691236517205;
	shr.u64 	%rd82, %rd81, 1;
	mul.lo.s64 	%rd83, %rd82, 3;
	sub.s64 	%rd30, %rd44, %rd83;
	sub.s64 	%rd84, %rd113, %rd44;
	setp.gt.u64 	%p11, %rd84, -8;
	@%p11 bra 	$L__BB17_14;
	mul.lo.s64 	%rd86, %rd43, %rd4;
	mad.lo.s64 	%rd111, %rd86, 3, %rd42;
	shl.b64 	%rd32, %rd43, 3;
	mad.lo.s64 	%rd87, %rd4, 24, %rd1;
	add.s64 	%rd110, %rd87, 32;
	mov.b64 	%rd112, 0;
$L__BB17_13:
	.pragma "nounroll";
	st.global.u64 	[%rd110+-32], %rd111;
	add.s64 	%rd88, %rd43, %rd111;
	st.global.u64 	[%rd110+-24], %rd88;
	add.s64 	%rd89, %rd43, %rd88;
	st.global.u64 	[%rd110+-16], %rd89;
	add.s64 	%rd90, %rd43, %rd89;
	st.global.u64 	[%rd110+-8], %rd90;
	add.s64 	%rd91, %rd43, %rd90;
	st.global.u64 	[%rd110], %rd91;
	add.s64 	%rd92, %rd43, %rd91;
	st.global.u64 	[%rd110+8], %rd92;
	add.s64 	%rd93, %rd43, %rd92;
	st.global.u64 	[%rd110+16], %rd93;
	add.s64 	%rd94, %rd43, %rd93;
	st.global.u64 	[%rd110+24], %rd94;
	add.s64 	%rd112, %rd112, 8;
	add.s64 	%rd111, %rd111, %rd32;
	add.s64 	%rd110, %rd110, 64;
	setp.ne.s64 	%p12, %rd112, 0;
	@%p12 bra 	$L__BB17_13;
$L__BB17_14:
	setp.eq.s64 	%p13, %rd30, 0;
	@%p13 bra 	$L__BB17_19;
	setp.eq.s64 	%p14, %rd30, 1;
	@%p14 bra 	$L__BB17_17;
	mad.lo.s64 	%rd95, %rd113, %rd43, %rd42;
	shl.b64 	%rd96, %rd113, 3;
	add.s64 	%rd97, %rd1, %rd96;
	st.global.u64 	[%rd97], %rd95;
	add.s64 	%rd98, %rd95, %rd43;
	st.global.u64 	[%rd97+8], %rd98;
	add.s64 	%rd113, %rd113, 2;
$L__BB17_17:
	and.b64  	%rd99, %rd30, 1;
	setp.eq.b64 	%p15, %rd99, 1;
	not.pred 	%p16, %p15;
	@%p16 bra 	$L__BB17_19;
	mad.lo.s64 	%rd100, %rd113, %rd43, %rd42;
	shl.b64 	%rd101, %rd113, 3;
	add.s64 	%rd102, %rd1, %rd101;
	st.global.u64 	[%rd102], %rd100;
$L__BB17_19:
	ret;

}
	// .globl	arange_i64_vec2
.visible .entry arange_i64_vec2(
	.param .u64 .ptr .align 1 arange_i64_vec2_param_0,
	.param .u64 arange_i64_vec2_param_1,
	.param .u64 arange_i64_vec2_param_2,
	.param .u64 arange_i64_vec2_param_3
)
{
	.reg .pred 	%p<19>;
	.reg .b32 	%r<11>;
	.reg .b64 	%rd<125>;

	ld.param.u64 	%rd52, [arange_i64_vec2_param_0];
	ld.param.u64 	%rd49, [arange_i64_vec2_param_1];
	ld.param.u64 	%rd50, [arange_i64_vec2_param_2];
	ld.param.u64 	%rd51, [arange_i64_vec2_param_3];
	cvta.to.global.u64 	%rd1, %rd52;
	mov.u32 	%r1, %ctaid.x;
	mov.u32 	%r2, %ntid.x;
	mov.u32 	%r3, %tid.x;
	mad.lo.s32 	%r4, %r1, %r2, %r3;
	cvt.u64.u32 	%rd2, %r4;
	mov.u32 	%r5, %nctaid.x;
	mul.lo.s32 	%r6, %r2, %r5;
	cvt.u64.u32 	%rd3, %r6;
	shr.u64 	%rd4, %rd51, 1;
	setp.le.u64 	%p1, %rd4, %rd2;
	@%p1 bra 	$L__BB18_10;
	add.s64 	%rd53, %rd3, %rd2;
	max.u64 	%rd54, %rd4, %rd53;
	setp.lt.u64 	%p2, %rd53, %rd4;
	selp.u64 	%rd5, 1, 0, %p2;
	add.s64 	%rd55, %rd53, %rd5;
	sub.s64 	%rd6, %rd54, %rd55;
	and.b64  	%rd56, %rd6, -4294967296;
	setp.ne.s64 	%p3, %rd56, 0;
	@%p3 bra 	$L__BB18_3;
	cvt.u32.u64 	%r7, %rd3;
	cvt.u32.u64 	%r8, %rd6;
	div.u32 	%r9, %r8, %r7;
	cvt.u64.u32 	%rd111, %r9;
	bra.uni 	$L__BB18_4;
$L__BB18_3:
	div.u64 	%rd111, %rd6, %rd3;
$L__BB18_4:
	add.s64 	%rd10, %rd111, %rd5;
	and.b64  	%rd57, %rd10, 3;
	setp.eq.s64 	%p4, %rd57, 3;
	mov.u64 	%rd116, %rd2;
	@%p4 bra 	$L__BB18_7;
	shl.b64 	%rd58, %rd2, 4;
	add.s64 	%rd114, %rd1, %rd58;
	mul.lo.s64 	%rd59, %rd50, %rd2;
	shl.b64 	%rd12, %rd59, 1;
	add.s64 	%rd13, %rd12, %rd50;
	add.s64 	%rd60, %rd10, 1;
	and.b64  	%rd112, %rd60, 3;
	mov.u64 	%rd113, %rd49;
	mov.u64 	%rd116, %rd2;
$L__BB18_6:
	.pragma "nounroll";
	add.s64 	%rd61, %rd12, %rd113;
	add.s64 	%rd62, %rd13, %rd113;
	st.global.v2.u64 	[%rd114], {%rd61, %rd62};
	add.s64 	%rd116, %rd116, %rd3;
	shl.b64 	%rd63, %rd3, 4;
	add.s64 	%rd114, %rd114, %rd63;
	mul.lo.s64 	%rd64, %rd50, %rd3;
	shl.b64 	%rd65, %rd64, 1;
	add.s64 	%rd113, %rd113, %rd65;
	add.s64 	%rd112, %rd112, -1;
	setp.ne.s64 	%p5, %rd112, 0;
	@%p5 bra 	$L__BB18_6;
$L__BB18_7:
	setp.lt.u64 	%p6, %rd10, 3;
	@%p6 bra 	$L__BB18_10;
	shl.b64 	%rd24, %rd50, 1;
	shl.b64 	%rd73, %rd3, 4;
$L__BB18_9:
	mad.lo.s64 	%rd66, %rd24, %rd116, %rd49;
	add.s64 	%rd67, %rd66, %rd50;
	shl.b64 	%rd68, %rd116, 4;
	add.s64 	%rd69, %rd1, %rd68;
	st.global.v2.u64 	[%rd69], {%rd66, %rd67};
	add.s64 	%rd70, %rd116, %rd3;
	mad.lo.s64 	%rd71, %rd24, %rd70, %rd49;
	add.s64 	%rd72, %rd71, %rd50;
	add.s64 	%rd74, %rd69, %rd73;
	st.global.v2.u64 	[%rd74], {%rd71, %rd72};
	add.s64 	%rd75, %rd70, %rd3;
	mad.lo.s64 	%rd76, %rd24, %rd75, %rd49;
	add.s64 	%rd77, %rd76, %rd50;
	add.s64 	%rd78, %rd74, %rd73;
	st.global.v2.u64 	[%rd78], {%rd76, %rd77};
	add.s64 	%rd79, %rd75, %rd3;
	mad.lo.s64 	%rd80, %rd24, %rd79, %rd49;
	add.s64 	%rd81, %rd80, %rd50;
	add.s64 	%rd82, %rd78, %rd73;
	st.global.v2.u64 	[%rd82], {%rd80, %rd81};
	add.s64 	%rd116, %rd79, %rd3;
	setp.lt.u64 	%p7, %rd116, %rd4;
	@%p7 bra 	$L__BB18_9;
$L__BB18_10:
	cvt.u32.u64 	%r10, %rd2;
	setp.ne.s32 	%p8, %r10, 0;
	and.b64  	%rd122, %rd51, -2;
	setp.eq.s64 	%p9, %rd122, %rd51;
	or.pred  	%p10, %p8, %p9;
	@%p10 bra 	$L__BB18_22;
	add.s64 	%rd83, %rd122, 1;
	max.u64 	%rd28, %rd51, %rd83;
	sub.s64 	%rd29, %rd28, %rd122;
	or.b64  	%rd84, %rd51, 1;
	sub.s64 	%rd85, %rd28, %rd84;
	and.b64  	%rd30, %rd29, 7;
	setp.lt.u64 	%p11, %rd85, 7;
	@%p11 bra 	$L__BB18_14;
	and.b64  	%rd120, %rd29, -8;
	mul.lo.s64 	%rd86, %rd50, %rd4;
	shl.b64 	%rd87, %rd86, 1;
	add.s64 	%rd119, %rd49, %rd87;
	shl.b64 	%rd33, %rd50, 3;
	shl.b64 	%rd88, %rd4, 4;
	add.s64 	%rd89, %rd88, %rd1;
	add.s64 	%rd118, %rd89, 32;
$L__BB18_13:
	.pragma "nounroll";
	st.global.u64 	[%rd118+-32], %rd119;
	add.s64 	%rd90, %rd50, %rd119;
	st.global.u64 	[%rd118+-24], %rd90;
	add.s64 	%rd91, %rd50, %rd90;
	st.global.u64 	[%rd118+-16], %rd91;
	add.s64 	%rd92, %rd50, %rd91;
	st.global.u64 	[%rd118+-8], %rd92;
	add.s64 	%rd93, %rd50, %rd92;
	st.global.u64 	[%rd118], %rd93;
	add.s64 	%rd94, %rd50, %rd93;
	st.global.u64 	[%rd118+8], %rd94;
	add.s64 	%rd95, %rd50, %rd94;
	st.global.u64 	[%rd118+16], %rd95;
	add.s64 	%rd96, %rd50, %rd95;
	st.global.u64 	[%rd118+24], %rd96;
	add.s64 	%rd122, %rd122, 8;
	add.s64 	%rd120, %rd120, -8;
	add.s64 	%rd119, %rd119, %rd33;
	add.s64 	%rd118, %rd118, 64;
	setp.ne.s64 	%p12, %rd120, 0;
	@%p12 bra 	$L__BB18_13;
$L__BB18_14:
	setp.eq.s64 	%p13, %rd30, 0;
	@%p13 bra 	$L__BB18_22;
	and.b64  	%rd44, %rd29, 3;
	setp.lt.u64 	%p14, %rd30, 4;
	@%p14 bra 	$L__BB18_17;
	mad.lo.s64 	%rd97, %rd122, %rd50, %rd49;
	shl.b64 	%rd98, %rd122, 3;
	add.s64 	%rd99, %rd1, %rd98;
	st.global.u64 	[%rd99], %rd97;
	add.s64 	%rd100, %rd97, %rd50;
	st.global.u64 	[%rd99+8], %rd100;
	add.s64 	%rd101, %rd100, %rd50;
	st.global.u64 	[%rd99+16], %rd101;
	add.s64 	%rd102, %rd101, %rd50;
	st.global.u64 	[%rd99+24], %rd102;
	add.s64 	%rd122, %rd122, 4;
$L__BB18_17:
	setp.eq.s64 	%p15, %rd44, 0;
	@%p15 bra 	$L__BB18_22;
	setp.eq.s64 	%p16, %rd44, 1;
	@%p16 bra 	$L__BB18_20;
	mad.lo.s64 	%rd103, %rd122, %rd50, %rd49;
	shl.b64 	%rd104, %rd122, 3;
	add.s64 	%rd105, %rd1, %rd104;
	st.global.u64 	[%rd105], %rd103;
	add.s64 	%rd106, %rd103, %rd50;
	st.global.u64 	[%rd105+8], %rd106;
	add.s64 	%rd122, %rd122, 2;
$L__BB18_20:
	and.b64  	%rd107, %rd28, 1;
	setp.eq.b64 	%p17, %rd107, 1;
	not.pred 	%p18, %p17;
	@%p18 bra 	$L__BB18_22;
	mad.lo.s64 	%rd108, %rd122, %rd50, %rd49;
	shl.b64 	%rd109, %rd122, 3;
	add.s64 	%rd110, %rd1, %rd109;
	st.global.u64 	[%rd110], %rd108;
$L__BB18_22:
	ret;

}
	// .globl	arange_u8_vec4
.visible .entry arange_u8_vec4(
	.param .u64 .ptr .align 1 arange_u8_vec4_param_0,
	.param .u8 arange_u8_vec4_param_1,
	.param .u8 arange_u8_vec4_param_2,
	.param .u64 arange_u8_vec4_param_3
)
{
	.reg .pred 	%p<19>;
	.reg .b16 	%rs<48>;
	.reg .b32 	%r<46>;
	.reg .b64 	%rd<74>;

	ld.param.u64 	%rd39, [arange_u8_vec4_param_0];
	ld.param.u8 	%rs2, [arange_u8_vec4_param_1];
	ld.param.u8 	%rs3, [arange_u8_vec4_param_2];
	ld.param.u64 	%rd38, [arange_u8_vec4_param_3];
	cvta.to.global.u64 	%rd1, %rd39;
	mov.u32 	%r1, %ctaid.x;
	mov.u32 	%r2, %ntid.x;
	mov.u32 	%r3, %tid.x;
	mad.lo.s32 	%r4, %r1, %r2, %r3;
	cvt.u64.u32 	%rd2, %r4;
	mov.u32 	%r5, %nctaid.x;
	mul.lo.s32 	%r6, %r2, %r5;
	cvt.u64.u32 	%rd3, %r6;
	shr.u64 	%rd4, %rd38, 2;
	setp.le.u64 	%p1, %rd4, %rd2;
	@%p1 bra 	$L__BB19_10;
	shl.b16 	%rs1, %rs3, 2;
	add.s64 	%rd40, %rd3, %rd2;
	max.u64 	%rd41, %rd4, %rd40;
	setp.lt.u64 	%p2, %rd40, %rd4;
	selp.u64 	%rd5, 1, 0, %p2;
	add.s64 	%rd42, %rd40, %rd5;
	sub.s64 	%rd6, %rd41, %rd42;
	and.b64  	%rd43, %rd6, -4294967296;
	setp.ne.s64 	%p3, %rd43, 0;
	@%p3 bra 	$L__BB19_3;
	cvt.u32.u64 	%r7, %rd3;
	cvt.u32.u64 	%r8, %rd6;
	div.u32 	%r9, %r8, %r7;
	cvt.u64.u32 	%rd63, %r9;
	bra.uni 	$L__BB19_4;
$L__BB19_3:
	div.u64 	%rd63, %rd6, %rd3;
$L__BB19_4:
	add.s64 	%rd10, %rd63, %rd5;
	and.b64  	%rd44, %rd10, 3;
	setp.eq.s64 	%p4, %rd44, 3;
	mov.u64 	%rd67, %rd2;
	@%p4 bra 	$L__BB19_7;
	shl.b64 	%rd45, %rd2, 2;
	add.s64 	%rd65, %rd1, %rd45;
	shl.b64 	%rd12, %rd3, 2;
	add.s64 	%rd46, %rd10, 1;
	and.b64  	%rd64, %rd46, 3;
	mov.u64 	%rd67, %rd2;
$L__BB19_6:
	.pragma "nounroll";
	cvt.u16.u64 	%rs4, %rd67;
	mad.lo.s16 	%rs5, %rs1, %rs4, %rs2;
	add.s16 	%rs6, %rs5, %rs3;
	add.s16 	%rs7, %rs6, %rs3;
	add.s16 	%rs8, %rs7, %rs3;
	cvt.u32.u16 	%r10, %rs5;
	cvt.u32.u16 	%r11, %rs6;
	prmt.b32 	%r12, %r10, %r11, 0x3340U;
	cvt.u32.u16 	%r13, %rs7;
	cvt.u32.u16 	%r14, %rs8;
	prmt.b32 	%r15, %r13, %r14, 0x3340U;
	prmt.b32 	%r16, %r12, %r15, 0x5410U;
	st.global.u32 	[%rd65], %r16;
	add.s64 	%rd67, %rd67, %rd3;
	add.s64 	%rd65, %rd65, %rd12;
	add.s64 	%rd64, %rd64, -1;
	setp.ne.s64 	%p5, %rd64, 0;
	@%p5 bra 	$L__BB19_6;
$L__BB19_7:
	setp.lt.u64 	%p6, %rd10, 3;
	@%p6 bra 	$L__BB19_10;
	shl.b64 	%rd50, %rd3, 2;
$L__BB19_9:
	cvt.u16.u64 	%rs9, %rd67;
	mad.lo.s16 	%rs10, %rs1, %rs9, %rs2;
	add.s16 	%rs11, %rs10, %rs3;
	add.s16 	%rs12, %rs11, %rs3;
	add.s16 	%rs13, %rs12, %rs3;
	shl.b64 	%rd47, %rd67, 2;
	add.s64 	%rd48, %rd1, %rd47;
	cvt.u32.u16 	%r17, %rs10;
	cvt.u32.u16 	%r18, %rs11;
	prmt.b32 	%r19, %r17, %r18, 0x3340U;
	cvt.u32.u16 	%r20, %rs12;
	cvt.u32.u16 	%r21, %rs13;
	prmt.b32 	%r22, %r20, %r21, 0x3340U;
	prmt.b32 	%r23, %r19, %r22, 0x5410U;
	st.global.u32 	[%rd48], %r23;
	add.s64 	%rd49, %rd67, %rd3;
	cvt.u16.u64 	%rs14, %rd49;
	mad.lo.s16 	%rs15, %rs1, %rs14, %rs2;
	add.s16 	%rs16, %rs15, %rs3;
	add.s16 	%rs17, %rs16, %rs3;
	add.s16 	%rs18, %rs17, %rs3;
	add.s64 	%rd51, %rd48, %rd50;
	cvt.u32.u16 	%r24, %rs15;
	cvt.u32.u16 	%r25, %rs16;
	prmt.b32 	%r26, %r24, %r25, 0x3340U;
	cvt.u32.u16 	%r27, %rs17;
	cvt.u32.u16 	%r28, %rs18;
	prmt.b32 	%r29, %r27, %r28, 0x3340U;
	prmt.b32 	%r30, %r26, %r29, 0x5410U;
	st.global.u32 	[%rd51], %r30;
	add.s64 	%rd52, %rd49, %rd3;
	cvt.u16.u64 	%rs19, %rd52;
	mad.lo.s16 	%rs20, %rs1, %rs19, %rs2;
	add.s16 	%rs21, %rs20, %rs3;
	add.s16 	%rs22, %rs21, %rs3;
	add.s16 	%rs23, %rs22, %rs3;
	add.s64 	%rd53, %rd51, %rd50;
	cvt.u32.u16 	%r31, %rs20;
	cvt.u32.u16 	%r32, %rs21;
	prmt.b32 	%r33, %r31, %r32, 0x3340U;
	cvt.u32.u16 	%r34, %rs22;
	cvt.u32.u16 	%r35, %rs23;
	prmt.b32 	%r36, %r34, %r35, 0x3340U;
	prmt.b32 	%r37, %r33, %r36, 0x5410U;
	st.global.u32 	[%rd53], %r37;
	add.s64 	%rd54, %rd52, %rd3;
	cvt.u16.u64 	%rs24, %rd54;
	mad.lo.s16 	%rs25, %rs1, %rs24, %rs2;
	add.s16 	%rs26, %rs25, %rs3;
	add.s16 	%rs27, %rs26, %rs3;
	add.s16 	%rs28, %rs27, %rs3;
	add.s64 	%rd55, %rd53, %rd50;
	cvt.u32.u16 	%r38, %rs25;
	cvt.u32.u16 	%r39, %rs26;
	prmt.b32 	%r40, %r38, %r39, 0x3340U;
	cvt.u32.u16 	%r41, %rs27;
	cvt.u32.u16 	%r42, %rs28;
	prmt.b32 	%r43, %r41, %r42, 0x3340U;
	prmt.b32 	%r44, %r40, %r43, 0x5410U;
	st.global.u32 	[%rd55], %r44;
	add.s64 	%rd67, %rd54, %rd3;
	setp.lt.u64 	%p7, %rd67, %rd4;
	@%p7 bra 	$L__BB19_9;
$L__BB19_10:
	cvt.u32.u64 	%r45, %rd2;
	setp.ne.s32 	%p8, %r45, 0;
	and.b64  	%rd71, %rd38, -4;
	setp.eq.s64 	%p9, %rd71, %rd38;
	or.pred  	%p10, %p8, %p9;
	@%p10 bra 	$L__BB19_22;
	add.s64 	%rd56, %rd71, 1;
	max.u64 	%rd24, %rd38, %rd56;
	sub.s64 	%rd25, %rd24, %rd71;
	and.b64  	%rd26, %rd25, 7;
	sub.s64 	%rd57, %rd71, %rd24;
	setp.gt.u64 	%p11, %rd57, -8;
	@%p11 bra 	$L__BB19_14;
	and.b64  	%rd69, %rd25, -8;
$L__BB19_13:
	.pragma "nounroll";
	cvt.u16.u64 	%rs29, %rd71;
	mad.lo.s16 	%rs30, %rs3, %rs29, %rs2;
	add.s64 	%rd58, %rd1, %rd71;
	st.global.u8 	[%rd58], %rs30;
	add.s16 	%rs31, %rs30, %rs3;
	st.global.u8 	[%rd58+1], %rs31;
	add.s16 	%rs32, %rs31, %rs3;
	st.global.u8 	[%rd58+2], %rs32;
	add.s16 	%rs33, %rs32, %rs3;
	st.global.u8 	[%rd58+3], %rs33;
	add.s16 	%rs34, %rs33, %rs3;
	st.global.u8 	[%rd58+4], %rs34;
	add.s16 	%rs35, %rs34, %rs3;
	st.global.u8 	[%rd58+5], %rs35;
	add.s16 	%rs36, %rs35, %rs3;
	st.global.u8 	[%rd58+6], %rs36;
	add.s16 	%rs37, %rs36, %rs3;
	st.global.u8 	[%rd58+7], %rs37;
	add.s64 	%rd71, %rd71, 8;
	add.s64 	%rd69, %rd69, -8;
	setp.ne.s64 	%p12, %rd69, 0;
	@%p12 bra 	$L__BB19_13;
$L__BB19_14:
	setp.eq.s64 	%p13, %rd26, 0;
	@%p13 bra 	$L__BB19_22;
	and.b64  	%rd33, %rd24, 3;
	setp.lt.u64 	%p14, %rd26, 4;
	@%p14 bra 	$L__BB19_17;
	cvt.u16.u64 	%rs38, %rd71;
	mad.lo.s16 	%rs39, %rs3, %rs38, %rs2;
	add.s64 	%rd59, %rd1, %rd71;
	st.global.u8 	[%rd59], %rs39;
	add.s16 	%rs40, %rs39, %rs3;
	st.global.u8 	[%rd59+1], %rs40;
	add.s16 	%rs41, %rs40, %rs3;
	st.global.u8 	[%rd59+2], %rs41;
	add.s16 	%rs42, %rs41, %rs3;
	st.global.u8 	[%rd59+3], %rs42;
	add.s64 	%rd71, %rd71, 4;
$L__BB19_17:
	setp.eq.s64 	%p15, %rd33, 0;
	@%p15 bra 	$L__BB19_22;
	setp.eq.s64 	%p16, %rd33, 1;
	@%p16 bra 	$L__BB19_20;
	cvt.u16.u64 	%rs43, %rd71;
	mad.lo.s16 	%rs44, %rs3, %rs43, %rs2;
	add.s64 	%rd60, %rd1, %rd71;
	st.global.u8 	[%rd60], %rs44;
	add.s16 	%rs45, %rs44, %rs3;
	st.global.u8 	[%rd60+1], %rs45;
	add.s64 	%rd71, %rd71, 2;
$L__BB19_20:
	and.b64  	%rd61, %rd24, 1;
	setp.eq.b64 	%p17, %rd61, 1;
	not.pred 	%p18, %p17;
	@%p18 bra 	$L__BB19_22;
	cvt.u16.u64 	%rs46, %rd71;
	mad.lo.s16 	%rs47, %rs3, %rs46, %rs2;
	add.s64 	%rd62, %rd1, %rd71;
	st.global.u8 	[%rd62], %rs47;
$L__BB19_22:
	ret;

}
	// .globl	arange_u8_vec3
.visible .entry arange_u8_vec3(
	.param .u64 .ptr .align 1 arange_u8_vec3_param_0,
	.param .u8 arange_u8_vec3_param_1,
	.param .u8 arange_u8_vec3_param_2,
	.param .u64 arange_u8_vec3_param_3
)
{
	.reg .pred 	%p<17>;
	.reg .b16 	%rs<38>;
	.reg .b32 	%r<11>;
	.reg .b64 	%rd<70>;

	ld.param.u64 	%rd33, [arange_u8_vec3_param_0];
	ld.param.u8 	%rs2, [arange_u8_vec3_param_1];
	ld.param.u8 	%rs3, [arange_u8_vec3_param_2];
	ld.param.u64 	%rd32, [arange_u8_vec3_param_3];
	cvta.to.global.u64 	%rd1, %rd33;
	mov.u32 	%r1, %ctaid.x;
	mov.u32 	%r2, %ntid.x;
	mov.u32 	%r3, %tid.x;
	mad.lo.s32 	%r4, %r1, %r2, %r3;
	cvt.u64.u32 	%rd2, %r4;
	mov.u32 	%r5, %nctaid.x;
	mul.lo.s32 	%r6, %r2, %r5;
	cvt.u64.u32 	%rd3, %r6;
	mul.hi.u64 	%rd34, %rd32, -6148914691236517205;
	shr.u64 	%rd4, %rd34, 1;
	setp.le.u64 	%p1, %rd4, %rd2;
	@%p1 bra 	$L__BB20_10;
	mul.lo.s16 	%rs1, %rs3, 3;
	add.s64 	%rd35, %rd3, %rd2;
	max.u64 	%rd36, %rd4, %rd35;
	setp.lt.u64 	%p2, %rd35, %rd4;
	selp.u64 	%rd5, 1, 0, %p2;
	add.s64 	%rd37, %rd35, %rd5;
	sub.s64 	%rd6, %rd36, %rd37;
	and.b64  	%rd38, %rd6, -4294967296;
	setp.ne.s64 	%p3, %rd38, 0;
	@%p3 bra 	$L__BB20_3;
	cvt.u32.u64 	%r7, %rd3;
	cvt.u32.u64 	%r8, %rd6;
	div.u32 	%r9, %r8, %r7;
	cvt.u64.u32 	%rd60, %r9;
	bra.uni 	$L__BB20_4;
$L__BB20_3:
	div.u64 	%rd60, %rd6, %rd3;
$L__BB20_4:
	add.s64 	%rd10, %rd60, %rd5;
	and.b64  	%rd39, %rd10, 3;
	setp.eq.s64 	%p4, %rd39, 3;
	mov.u64 	%rd64, %rd2;
	@%p4 bra 	$L__BB20_7;
	mad.lo.s64 	%rd40, %rd2, 3, %rd1;
	add.s64 	%rd62, %rd40, 2;
	mul.lo.s64 	%rd12, %rd3, 3;
	add.s64 	%rd41, %rd10, 1;
	and.b64  	%rd61, %rd41, 3;
	mov.u64 	%rd64, %rd2;
$L__BB20_6:
	.pragma "nounroll";
	cvt.u16.u64 	%rs4, %rd64;
	mad.lo.s16 	%rs5, %rs1, %rs4, %rs2;
	add.s16 	%rs6, %rs5, %rs3;
	add.s16 	%rs7, %rs6, %rs3;
	st.global.u8 	[%rd62+-2], %rs5;
	st.global.u8 	[%rd62+-1], %rs6;
	st.global.u8 	[%rd62], %rs7;
	add.s64 	%rd64, %rd64, %rd3;
	add.s64 	%rd62, %rd62, %rd12;
	add.s64 	%rd61, %rd61, -1;
	setp.ne.s64 	%p5, %rd61, 0;
	@%p5 bra 	$L__BB20_6;
$L__BB20_7:
	setp.lt.u64 	%p6, %rd10, 3;
	@%p6 bra 	$L__BB20_10;
	mul.lo.s64 	%rd44, %rd3, 3;
$L__BB20_9:
	cvt.u16.u64 	%rs8, %rd64;
	mad.lo.s16 	%rs9, %rs1, %rs8, %rs2;
	add.s16 	%rs10, %rs9, %rs3;
	add.s16 	%rs11, %rs10, %rs3;
	mad.lo.s64 	%rd42, %rd64, 3, %rd1;
	st.global.u8 	[%rd42], %rs9;
	st.global.u8 	[%rd42+1], %rs10;
	st.global.u8 	[%rd42+2], %rs11;
	add.s64 	%rd43, %rd64, %rd3;
	cvt.u16.u64 	%rs12, %rd43;
	mad.lo.s16 	%rs13, %rs1, %rs12, %rs2;
	add.s16 	%rs14, %rs13, %rs3;
	add.s16 	%rs15, %rs14, %rs3;
	add.s64 	%rd45, %rd42, %rd44;
	st.global.u8 	[%rd45], %rs13;
	st.global.u8 	[%rd45+1], %rs14;
	st.global.u8 	[%rd45+2], %rs15;
	add.s64 	%rd46, %rd43, %rd3;
	cvt.u16.u64 	%rs16, %rd46;
	mad.lo.s16 	%rs17, %rs1, %rs16, %rs2;
	add.s16 	%rs18, %rs17, %rs3;
	add.s16 	%rs19, %rs18, %rs3;
	add.s64 	%rd47, %rd45, %rd44;
	st.global.u8 	[%rd47], %rs17;
	st.global.u8 	[%rd47+1], %rs18;
	st.global.u8 	[%rd47+2], %rs19;
	add.s64 	%rd48, %rd46, %rd3;
	cvt.u16.u64 	%rs20, %rd48;
	mad.lo.s16 	%rs21, %rs1, %rs20, %rs2;
	add.s16 	%rs22, %rs21, %rs3;
	add.s16 	%rs23, %rs22, %rs3;
	add.s64 	%rd49, %rd47, %rd44;
	st.global.u8 	[%rd49], %rs21;
	st.global.u8 	[%rd49+1], %rs22;
	st.global.u8 	[%rd49+2], %rs23;
	add.s64 	%rd64, %rd48, %rd3;
	setp.lt.u64 	%p7, %rd64, %rd4;
	@%p7 bra 	$L__BB20_9;
$L__BB20_10:
	cvt.u32.u64 	%r10, %rd2;
	setp.ne.s32 	%p8, %r10, 0;
	mul.lo.s64 	%rd68, %rd4, 3;
	setp.ge.u64 	%p9, %rd68, %rd32;
	or.pred  	%p10, %p8, %p9;
	@%p10 bra 	$L__BB20_19;
	sub.s64 	%rd24, %rd32, %rd68;
	sub.s64 	%rd54, %rd68, %rd32;
	setp.gt.u64 	%p11, %rd54, -8;
	@%p11 bra 	$L__BB20_14;
	mov.b64 	%rd66, 0;
$L__BB20_13:
	.pragma "nounroll";
	cvt.u16.u64 	%rs24, %rd68;
	mad.lo.s16 	%rs25, %rs3, %rs24, %rs2;
	add.s64 	%rd56, %rd1, %rd68;
	st.global.u8 	[%rd56], %rs25;
	add.s16 	%rs26, %rs25, %rs3;
	st.global.u8 	[%rd56+1], %rs26;
	add.s16 	%rs27, %rs26, %rs3;
	st.global.u8 	[%rd56+2], %rs27;
	add.s16 	%rs28, %rs27, %rs3;
	st.global.u8 	[%rd56+3], %rs28;
	add.s16 	%rs29, %rs28, %rs3;
	st.global.u8 	[%rd56+4], %rs29;
	add.s16 	%rs30, %rs29, %rs3;
	st.global.u8 	[%rd56+5], %rs30;
	add.s16 	%rs31, %rs30, %rs3;
	st.global.u8 	[%rd56+6], %rs31;
	add.s16 	%rs32, %rs31, %rs3;
	st.global.u8 	[%rd56+7], %rs32;
	add.s64 	%rd68, %rd68, 8;
	add.s64 	%rd66, %rd66, -8;
	setp.ne.s64 	%p12, %rd66, 0;
	@%p12 bra 	$L__BB20_13;
$L__BB20_14:
	setp.eq.s64 	%p13, %rd24, 0;
	@%p13 bra 	$L__BB20_19;
	setp.eq.s64 	%p14, %rd24, 1;
	@%p14 bra 	$L__BB20_17;
	cvt.u16.u64 	%rs33, %rd68;
	mad.lo.s16 	%rs34, %rs3, %rs33, %rs2;
	add.s64 	%rd57, %rd1, %rd68;
	st.global.u8 	[%rd57], %rs34;
	add.s16 	%rs35, %rs34, %rs3;
	st.global.u8 	[%rd57+1], %rs35;
	add.s64 	%rd68, %rd68, 2;
$L__BB20_17:
	and.b64  	%rd58, %rd24, 1;
	setp.eq.b64 	%p15, %rd58, 1;
	not.pred 	%p16, %p15;
	@%p16 bra 	$L__BB20_19;
	cvt.u16.u64 	%rs36, %rd68;
	mad.lo.s16 	%rs37, %rs3, %rs36, %rs2;
	add.s64 	%rd59, %rd1, %rd68;
	st.global.u8 	[%rd59], %rs37;
$L__BB20_19:
	ret;

}
	// .globl	arange_u8_vec2
.visible .entry arange_u8_vec2(
	.param .u64 .ptr .align 1 arange_u8_vec2_param_0,
	.param .u8 arange_u8_vec2_param_1,
	.param .u8 arange_u8_vec2_param_2,
	.param .u64 arange_u8_vec2_param_3
)
{
	.reg .pred 	%p<19>;
	.reg .b16 	%rs<38>;
	.reg .b32 	%r<11>;
	.reg .b64 	%rd<75>;

	ld.param.u64 	%rd39, [arange_u8_vec2_param_0];
	ld.param.u8 	%rs2, [arange_u8_vec2_param_1];
	ld.param.u8 	%rs3, [arange_u8_vec2_param_2];
	ld.param.u64 	%rd38, [arange_u8_vec2_param_3];
	cvta.to.global.u64 	%rd1, %rd39;
	mov.u32 	%r1, %ctaid.x;
	mov.u32 	%r2, %ntid.x;
	mov.u32 	%r3, %tid.x;
	mad.lo.s32 	%r4, %r1, %r2, %r3;
	cvt.u64.u32 	%rd2, %r4;
	mov.u32 	%r5, %nctaid.x;
	mul.lo.s32 	%r6, %r2, %r5;
	cvt.u64.u32 	%rd3, %r6;
	shr.u64 	%rd4, %rd38, 1;
	setp.le.u64 	%p1, %rd4, %rd2;
	@%p1 bra 	$L__BB21_10;
	shl.b16 	%rs1, %rs3, 1;
	add.s64 	%rd40, %rd3, %rd2;
	max.u64 	%rd41, %rd4, %rd40;
	setp.lt.u64 	%p2, %rd40, %rd4;
	selp.u64 	%rd5, 1, 0, %p2;
	add.s64 	%rd42, %rd40, %rd5;
	sub.s64 	%rd6, %rd41, %rd42;
	and.b64  	%rd43, %rd6, -4294967296;
	setp.ne.s64 	%p3, %rd43, 0;
	@%p3 bra 	$L__BB21_3;
	cvt.u32.u64 	%r7, %rd3;
	cvt.u32.u64 	%r8, %rd6;
	div.u32 	%r9, %r8, %r7;
	cvt.u64.u32 	%rd64, %r9;
	bra.uni 	$L__BB21_4;
$L__BB21_3:
	div.u64 	%rd64, %rd6, %rd3;
$L__BB21_4:
	add.s64 	%rd10, %rd64, %rd5;
	and.b64  	%rd44, %rd10, 3;
	setp.eq.s64 	%p4, %rd44, 3;
	mov.u64 	%rd68, %rd2;
	@%p4 bra 	$L__BB21_7;
	shl.b64 	%rd45, %rd2, 1;
	add.s64 	%rd66, %rd1, %rd45;
	shl.b64 	%rd12, %rd3, 1;
	add.s64 	%rd46, %rd10, 1;
	and.b64  	%rd65, %rd46, 3;
	mov.u64 	%rd68, %rd2;
$L__BB21_6:
	.pragma "nounroll";
	cvt.u16.u64 	%rs4, %rd68;
	mad.lo.s16 	%rs5, %rs1, %rs4, %rs2;
	add.s16 	%rs6, %rs5, %rs3;
	st.global.v2.u8 	[%rd66], {%rs5, %rs6};
	add.s64 	%rd68, %rd68, %rd3;
	add.s64 	%rd66, %rd66, %rd12;
	add.s64 	%rd65, %rd65, -1;
	setp.ne.s64 	%p5, %rd65, 0;
	@%p5 bra 	$L__BB21_6;
$L__BB21_7:
	setp.lt.u64 	%p6, %rd10, 3;
	@%p6 bra 	$L__BB21_10;
	shl.b64 	%rd50, %rd3, 1;
$L__BB21_9:
	cvt.u16.u64 	%rs7, %rd68;
	mad.lo.s16 	%rs8, %rs1, %rs7, %rs2;
	add.s16 	%rs9, %rs8, %rs3;
	shl.b64 	%rd47, %rd68, 1;
	add.s64 	%rd48, %rd1, %rd47;
	st.global.v2.u8 	[%rd48], {%rs8, %rs9};
	add.s64 	%rd49, %rd68, %rd3;
	cvt.u16.u64 	%rs10, %rd49;
	mad.lo.s16 	%rs11, %rs1, %rs10, %rs2;
	add.s16 	%rs12, %rs11, %rs3;
	add.s64 	%rd51, %rd48, %rd50;
	st.global.v2.u8 	[%rd51], {%rs11, %rs12};
	add.s64 	%rd52, %rd49, %rd3;
	cvt.u16.u64 	%rs13, %rd52;
	mad.lo.s16 	%rs14, %rs1, %rs13, %rs2;
	add.s16 	%rs15, %rs14, %rs3;
	add.s64 	%rd53, %rd51, %rd50;
	st.global.v2.u8 	[%rd53], {%rs14, %rs15};
	add.s64 	%rd54, %rd52, %rd3;
	cvt.u16.u64 	%rs16, %rd54;
	mad.lo.s16 	%rs17, %rs1, %rs16, %rs2;
	add.s16 	%rs18, %rs17, %rs3;
	add.s64 	%rd55, %rd53, %rd50;
	st.global.v2.u8 	[%rd55], {%rs17, %rs18};
	add.s64 	%rd68, %rd54, %rd3;
	setp.lt.u64 	%p7, %rd68, %rd4;
	@%p7 bra 	$L__BB21_9;
$L__BB21_10:
	cvt.u32.u64 	%r10, %rd2;
	setp.ne.s32 	%p8, %r10, 0;
	and.b64  	%rd72, %rd38, -2;
	setp.eq.s64 	%p9, %rd72, %rd38;
	or.pred  	%p10, %p8, %p9;
	@%p10 bra 	$L__BB21_22;
	add.s64 	%rd56, %rd72, 1;
	max.u64 	%rd24, %rd38, %rd56;
	sub.s64 	%rd25, %rd24, %rd72;
	or.b64  	%rd57, %rd38, 1;
	sub.s64 	%rd58, %rd24, %rd57;
	and.b64  	%rd26, %rd25, 7;
	setp.lt.u64 	%p11, %rd58, 7;
	@%p11 bra 	$L__BB21_14;
	and.b64  	%rd70, %rd25, -8;
$L__BB21_13:
	.pragma "nounroll";
	cvt.u16.u64 	%rs19, %rd72;
	mad.lo.s16 	%rs20, %rs3, %rs19, %rs2;
	add.s64 	%rd59, %rd1, %rd72;
	st.global.u8 	[%rd59], %rs20;
	add.s16 	%rs21, %rs20, %rs3;
	st.global.u8 	[%rd59+1], %rs21;
	add.s16 	%rs22, %rs21, %rs3;
	st.global.u8 	[%rd59+2], %rs22;
	add.s16 	%rs23, %rs22, %rs3;
	st.global.u8 	[%rd59+3], %rs23;
	add.s16 	%rs24, %rs23, %rs3;
	st.global.u8 	[%rd59+4], %rs24;
	add.s16 	%rs25, %rs24, %rs3;
	st.global.u8 	[%rd59+5], %rs25;
	add.s16 	%rs26, %rs25, %rs3;
	st.global.u8 	[%rd59+6], %rs26;
	add.s16 	%rs27, %rs26, %rs3;
	st.global.u8 	[%rd59+7], %rs27;
	add.s64 	%rd72, %rd72, 8;
	add.s64 	%rd70, %rd70, -8;
	setp.ne.s64 	%p12, %rd70, 0;
	@%p12 bra 	$L__BB21_13;
$L__BB21_14:
	setp.eq.s64 	%p13, %rd26, 0;
	@%p13 bra 	$L__BB21_22;
	and.b64  	%rd33, %rd25, 3;
	setp.lt.u64 	%p14, %rd26, 4;
	@%p14 bra 	$L__BB21_17;
	cvt.u16.u64 	%rs28, %rd72;
	mad.lo.s16 	%rs29, %rs3, %rs28, %rs2;
	add.s64 	%rd60, %rd1, %rd72;
	st.global.u8 	[%rd60], %rs29;
	add.s16 	%rs30, %rs29, %rs3;
	st.global.u8 	[%rd60+1], %rs30;
	add.s16 	%rs31, %rs30, %rs3;
	st.global.u8 	[%rd60+2], %rs31;
	add.s16 	%rs32, %rs31, %rs3;
	st.global.u8 	[%rd60+3], %rs32;
	add.s64 	%rd72, %rd72, 4;
$L__BB21_17:
	setp.eq.s64 	%p15, %rd33, 0;
	@%p15 bra 	$L__BB21_22;
	setp.eq.s64 	%p16, %rd33, 1;
	@%p16 bra 	$L__BB21_20;
	cvt.u16.u64 	%rs33, %rd72;
	mad.lo.s16 	%rs34, %rs3, %rs33, %rs2;
	add.s64 	%rd61, %rd1, %rd72;
	st.global.u8 	[%rd61], %rs34;
	add.s16 	%rs35, %rs34, %rs3;
	st.global.u8 	[%rd61+1], %rs35;
	add.s64 	%rd72, %rd72, 2;
$L__BB21_20:
	and.b64  	%rd62, %rd24, 1;
	setp.eq.b64 	%p17, %rd62, 1;
	not.pred 	%p18, %p17;
	@%p18 bra 	$L__BB21_22;
	cvt.u16.u64 	%rs36, %rd72;
	mad.lo.s16 	%rs37, %rs3, %rs36, %rs2;
	add.s64 	%rd63, %rd1, %rd72;
	st.global.u8 	[%rd63], %rs37;
$L__BB21_22:
	ret;

}
	// .globl	arange_u16_vec4
.visible .entry arange_u16_vec4(
	.param .u64 .ptr .align 1 arange_u16_vec4_param_0,
	.param .u16 arange_u16_vec4_param_1,
	.param .u16 arange_u16_vec4_param_2,
	.param .u64 arange_u16_vec4_param_3
)
{
	.reg .pred 	%p<19>;
	.reg .b16 	%rs<68>;
	.reg .b32 	%r<11>;
	.reg .b64 	%rd<82>;

	ld.param.u64 	%rd42, [arange_u16_vec4_param_0];
	ld.param.u16 	%rs13, [arange_u16_vec4_param_1];
	ld.param.u16 	%rs14, [arange_u16_vec4_param_2];
	ld.param.u64 	%rd41, [arange_u16_vec4_param_3];
	cvta.to.global.u64 	%rd1, %rd42;
	mov.u32 	%r1, %ctaid.x;
	mov.u32 	%r2, %ntid.x;
	mov.u32 	%r3, %tid.x;
	mad.lo.s32 	%r4, %r1, %r2, %r3;
	cvt.u64.u32 	%rd2, %r4;
	mov.u32 	%r5, %nctaid.x;
	mul.lo.s32 	%r6, %r2, %r5;
	cvt.u64.u32 	%rd3, %r6;
	shr.u64 	%rd4, %rd41, 2;
	setp.le.u64 	%p1, %rd4, %rd2;
	@%p1 bra 	$L__BB22_10;
	add.s64 	%rd43, %rd3, %rd2;
	max.u64 	%rd44, %rd4, %rd43;
	setp.lt.u64 	%p2, %rd43, %rd4;
	selp.u64 	%rd5, 1, 0, %p2;
	add.s64 	%rd45, %rd43, %rd5;
	sub.s64 	%rd6, %rd44, %rd45;
	and.b64  	%rd46, %rd6, -4294967296;
	setp.ne.s64 	%p3, %rd46, 0;
	@%p3 bra 	$L__BB22_3;
	cvt.u32.u64 	%r7, %rd3;
	cvt.u32.u64 	%r8, %rd6;
	div.u32 	%r9, %r8, %r7;
	cvt.u64.u32 	%rd70, %r9;
	bra.uni 	$L__BB22_4;
$L__BB22_3:
	div.u64 	%rd70, %rd6, %rd3;
$L__BB22_4:
	add.s64 	%rd10, %rd70, %rd5;
	and.b64  	%rd47, %rd10, 3;
	setp.eq.s64 	%p4, %rd47, 3;
	mov.u64 	%rd74, %rd2;
	@%p4 bra 	$L__BB22_7;
	shl.b64 	%rd48, %rd2, 3;
	add.s64 	%rd72, %rd1, %rd48;
	shl.b64 	%rd12, %rd3, 3;
	cvt.u16.u64 	%rs15, %rd2;
	mul.lo.s16 	%rs16, %rs14, %rs15;
	shl.b16 	%rs1, %rs16, 2;
	cvt.u16.u64 	%rs17, %rd3;
	mul.lo.s16 	%rs18, %rs14, %rs17;
	shl.b16 	%rs2, %rs18, 2;
	shl.b16 	%rs19, %rs15, 2;
	or.b16  	%rs20, %rs19, 2;
	mul.lo.s16 	%rs3, %rs14, %rs20;
	or.b16  	%rs21, %rs19, 3;
	mul.lo.s16 	%rs4, %rs14, %rs21;
	mad.lo.s16 	%rs5, %rs14, %rs19, %rs14;
	add.s64 	%rd49, %rd10, 1;
	and.b64  	%rd71, %rd49, 3;
	mov.u16 	%rs66, %rs13;
	mov.u64 	%rd74, %rd2;
$L__BB22_6:
	.pragma "nounroll";
	add.s16 	%rs22, %rs1, %rs66;
	add.s16 	%rs23, %rs5, %rs66;
	add.s16 	%rs24, %rs3, %rs66;
	add.s16 	%rs25, %rs4, %rs66;
	st.global.v4.u16 	[%rd72], {%rs22, %rs23, %rs24, %rs25};
	add.s64 	%rd74, %rd74, %rd3;
	add.s64 	%rd72, %rd72, %rd12;
	add.s16 	%rs66, %rs66, %rs2;
	add.s64 	%rd71, %rd71, -1;
	setp.ne.s64 	%p5, %rd71, 0;
	@%p5 bra 	$L__BB22_6;
$L__BB22_7:
	setp.lt.u64 	%p6, %rd10, 3;
	@%p6 bra 	$L__BB22_10;
	shl.b16 	%rs8, %rs14, 2;
	shl.b64 	%rd53, %rd3, 3;
$L__BB22_9:
	cvt.u16.u64 	%rs26, %rd74;
	mad.lo.s16 	%rs27, %rs8, %rs26, %rs13;
	add.s16 	%rs28, %rs27, %rs14;
	add.s16 	%rs29, %rs28, %rs14;
	add.s16 	%rs30, %rs29, %rs14;
	shl.b64 	%rd50, %rd74, 3;
	add.s64 	%rd51, %rd1, %rd50;
	st.global.v4.u16 	[%rd51], {%rs27, %rs28, %rs29, %rs30};
	add.s64 	%rd52, %rd74, %rd3;
	cvt.u16.u64 	%rs31, %rd52;
	mad.lo.s16 	%rs32, %rs8, %rs31, %rs13;
	add.s16 	%rs33, %rs32, %rs14;
	add.s16 	%rs34, %rs33, %rs14;
	add.s16 	%rs35, %rs34, %rs14;
	add.s64 	%rd54, %rd51, %rd53;
	st.global.v4.u16 	[%rd54], {%rs32, %rs33, %rs34, %rs35};
	add.s64 	%rd55, %rd52, %rd3;
	cvt.u16.u64 	%rs36, %rd55;
	mad.lo.s16 	%rs37, %rs8, %rs36, %rs13;
	add.s16 	%rs38, %rs37, %rs14;
	add.s16 	%rs39, %rs38, %rs14;
	add.s16 	%rs40, %rs39, %rs14;
	add.s64 	%rd56, %rd54, %rd53;
	st.global.v4.u16 	[%rd56], {%rs37, %rs38, %rs39, %rs40};
	add.s64 	%rd57, %rd55, %rd3;
	cvt.u16.u64 	%rs41, %rd57;
	mad.lo.s16 	%rs42, %rs8, %rs41, %rs13;
	add.s16 	%rs43, %rs42, %rs14;
	add.s16 	%rs44, %rs43, %rs14;
	add.s16 	%rs45, %rs44, %rs14;
	add.s64 	%rd58, %rd56, %rd53;
	st.global.v4.u16 	[%rd58], {%rs42, %rs43, %rs44, %rs45};
	add.s64 	%rd74, %rd57, %rd3;
	setp.lt.u64 	%p7, %rd74, %rd4;
	@%p7 bra 	$L__BB22_9;
$L__BB22_10:
	cvt.u32.u64 	%r10, %rd2;
	setp.ne.s32 	%p8, %r10, 0;
	and.b64  	%rd79, %rd41, -4;
	setp.eq.s64 	%p9, %rd79, %rd41;
	or.pred  	%p10, %p8, %p9;
	@%p10 bra 	$L__BB22_22;
	add.s64 	%rd59, %rd79, 1;
	max.u64 	%rd24, %rd41, %rd59;
	sub.s64 	%rd25, %rd24, %rd79;
	and.b64  	%rd26, %rd25, 7;
	sub.s64 	%rd60, %rd79, %rd24;
	setp.gt.u64 	%p11, %rd60, -8;
	@%p11 bra 	$L__BB22_14;
	and.b64  	%rd77, %rd25, -8;
	cvt.u16.u64 	%rs46, %rd4;
	mul.lo.s16 	%rs47, %rs14, %rs46;
	shl.b16 	%rs48, %rs47, 2;
	add.s16 	%rs67, %rs13, %rs48;
	shl.b16 	%rs10, %rs14, 3;
	shl.b64 	%rd61, %rd4, 3;
	add.s64 	%rd62, %rd61, %rd1;
	add.s64 	%rd76, %rd62, 8;
$L__BB22_13:
	.pragma "nounroll";
	st.global.u16 	[%rd76+-8], %rs67;
	add.s16 	%rs49, %rs14, %rs67;
	st.global.u16 	[%rd76+-6], %rs49;
	add.s16 	%rs50, %rs14, %rs49;
	st.global.u16 	[%rd76+-4], %rs50;
	add.s16 	%rs51, %rs14, %rs50;
	st.global.u16 	[%rd76+-2], %rs51;
	add.s16 	%rs52, %rs14, %rs51;
	st.global.u16 	[%rd76], %rs52;
	add.s16 	%rs53, %rs14, %rs52;
	st.global.u16 	[%rd76+2], %rs53;
	add.s16 	%rs54, %rs14, %rs53;
	st.global.u16 	[%rd76+4], %rs54;
	add.s16 	%rs55, %rs14, %rs54;
	st.global.u16 	[%rd76+6], %rs55;
	add.s64 	%rd79, %rd79, 8;
	add.s64 	%rd77, %rd77, -8;
	add.s16 	%rs67, %rs67, %rs10;
	add.s64 	%rd76, %rd76, 16;
	setp.ne.s64 	%p12, %rd77, 0;
	@%p12 bra 	$L__BB22_13;
$L__BB22_14:
	setp.eq.s64 	%p13, %rd26, 0;
	@%p13 bra 	$L__BB22_22;
	and.b64  	%rd36, %rd24, 3;
	setp.lt.u64 	%p14, %rd26, 4;
	@%p14 bra 	$L__BB22_17;
	cvt.u16.u64 	%rs56, %rd79;
	mad.lo.s16 	%rs57, %rs14, %rs56, %rs13;
	shl.b64 	%rd63, %rd79, 1;
	add.s64 	%rd64, %rd1, %rd63;
	st.global.u16 	[%rd64], %rs57;
	add.s16 	%rs58, %rs57, %rs14;
	st.global.u16 	[%rd64+2], %rs58;
	add.s16 	%rs59, %rs58, %rs14;
	st.global.u16 	[%rd64+4], %rs59;
	add.s16 	%rs60, %rs59, %rs14;
	st.global.u16 	[%rd64+6], %rs60;
	add.s64 	%rd79, %rd79, 4;
$L__BB22_17:
	setp.eq.s64 	%p15, %rd36, 0;
	@%p15 bra 	$L__BB22_22;
	setp.eq.s64 	%p16, %rd36, 1;
	@%p16 bra 	$L__BB22_20;
	cvt.u16.u64 	%rs61, %rd79;
	mad.lo.s16 	%rs62, %rs14, %rs61, %rs13;
	shl.b64 	%rd65, %rd79, 1;
	add.s64 	%rd66, %rd1, %rd65;
	st.global.u16 	[%rd66], %rs62;
	add.s16 	%rs63, %rs62, %rs14;
	st.global.u16 	[%rd66+2], %rs63;
	add.s64 	%rd79, %rd79, 2;
$L__BB22_20:
	and.b64  	%rd67, %rd24, 1;
	setp.eq.b64 	%p17, %rd67, 1;
	not.pred 	%p18, %p17;
	@%p18 bra 	$L__BB22_22;
	cvt.u16.u64 	%rs64, %rd79;
	mad.lo.s16 	%rs65, %rs14, %rs64, %rs13;
	shl.b64 	%rd68, %rd79, 1;
	add.s64 	%rd69, %rd1, %rd68;
	st.global.u16 	[%rd69], %rs65;
$L__BB22_22:
	ret;

}
	// .globl	arange_u16_vec3
.visible .entry arange_u16_vec3(
	.param .u64 .ptr .align 1 arange_u16_vec3_param_0,
	.param .u16 arange_u16_vec3_param_1,
	.param .u16 arange_u16_vec3_param_2,
	.param .u64 arange_u16_vec3_param_3
)
{
	.reg .pred 	%p<17>;
	.reg .b16 	%rs<54>;
	.reg .b32 	%r<11>;
	.reg .b64 	%rd<71>;

	ld.param.u64 	%rd33, [arange_u16_vec3_param_0];
	ld.param.u16 	%rs12, [arange_u16_vec3_param_1];
	ld.param.u16 	%rs13, [arange_u16_vec3_param_2];
	ld.param.u64 	%rd32, [arange_u16_vec3_param_3];
	cvta.to.global.u64 	%rd1, %rd33;
	mov.u32 	%r1, %ctaid.x;
	mov.u32 	%r2, %ntid.x;
	mov.u32 	%r3, %tid.x;
	mad.lo.s32 	%r4, %r1, %r2, %r3;
	cvt.u64.u32 	%rd2, %r4;
	mov.u32 	%r5, %nctaid.x;
	mul.lo.s32 	%r6, %r2, %r5;
	cvt.u64.u32 	%rd3, %r6;
	mul.hi.u64 	%rd34, %rd32, -6148914691236517205;
	shr.u64 	%rd4, %rd34, 1;
	setp.le.u64 	%p1, %rd4, %rd2;
	@%p1 bra 	$L__BB23_10;
	add.s64 	%rd35, %rd3, %rd2;
	max.u64 	%rd36, %rd4, %rd35;
	setp.lt.u64 	%p2, %rd35, %rd4;
	selp.u64 	%rd5, 1, 0, %p2;
	add.s64 	%rd37, %rd35, %rd5;
	sub.s64 	%rd6, %rd36, %rd37;
	and.b64  	%rd38, %rd6, -4294967296;
	setp.ne.s64 	%p3, %rd38, 0;
	@%p3 bra 	$L__BB23_3;
	cvt.u32.u64 	%r7, %rd3;
	cvt.u32.u64 	%r8, %rd6;
	div.u32 	%r9, %r8, %r7;
	cvt.u64.u32 	%rd62, %r9;
	bra.uni 	$L__BB23_4;
$L__BB23_3:
	div.u64 	%rd62, %rd6, %rd3;
$L__BB23_4:
	add.s64 	%rd10, %rd62, %rd5;
	and.b64  	%rd39, %rd10, 3;
	setp.eq.s64 	%p4, %rd39, 3;
	mov.u64 	%rd66, %rd2;
	@%p4 bra 	$L__BB23_7;
	cvt.u16.u64 	%rs14, %rd2;
	mul.lo.s16 	%rs15, %rs14, 3;
	mul.lo.s16 	%rs3, %rs15, %rs13;
	add.s16 	%rs1, %rs3, %rs13;
	cvt.u16.u64 	%rs16, %rd3;
	mul.lo.s16 	%rs17, %rs13, %rs16;
	mul.lo.s16 	%rs2, %rs17, 3;
	mad.lo.s64 	%rd40, %rd2, 6, %rd1;
	add.s64 	%rd63, %rd40, 4;
	mul.lo.s64 	%rd12, %rd3, 6;
	add.s16 	%rs18, %rs15, 2;
	mul.lo.s16 	%rs4, %rs13, %rs18;
	add.s64 	%rd41, %rd10, 1;
	and.b64  	%rd64, %rd41, 3;
	mov.u16 	%rs52, %rs12;
	mov.u64 	%rd66, %rd2;
$L__BB23_6:
	.pragma "nounroll";
	add.s16 	%rs19, %rs3, %rs52;
	add.s16 	%rs20, %rs1, %rs52;
	add.s16 	%rs21, %rs4, %rs52;
	st.global.u16 	[%rd63+-4], %rs19;
	st.global.u16 	[%rd63+-2], %rs20;
	st.global.u16 	[%rd63], %rs21;
	add.s64 	%rd66, %rd66, %rd3;
	add.s64 	%rd64, %rd64, -1;
	add.s16 	%rs52, %rs52, %rs2;
	add.s64 	%rd63, %rd63, %rd12;
	setp.ne.s64 	%p5, %rd64, 0;
	@%p5 bra 	$L__BB23_6;
$L__BB23_7:
	setp.lt.u64 	%p6, %rd10, 3;
	@%p6 bra 	$L__BB23_10;
	mul.lo.s16 	%rs7, %rs13, 3;
	mul.lo.s64 	%rd44, %rd3, 6;
$L__BB23_9:
	cvt.u16.u64 	%rs22, %rd66;
	mad.lo.s16 	%rs23, %rs7, %rs22, %rs12;
	add.s16 	%rs24, %rs23, %rs13;
	add.s16 	%rs25, %rs24, %rs13;
	mad.lo.s64 	%rd42, %rd66, 6, %rd1;
	st.global.u16 	[%rd42], %rs23;
	st.global.u16 	[%rd42+2], %rs24;
	st.global.u16 	[%rd42+4], %rs25;
	add.s64 	%rd43, %rd66, %rd3;
	cvt.u16.u64 	%rs26, %rd43;
	mad.lo.s16 	%rs27, %rs7, %rs26, %rs12;
	add.s16 	%rs28, %rs27, %rs13;
	add.s16 	%rs29, %rs28, %rs13;
	add.s64 	%rd45, %rd42, %rd44;
	st.global.u16 	[%rd45], %rs27;
	st.global.u16 	[%rd45+2], %rs28;
	st.global.u16 	[%rd45+4], %rs29;
	add.s64 	%rd46, %rd43, %rd3;
	cvt.u16.u64 	%rs30, %rd46;
	mad.lo.s16 	%rs31, %rs7, %rs30, %rs12;
	add.s16 	%rs32, %rs31, %rs13;
	add.s16 	%rs33, %rs32, %rs13;
	add.s64 	%rd47, %rd45, %rd44;
	st.global.u16 	[%rd47], %rs31;
	st.global.u16 	[%rd47+2], %rs32;
	st.global.u16 	[%rd47+4], %rs33;
	add.s64 	%rd48, %rd46, %rd3;
	cvt.u16.u64 	%rs34, %rd48;
	mad.lo.s16 	%rs35, %rs7, %rs34, %rs12;
	add.s16 	%rs36, %rs35, %rs13;
	add.s16 	%rs37, %rs36, %rs13;
	add.s64 	%rd49, %rd47, %rd44;
	st.global.u16 	[%rd49], %rs35;
	st.global.u16 	[%rd49+2], %rs36;
	st.global.u16 	[%rd49+4], %rs37;
	add.s64 	%rd66, %rd48, %rd3;
	setp.lt.u64 	%p7, %rd66, %rd4;
	@%p7 bra 	$L__BB23_9;
$L__BB23_10:
	cvt.u32.u64 	%r10, %rd2;
	setp.ne.s32 	%p8, %r10, 0;
	mul.lo.s64 	%rd70, %rd4, 3;
	setp.ge.u64 	%p9, %rd70, %rd32;
	or.pred  	%p10, %p8, %p9;
	@%p10 bra 	$L__BB23_19;
	sub.s64 	%rd24, %rd32, %rd70;
	sub.s64 	%rd54, %rd70, %rd32;
	setp.gt.u64 	%p11, %rd54, -8;
	@%p11 bra 	$L__BB23_14;
	cvt.u16.u64 	%rs38, %rd4;
	mul.lo.s16 	%rs39, %rs13, %rs38;
	mad.lo.s16 	%rs53, %rs39, 3, %rs12;
	shl.b16 	%rs9, %rs13, 3;
	mad.lo.s64 	%rd56, %rd4, 6, %rd1;
	add.s64 	%rd68, %rd56, 8;
	mov.b64 	%rd69, 0;
$L__BB23_13:
	.pragma "nounroll";
	st.global.u16 	[%rd68+-8], %rs53;
	add.s16 	%rs40, %rs13, %rs53;
	st.global.u16 	[%rd68+-6], %rs40;
	add.s16 	%rs41, %rs13, %rs40;
	st.global.u16 	[%rd68+-4], %rs41;
	add.s16 	%rs42, %rs13, %rs41;
	st.global.u16 	[%rd68+-2], %rs42;
	add.s16 	%rs43, %rs13, %rs42;
	st.global.u16 	[%rd68], %rs43;
	add.s16 	%rs44, %rs13, %rs43;
	st.global.u16 	[%rd68+2], %rs44;
	add.s16 	%rs45, %rs13, %rs44;
	st.global.u16 	[%rd68+4], %rs45;
	add.s16 	%rs46, %rs13, %rs45;
	st.global.u16 	[%rd68+6], %rs46;
	add.s64 	%rd69, %rd69, 8;
	add.s16 	%rs53, %rs53, %rs9;
	add.s64 	%rd68, %rd68, 16;
	setp.ne.s64 	%p12, %rd69, 0;
	@%p12 bra 	$L__BB23_13;
$L__BB23_14:
	setp.eq.s64 	%p13, %rd24, 0;
	@%p13 bra 	$L__BB23_19;
	setp.eq.s64 	%p14, %rd24, 1;
	@%p14 bra 	$L__BB23_17;
	cvt.u16.u64 	%rs47, %rd70;
	mad.lo.s16 	%rs48, %rs13, %rs47, %rs12;
	shl.b64 	%rd57, %rd70, 1;
	add.s64 	%rd58, %rd1, %rd57;
	st.global.u16 	[%rd58], %rs48;
	add.s16 	%rs49, %rs48, %rs13;
	st.global.u16 	[%rd58+2], %rs49;
	add.s64 	%rd70, %rd70, 2;
$L__BB23_17:
	and.b64  	%rd59, %rd24, 1;
	setp.eq.b64 	%p15, %rd59, 1;
	not.pred 	%p16, %p15;
	@%p16 bra 	$L__BB23_19;
	cvt.u16.u64 	%rs50, %rd70;
	mad.lo.s16 	%rs51, %rs13, %rs50, %rs12;
	shl.b64 	%rd60, %rd70, 1;
	add.s64 	%rd61, %rd1, %rd60;
	st.global.u16 	[%rd61], %rs51;
$L__BB23_19:
	ret;

}
	// .globl	arange_u16_vec2
.visible .entry arange_u16_vec2(
	.param .u64 .ptr .align 1 arange_u16_vec2_param_0,
	.param .u16 arange_u16_vec2_param_1,
	.param .u16 arange_u16_vec2_param_2,
	.param .u64 arange_u16_vec2_param_3
)
{
	.reg .pred 	%p<19>;
	.reg .b16 	%rs<53>;
	.reg .b32 	%r<16>;
	.reg .b64 	%rd<83>;

	ld.param.u64 	%rd42, [arange_u16_vec2_param_0];
	ld.param.u16 	%rs11, [arange_u16_vec2_param_1];
	ld.param.u16 	%rs12, [arange_u16_vec2_param_2];
	ld.param.u64 	%rd41, [arange_u16_vec2_param_3];
	cvta.to.global.u64 	%rd1, %rd42;
	mov.u32 	%r1, %ctaid.x;
	mov.u32 	%r2, %ntid.x;
	mov.u32 	%r3, %tid.x;
	mad.lo.s32 	%r4, %r1, %r2, %r3;
	cvt.u64.u32 	%rd2, %r4;
	mov.u32 	%r5, %nctaid.x;
	mul.lo.s32 	%r6, %r2, %r5;
	cvt.u64.u32 	%rd3, %r6;
	shr.u64 	%rd4, %rd41, 1;
	setp.le.u64 	%p1, %rd4, %rd2;
	@%p1 bra 	$L__BB24_10;
	add.s64 	%rd43, %rd3, %rd2;
	max.u64 	%rd44, %rd4, %rd43;
	setp.lt.u64 	%p2, %rd43, %rd4;
	selp.u64 	%rd5, 1, 0, %p2;
	add.s64 	%rd45, %rd43, %rd5;
	sub.s64 	%rd6, %rd44, %rd45;
	and.b64  	%rd46, %rd6, -4294967296;
	setp.ne.s64 	%p3, %rd46, 0;
	@%p3 bra 	$L__BB24_3;
	cvt.u32.u64 	%r7, %rd3;
	cvt.u32.u64 	%r8, %rd6;
	div.u32 	%r9, %r8, %r7;
	cvt.u64.u32 	%rd71, %r9;
	bra.uni 	$L__BB24_4;
$L__BB24_3:
	div.u64 	%rd71, %rd6, %rd3;
$L__BB24_4:
	add.s64 	%rd10, %rd71, %rd5;
	and.b64  	%rd47, %rd10, 3;
	setp.eq.s64 	%p4, %rd47, 3;
	mov.u64 	%rd75, %rd2;
	@%p4 bra 	$L__BB24_7;
	shl.b64 	%rd48, %rd2, 2;
	add.s64 	%rd73, %rd1, %rd48;
	shl.b64 	%rd12, %rd3, 2;
	cvt.u16.u64 	%rs13, %rd2;
	mul.lo.s16 	%rs14, %rs12, %rs13;
	shl.b16 	%rs1, %rs14, 1;
	cvt.u16.u64 	%rs15, %rd3;
	mul.lo.s16 	%rs16, %rs12, %rs15;
	shl.b16 	%rs2, %rs16, 1;
	add.s16 	%rs3, %rs1, %rs12;
	add.s64 	%rd49, %rd10, 1;
	and.b64  	%rd72, %rd49, 3;
	mov.u16 	%rs51, %rs11;
	mov.u64 	%rd75, %rd2;
$L__BB24_6:
	.pragma "nounroll";
	add.s16 	%rs17, %rs1, %rs51;
	add.s16 	%rs18, %rs3, %rs51;
	mov.b32 	%r10, {%rs17, %rs18};
	st.global.u32 	[%rd73], %r10;
	add.s64 	%rd75, %rd75, %rd3;
	add.s64 	%rd73, %rd73, %rd12;
	add.s16 	%rs51, %rs51, %rs2;
	add.s64 	%rd72, %rd72, -1;
	setp.ne.s64 	%p5, %rd72, 0;
	@%p5 bra 	$L__BB24_6;
$L__BB24_7:
	setp.lt.u64 	%p6, %rd10, 3;
	@%p6 bra 	$L__BB24_10;
	shl.b16 	%rs6, %rs12, 1;
	shl.b64 	%rd53, %rd3, 2;
$L__BB24_9:
	cvt.u16.u64 	%rs19, %rd75;
	mad.lo.s16 	%rs20, %rs6, %rs19, %rs11;
	add.s16 	%rs21, %rs20, %rs12;
	shl.b64 	%rd50, %rd75, 2;
	add.s64 	%rd51, %rd1, %rd50;
	mov.b32 	%r11, {%rs20, %rs21};
	st.global.u32 	[%rd51], %r11;
	add.s64 	%rd52, %rd75, %rd3;
	cvt.u16.u64 	%rs22, %rd52;
	mad.lo.s16 	%rs23, %rs6, %rs22, %rs11;
	add.s16 	%rs24, %rs23, %rs12;
	add.s64 	%rd54, %rd51, %rd53;
	mov.b32 	%r12, {%rs23, %rs24};
	st.global.u32 	[%rd54], %r12;
	add.s64 	%rd55, %rd52, %rd3;
	cvt.u16.u64 	%rs25, %rd55;
	mad.lo.s16 	%rs26, %rs6, %rs25, %rs11;
	add.s16 	%rs27, %rs26, %rs12;
	add.s64 	%rd56, %rd54, %rd53;
	mov.b32 	%r13, {%rs26, %rs27};
	st.global.u32 	[%rd56], %r13;
	add.s64 	%rd57, %rd55, %rd3;
	cvt.u16.u64 	%rs28, %rd57;
	mad.lo.s16 	%rs29, %rs6, %rs28, %rs11;
	add.s16 	%rs30, %rs29, %rs12;
	add.s64 	%rd58, %rd56, %rd53;
	mov.b32 	%r14, {%rs29, %rs30};
	st.global.u32 	[%rd58], %r14;
	add.s64 	%rd75, %rd57, %rd3;
	setp.lt.u64 	%p7, %rd75, %rd4;
	@%p7 bra 	$L__BB24_9;
$L__BB24_10:
	cvt.u32.u64 	%r15, %rd2;
	setp.ne.s32 	%p8, %r15, 0;
	and.b64  	%rd80, %rd41, -2;
	setp.eq.s64 	%p9, %rd80, %rd41;
	or.pred  	%p10, %p8, %p9;
	@%p10 bra 	$L__BB24_22;
	add.s64 	%rd59, %rd80, 1;
	max.u64 	%rd24, %rd41, %rd59;
	sub.s64 	%rd25, %rd24, %rd80;
	or.b64  	%rd60, %rd41, 1;
	sub.s64 	%rd61, %rd24, %rd60;
	and.b64  	%rd26, %rd25, 7;
	setp.lt.u64 	%p11, %rd61, 7;
	@%p11 bra 	$L__BB24_14;
	and.b64  	%rd78, %rd25, -8;
	cvt.u16.u64 	%rs31, %rd4;
	mul.lo.s16 	%rs32, %rs12, %rs31;
	shl.b16 	%rs33, %rs32, 1;
	add.s16 	%rs52, %rs11, %rs33;
	shl.b16 	%rs8, %rs12, 3;
	shl.b64 	%rd62, %rd4, 2;
	add.s64 	%rd63, %rd62, %rd1;
	add.s64 	%rd77, %rd63, 8;
$L__BB24_13:
	.pragma "nounroll";
	st.global.u16 	[%rd77+-8], %rs52;
	add.s16 	%rs34, %rs12, %rs52;
	st.global.u16 	[%rd77+-6], %rs34;
	add.s16 	%rs35, %rs12, %rs34;
	st.global.u16 	[%rd77+-4], %rs35;
	add.s16 	%rs36, %rs12, %rs35;
	st.global.u16 	[%rd77+-2], %rs36;
	add.s16 	%rs37, %rs12, %rs36;
	st.global.u16 	[%rd77], %rs37;
	add.s16 	%rs38, %rs12, %rs37;
	st.global.u16 	[%rd77+2], %rs38;
	add.s16 	%rs39, %rs12, %rs38;
	st.global.u16 	[%rd77+4], %rs39;
	add.s16 	%rs40, %rs12, %rs39;
	st.global.u16 	[%rd77+6], %rs40;
	add.s64 	%rd80, %rd80, 8;
	add.s64 	%rd78, %rd78, -8;
	add.s16 	%rs52, %rs52, %rs8;
	add.s64 	%rd77, %rd77, 16;
	setp.ne.s64 	%p12, %rd78, 0;
	@%p12 bra 	$L__BB24_13;
$L__BB24_14:
	setp.eq.s64 	%p13, %rd26, 0;
	@%p13 bra 	$L__BB24_22;
	and.b64  	%rd36, %rd25, 3;
	setp.lt.u64 	%p14, %rd26, 4;
	@%p14 bra 	$L__BB24_17;
	cvt.u16.u64 	%rs41, %rd80;
	mad.lo.s16 	%rs42, %rs12, %rs41, %rs11;
	shl.b64 	%rd64, %rd80, 1;
	add.s64 	%rd65, %rd1, %rd64;
	st.global.u16 	[%rd65], %rs42;
	add.s16 	%rs43, %rs42, %rs12;
	st.global.u16 	[%rd65+2], %rs43;
	add.s16 	%rs44, %rs43, %rs12;
	st.global.u16 	[%rd65+4], %rs44;
	add.s16 	%rs45, %rs44, %rs12;
	st.global.u16 	[%rd65+6], %rs45;
	add.s64 	%rd80, %rd80, 4;
$L__BB24_17:
	setp.eq.s64 	%p15, %rd36, 0;
	@%p15 bra 	$L__BB24_22;
	setp.eq.s64 	%p16, %rd36, 1;
	@%p16 bra 	$L__BB24_20;
	cvt.u16.u64 	%rs46, %rd80;
	mad.lo.s16 	%rs47, %rs12, %rs46, %rs11;
	shl.b64 	%rd66, %rd80, 1;
	add.s64 	%rd67, %rd1, %rd66;
	st.global.u16 	[%rd67], %rs47;
	add.s16 	%rs48, %rs47, %rs12;
	st.global.u16 	[%rd67+2], %rs48;
	add.s64 	%rd80, %rd80, 2;
$L__BB24_20:
	and.b64  	%rd68, %rd24, 1;
	setp.eq.b64 	%p17, %rd68, 1;
	not.pred 	%p18, %p17;
	@%p18 bra 	$L__BB24_22;
	cvt.u16.u64 	%rs49, %rd80;
	mad.lo.s16 	%rs50, %rs12, %rs49, %rs11;
	shl.b64 	%rd69, %rd80, 1;
	add.s64 	%rd70, %rd1, %rd69;
	st.global.u16 	[%rd70], %rs50;
$L__BB24_22:
	ret;

}
	// .globl	arange_u32_vec4
.visible .entry arange_u32_vec4(
	.param .u64 .ptr .align 1 arange_u32_vec4_param_0,
	.param .u32 arange_u32_vec4_param_1,
	.param .u32 arange_u32_vec4_param_2,
	.param .u64 arange_u32_vec4_param_3
)
{
	.reg .pred 	%p<19>;
	.reg .b32 	%r<85>;
	.reg .b64 	%rd<82>;

	ld.param.u64 	%rd42, [arange_u32_vec4_param_0];
	ld.param.u32 	%r19, [arange_u32_vec4_param_1];
	ld.param.u32 	%r20, [arange_u32_vec4_param_2];
	ld.param.u64 	%rd41, [arange_u32_vec4_param_3];
	cvta.to.global.u64 	%rd1, %rd42;
	mov.u32 	%r21, %ctaid.x;
	mov.u32 	%r22, %ntid.x;
	mov.u32 	%r23, %tid.x;
	mad.lo.s32 	%r24, %r21, %r22, %r23;
	cvt.u64.u32 	%rd2, %r24;
	mov.u32 	%r25, %nctaid.x;
	mul.lo.s32 	%r26, %r22, %r25;
	cvt.u64.u32 	%rd3, %r26;
	shr.u64 	%rd4, %rd41, 2;
	setp.le.u64 	%p1, %rd4, %rd2;
	@%p1 bra 	$L__BB25_10;
	add.s64 	%rd43, %rd3, %rd2;
	max.u64 	%rd44, %rd4, %rd43;
	setp.lt.u64 	%p2, %rd43, %rd4;
	selp.u64 	%rd5, 1, 0, %p2;
	add.s64 	%rd45, %rd43, %rd5;
	sub.s64 	%rd6, %rd44, %rd45;
	and.b64  	%rd46, %rd6, -4294967296;
	setp.ne.s64 	%p3, %rd46, 0;
	@%p3 bra 	$L__BB25_3;
	cvt.u32.u64 	%r27, %rd3;
	cvt.u32.u64 	%r28, %rd6;
	div.u32 	%r29, %r28, %r27;
	cvt.u64.u32 	%rd70, %r29;
	bra.uni 	$L__BB25_4;
$L__BB25_3:
	div.u64 	%rd70, %rd6, %rd3;
$L__BB25_4:
	add.s64 	%rd10, %rd70, %rd5;
	and.b64  	%rd47, %rd10, 3;
	setp.eq.s64 	%p4, %rd47, 3;
	mov.u64 	%rd74, %rd2;
	@%p4 bra 	$L__BB25_7;
	cvt.u32.u64 	%r30, %rd2;
	cvt.u32.u64 	%r31, %rd3;
	shl.b64 	%rd48, %rd2, 4;
	add.s64 	%rd72, %rd1, %rd48;
	shl.b64 	%rd12, %rd3, 4;
	mul.lo.s32 	%r32, %r20, %r30;
	shl.b32 	%r33, %r32, 2;
	add.s32 	%r83, %r19, %r33;
	mul.lo.s32 	%r34, %r31, %r20;
	shl.b32 	%r2, %r34, 2;
	shl.b32 	%r35, %r30, 2;
	or.b32  	%r36, %r35, 2;
	mad.lo.s32 	%r82, %r20, %r36, %r19;
	or.b32  	%r37, %r35, 3;
	mad.lo.s32 	%r81, %r20, %r37, %r19;
	mad.lo.s32 	%r38, %r20, %r35, %r20;
	add.s32 	%r80, %r19, %r38;
	add.s64 	%rd49, %rd10, 1;
	and.b64  	%rd71, %rd49, 3;
	mov.u64 	%rd74, %rd2;
$L__BB25_6:
	.pragma "nounroll";
	st.global.v4.u32 	[%rd72], {%r83, %r80, %r82, %r81};
	add.s64 	%rd74, %rd74, %rd3;
	add.s64 	%rd72, %rd72, %rd12;
	add.s32 	%r83, %r83, %r2;
	add.s32 	%r82, %r82, %r2;
	add.s32 	%r81, %r81, %r2;
	add.s32 	%r80, %r80, %r2;
	add.s64 	%rd71, %rd71, -1;
	setp.ne.s64 	%p5, %rd71, 0;
	@%p5 bra 	$L__BB25_6;
$L__BB25_7:
	setp.lt.u64 	%p6, %rd10, 3;
	@%p6 bra 	$L__BB25_10;
	shl.b32 	%r14, %r20, 2;
	shl.b64 	%rd53, %rd3, 4;
$L__BB25_9:
	cvt.u32.u64 	%r39, %rd74;
	mad.lo.s32 	%r40, %r14, %r39, %r19;
	add.s32 	%r41, %r40, %r20;
	add.s32 	%r42, %r41, %r20;
	add.s32 	%r43, %r42, %r20;
	shl.b64 	%rd50, %rd74, 4;
	add.s64 	%rd51, %rd1, %rd50;
	st.global.v4.u32 	[%rd51], {%r40, %r41, %r42, %r43};
	add.s64 	%rd52, %rd74, %rd3;
	cvt.u32.u64 	%r44, %rd52;
	mad.lo.s32 	%r45, %r14, %r44, %r19;
	add.s32 	%r46, %r45, %r20;
	add.s32 	%r47, %r46, %r20;
	add.s32 	%r48, %r47, %r20;
	add.s64 	%rd54, %rd51, %rd53;
	st.global.v4.u32 	[%rd54], {%r45, %r46, %r47, %r48};
	add.s64 	%rd55, %rd52, %rd3;
	cvt.u32.u64 	%r49, %rd55;
	mad.lo.s32 	%r50, %r14, %r49, %r19;
	add.s32 	%r51, %r50, %r20;
	add.s32 	%r52, %r51, %r20;
	add.s32 	%r53, %r52, %r20;
	add.s64 	%rd56, %rd54, %rd53;
	st.global.v4.u32 	[%rd56], {%r50, %r51, %r52, %r53};
	add.s64 	%rd57, %rd55, %rd3;
	cvt.u32.u64 	%r54, %rd57;
	mad.lo.s32 	%r55, %r14, %r54, %r19;
	add.s32 	%r56, %r55, %r20;
	add.s32 	%r57, %r56, %r20;
	add.s32 	%r58, %r57, %r20;
	add.s64 	%rd58, %rd56, %rd53;
	st.global.v4.u32 	[%rd58], {%r55, %r56, %r57, %r58};
	add.s64 	%rd74, %rd57, %rd3;
	setp.lt.u64 	%p7, %rd74, %rd4;
	@%p7 bra 	$L__BB25_9;
$L__BB25_10:
	cvt.u32.u64 	%r59, %rd2;
	setp.ne.s32 	%p8, %r59, 0;
	and.b64  	%rd79, %rd41, -4;
	setp.eq.s64 	%p9, %rd79, %rd41;
	or.pred  	%p10, %p8, %p9;
	@%p10 bra 	$L__BB25_22;
	add.s64 	%rd59, %rd79, 1;
	max.u64 	%rd24, %rd41, %rd59;
	sub.s64 	%rd25, %rd24, %rd79;
	and.b64  	%rd26, %rd25, 7;
	sub.s64 	%rd60, %rd79, %rd24;
	setp.gt.u64 	%p11, %rd60, -8;
	@%p11 bra 	$L__BB25_14;
	and.b64  	%rd77, %rd25, -8;
	cvt.u32.u64 	%r60, %rd4;
	mul.lo.s32 	%r61, %r20, %r60;
	shl.b32 	%r62, %r61, 2;
	add.s32 	%r84, %r19, %r62;
	shl.b32 	%r16, %r20, 3;
	shl.b64 	%rd61, %rd4, 4;
	add.s64 	%rd62, %rd61, %rd1;
	add.s64 	%rd76, %rd62, 16;
$L__BB25_13:
	.pragma "nounroll";
	st.global.u32 	[%rd76+-16], %r84;
	add.s32 	%r63, %r20, %r84;
	st.global.u32 	[%rd76+-12], %r63;
	add.s32 	%r64, %r20, %r63;
	st.global.u32 	[%rd76+-8], %r64;
	add.s32 	%r65, %r20, %r64;
	st.global.u32 	[%rd76+-4], %r65;
	add.s32 	%r66, %r20, %r65;
	st.global.u32 	[%rd76], %r66;
	add.s32 	%r67, %r20, %r66;
	st.global.u32 	[%rd76+4], %r67;
	add.s32 	%r68, %r20, %r67;
	st.global.u32 	[%rd76+8], %r68;
	add.s32 	%r69, %r20, %r68;
	st.global.u32 	[%rd76+12], %r69;
	add.s64 	%rd79, %rd79, 8;
	add.s64 	%rd77, %rd77, -8;
	add.s32 	%r84, %r84, %r16;
	add.s64 	%rd76, %rd76, 32;
	setp.ne.s64 	%p12, %rd77, 0;
	@%p12 bra 	$L__BB25_13;
$L__BB25_14:
	setp.eq.s64 	%p13, %rd26, 0;
	@%p13 bra 	$L__BB25_22;
	and.b64  	%rd36, %rd24, 3;
	setp.lt.u64 	%p14, %rd26, 4;
	@%p14 bra 	$L__BB25_17;
	cvt.u32.u64 	%r70, %rd79;
	mad.lo.s32 	%r71, %r20, %r70, %r19;
	shl.b64 	%rd63, %rd79, 2;
	add.s64 	%rd64, %rd1, %rd63;
	st.global.u32 	[%rd64], %r71;
	add.s32 	%r72, %r71, %r20;
	st.global.u32 	[%rd64+4], %r72;
	add.s32 	%r73, %r72, %r20;
	st.global.u32 	[%rd64+8], %r73;
	add.s32 	%r74, %r73, %r20;
	st.global.u32 	[%rd64+12], %r74;
	add.s64 	%rd79, %rd79, 4;
$L__BB25_17:
	setp.eq.s64 	%p15, %rd36, 0;
	@%p15 bra 	$L__BB25_22;
	setp.eq.s64 	%p16, %rd36, 1;
	@%p16 bra 	$L__BB25_20;
	cvt.u32.u64 	%r75, %rd79;
	mad.lo.s32 	%r76, %r20, %r75, %r19;
	shl.b64 	%rd65, %rd79, 2;
	add.s64 	%rd66, %rd1, %rd65;
	st.global.u32 	[%rd66], %r76;
	add.s32 	%r77, %r76, %r20;
	st.global.u32 	[%rd66+4], %r77;
	add.s64 	%rd79, %rd79, 2;
$L__BB25_20:
	and.b64  	%rd67, %rd24, 1;
	setp.eq.b64 	%p17, %rd67, 1;
	not.pred 	%p18, %p17;
	@%p18 bra 	$L__BB25_22;
	cvt.u32.u64 	%r78, %rd79;
	mad.lo.s32 	%r79, %r20, %r78, %r19;
	shl.b64 	%rd68, %rd79, 2;
	add.s64 	%rd69, %rd1, %rd68;
	st.global.u32 	[%rd69], %r79;
$L__BB25_22:
	ret;

}
	// .globl	arange_u32_vec3
.visible .entry arange_u32_vec3(
	.param .u64 .ptr .align 1 arange_u32_vec3_param_0,
	.param .u32 arange_u32_vec3_param_1,
	.param .u32 arange_u32_vec3_param_2,
	.param .u64 arange_u32_vec3_param_3
)
{
	.reg .pred 	%p<17>;
	.reg .b32 	%r<69>;
	.reg .b64 	%rd<71>;

	ld.param.u64 	%rd33, [arange_u32_vec3_param_0];
	ld.param.u32 	%r16, [arange_u32_vec3_param_1];
	ld.param.u32 	%r17, [arange_u32_vec3_param_2];
	ld.param.u64 	%rd32, [arange_u32_vec3_param_3];
	cvta.to.global.u64 	%rd1, %rd33;
	mov.u32 	%r18, %ctaid.x;
	mov.u32 	%r19, %ntid.x;
	mov.u32 	%r20, %tid.x;
	mad.lo.s32 	%r21, %r18, %r19, %r20;
	cvt.u64.u32 	%rd2, %r21;
	mov.u32 	%r22, %nctaid.x;
	mul.lo.s32 	%r23, %r19, %r22;
	cvt.u64.u32 	%rd3, %r23;
	mul.hi.u64 	%rd34, %rd32, -6148914691236517205;
	shr.u64 	%rd4, %rd34, 1;
	setp.le.u64 	%p1, %rd4, %rd2;
	@%p1 bra 	$L__BB26_10;
	add.s64 	%rd35, %rd3, %rd2;
	max.u64 	%rd36, %rd4, %rd35;
	setp.lt.u64 	%p2, %rd35, %rd4;
	selp.u64 	%rd5, 1, 0, %p2;
	add.s64 	%rd37, %rd35, %rd5;
	sub.s64 	%rd6, %rd36, %rd37;
	and.b64  	%rd38, %rd6, -4294967296;
	setp.ne.s64 	%p3, %rd38, 0;
	@%p3 bra 	$L__BB26_3;
	cvt.u32.u64 	%r24, %rd3;
	cvt.u32.u64 	%r25, %rd6;
	div.u32 	%r26, %r25, %r24;
	cvt.u64.u32 	%rd62, %r26;
	bra.uni 	$L__BB26_4;
$L__BB26_3:
	div.u64 	%rd62, %rd6, %rd3;
$L__BB26_4:
	add.s64 	%rd10, %rd62, %rd5;
	and.b64  	%rd39, %rd10, 3;
	setp.eq.s64 	%p4, %rd39, 3;
	mov.u64 	%rd66, %rd2;
	@%p4 bra 	$L__BB26_7;
	cvt.u32.u64 	%r27, %rd2;
	cvt.u32.u64 	%r28, %rd3;
	mad.lo.s64 	%rd40, %rd2, 12, %rd1;
	add.s64 	%rd64, %rd40, 8;
	mul.lo.s64 	%rd12, %rd3, 12;
	mul.lo.s32 	%r29, %r27, 3;
	mul.lo.s32 	%r30, %r17, %r29;
	add.s32 	%r67, %r16, %r30;
	mul.lo.s32 	%r31, %r28, %r17;
	mul.lo.s32 	%r2, %r31, 3;
	add.s32 	%r32, %r29, 2;
	mad.lo.s32 	%r66, %r17, %r32, %r16;
	add.s32 	%r33, %r30, %r17;
	add.s32 	%r65, %r16, %r33;
	add.s64 	%rd41, %rd10, 1;
	and.b64  	%rd63, %rd41, 3;
	mov.u64 	%rd66, %rd2;
$L__BB26_6:
	.pragma "nounroll";
	st.global.u32 	[%rd64+-8], %r67;
	st.global.u32 	[%rd64+-4], %r65;
	st.global.u32 	[%rd64], %r66;
	add.s64 	%rd66, %rd66, %rd3;
	add.s64 	%rd64, %rd64, %rd12;
	add.s32 	%r67, %r67, %r2;
	add.s32 	%r66, %r66, %r2;
	add.s32 	%r65, %r65, %r2;
	add.s64 	%rd63, %rd63, -1;
	setp.ne.s64 	%p5, %rd63, 0;
	@%p5 bra 	$L__BB26_6;
$L__BB26_7:
	setp.lt.u64 	%p6, %rd10, 3;
	@%p6 bra 	$L__BB26_10;
	mul.lo.s32 	%r11, %r17, 3;
	mul.lo.s64 	%rd44, %rd3, 12;
$L__BB26_9:
	cvt.u32.u64 	%r34, %rd66;
	mad.lo.s32 	%r35, %r11, %r34, %r16;
	add.s32 	%r36, %r35, %r17;
	add.s32 	%r37, %r36, %r17;
	mad.lo.s64 	%rd42, %rd66, 12, %rd1;
	st.global.u32 	[%rd42], %r35;
	st.global.u32 	[%rd42+4], %r36;
	st.global.u32 	[%rd42+8], %r37;
	add.s64 	%rd43, %rd66, %rd3;
	cvt.u32.u64 	%r38, %rd43;
	mad.lo.s32 	%r39, %r11, %r38, %r16;
	add.s32 	%r40, %r39, %r17;
	add.s32 	%r41, %r40, %r17;
	add.s64 	%rd45, %rd42, %rd44;
	st.global.u32 	[%rd45], %r39;
	st.global.u32 	[%rd45+4], %r40;
	st.global.u32 	[%rd45+8], %r41;
	add.s64 	%rd46, %rd43, %rd3;
	cvt.u32.u64 	%r42, %rd46;
	mad.lo.s32 	%r43, %r11, %r42, %r16;
	add.s32 	%r44, %r43, %r17;
	add.s32 	%r45, %r44, %r17;
	add.s64 	%rd47, %rd45, %rd44;
	st.global.u32 	[%rd47], %r43;
	st.global.u32 	[%rd47+4], %r44;
	st.global.u32 	[%rd47+8], %r45;
	add.s64 	%rd48, %rd46, %rd3;
	cvt.u32.u64 	%r46, %rd48;
	mad.lo.s32 	%r47, %r11, %r46, %r16;
	add.s32 	%r48, %r47, %r17;
	add.s32 	%r49, %r48, %r17;
	add.s64 	%rd49, %rd47, %rd44;
	st.global.u32 	[%rd49], %r47;
	st.global.u32 	[%rd49+4], %r48;
	st.global.u32 	[%rd49+8], %r49;
	add.s64 	%rd66, %rd48, %rd3;
	setp.lt.u64 	%p7, %rd66, %rd4;
	@%p7 bra 	$L__BB26_9;
$L__BB26_10:
	cvt.u32.u64 	%r50, %rd2;
	setp.ne.s32 	%p8, %r50, 0;
	mul.lo.s64 	%rd70, %rd4, 3;
	setp.ge.u64 	%p9, %rd70, %rd32;
	or.pred  	%p10, %p8, %p9;
	@%p10 bra 	$L__BB26_19;
	sub.s64 	%rd24, %rd32, %rd70;
	sub.s64 	%rd54, %rd70, %rd32;
	setp.gt.u64 	%p11, %rd54, -8;
	@%p11 bra 	$L__BB26_14;
	cvt.u32.u64 	%r51, %rd4;
	mul.lo.s32 	%r52, %r17, %r51;
	mad.lo.s32 	%r68, %r52, 3, %r16;
	shl.b32 	%r13, %r17, 3;
	mad.lo.s64 	%rd56, %rd4, 12, %rd1;
	add.s64 	%rd68, %rd56, 16;
	mov.b64 	%rd69, 0;
$L__BB26_13:
	.pragma "nounroll";
	st.global.u32 	[%rd68+-16], %r68;
	add.s32 	%r53, %r17, %r68;
	st.global.u32 	[%rd68+-12], %r53;
	add.s32 	%r54, %r17, %r53;
	st.global.u32 	[%rd68+-8], %r54;
	add.s32 	%r55, %r17, %r54;
	st.global.u32 	[%rd68+-4], %r55;
	add.s32 	%r56, %r17, %r55;
	st.global.u32 	[%rd68], %r56;
	add.s32 	%r57, %r17, %r56;
	st.global.u32 	[%rd68+4], %r57;
	add.s32 	%r58, %r17, %r57;
	st.global.u32 	[%rd68+8], %r58;
	add.s32 	%r59, %r17, %r58;
	st.global.u32 	[%rd68+12], %r59;
	add.s64 	%rd69, %rd69, 8;
	add.s32 	%r68, %r68, %r13;
	add.s64 	%rd68, %rd68, 32;
	setp.ne.s64 	%p12, %rd69, 0;
	@%p12 bra 	$L__BB26_13;
$L__BB26_14:
	setp.eq.s64 	%p13, %rd24, 0;
	@%p13 bra 	$L__BB26_19;
	setp.eq.s64 	%p14, %rd24, 1;
	@%p14 bra 	$L__BB26_17;
	cvt.u32.u64 	%r60, %rd70;
	mad.lo.s32 	%r61, %r17, %r60, %r16;
	shl.b64 	%rd57, %rd70, 2;
	add.s64 	%rd58, %rd1, %rd57;
	st.global.u32 	[%rd58], %r61;
	add.s32 	%r62, %r61, %r17;
	st.global.u32 	[%rd58+4], %r62;
	add.s64 	%rd70, %rd70, 2;
$L__BB26_17:
	and.b64  	%rd59, %rd24, 1;
	setp.eq.b64 	%p15, %rd59, 1;
	not.pred 	%p16, %p15;
	@%p16 bra 	$L__BB26_19;
	cvt.u32.u64 	%r63, %rd70;
	mad.lo.s32 	%r64, %r17, %r63, %r16;
	shl.b64 	%rd60, %rd70, 2;
	add.s64 	%rd61, %rd1, %rd60;
	st.global.u32 	[%rd61], %r64;
$L__BB26_19:
	ret;

}
	// .globl	arange_u32_vec2
.visible .entry arange_u32_vec2(
	.param .u64 .ptr .align 1 arange_u32_vec2_param_0,
	.param .u32 arange_u32_vec2_param_1,
	.param .u32 arange_u32_vec2_param_2,
	.param .u64 arange_u32_vec2_param_3
)
{
	.reg .pred 	%p<19>;
	.reg .b32 	%r<66>;
	.reg .b64 	%rd<83>;

	ld.param.u64 	%rd42, [arange_u32_vec2_param_0];
	ld.param.u32 	%r13, [arange_u32_vec2_param_1];
	ld.param.u32 	%r14, [arange_u32_vec2_param_2];
	ld.param.u64 	%rd41, [arange_u32_vec2_param_3];
	cvta.to.global.u64 	%rd1, %rd42;
	mov.u32 	%r15, %ctaid.x;
	mov.u32 	%r16, %ntid.x;
	mov.u32 	%r17, %tid.x;
	mad.lo.s32 	%r18, %r15, %r16, %r17;
	cvt.u64.u32 	%rd2, %r18;
	mov.u32 	%r19, %nctaid.x;
	mul.lo.s32 	%r20, %r16, %r19;
	cvt.u64.u32 	%rd3, %r20;
	shr.u64 	%rd4, %rd41, 1;
	setp.le.u64 	%p1, %rd4, %rd2;
	@%p1 bra 	$L__BB27_10;
	add.s64 	%rd43, %rd3, %rd2;
	max.u64 	%rd44, %rd4, %rd43;
	setp.lt.u64 	%p2, %rd43, %rd4;
	selp.u64 	%rd5, 1, 0, %p2;
	add.s64 	%rd45, %rd43, %rd5;
	sub.s64 	%rd6, %rd44, %rd45;
	and.b64  	%rd46, %rd6, -4294967296;
	setp.ne.s64 	%p3, %rd46, 0;
	@%p3 bra 	$L__BB27_3;
	cvt.u32.u64 	%r21, %rd3;
	cvt.u32.u64 	%r22, %rd6;
	div.u32 	%r23, %r22, %r21;
	cvt.u64.u32 	%rd71, %r23;
	bra.uni 	$L__BB27_4;
$L__BB27_3:
	div.u64 	%rd71, %rd6, %rd3;
$L__BB27_4:
	add.s64 	%rd10, %rd71, %rd5;
	and.b64  	%rd47, %rd10, 3;
	setp.eq.s64 	%p4, %rd47, 3;
	mov.u64 	%rd75, %rd2;
	@%p4 bra 	$L__BB27_7;
	cvt.u32.u64 	%r24, %rd2;
	cvt.u32.u64 	%r25, %rd3;
	shl.b64 	%rd48, %rd2, 3;
	add.s64 	%rd73, %rd1, %rd48;
	shl.b64 	%rd12, %rd3, 3;
	mul.lo.s32 	%r26, %r14, %r24;
	shl.b32 	%r27, %r26, 1;
	add.s32 	%r64, %r13, %r27;
	mul.lo.s32 	%r28, %r25, %r14;
	shl.b32 	%r2, %r28, 1;
	add.s32 	%r29, %r27, %r14;
	add.s32 	%r63, %r13, %r29;
	add.s64 	%rd49, %rd10, 1;
	and.b64  	%rd72, %rd49, 3;
	mov.u64 	%rd75, %rd2;
$L__BB27_6:
	.pragma "nounroll";
	st.global.v2.u32 	[%rd73], {%r64, %r63};
	add.s64 	%rd75, %rd75, %rd3;
	add.s64 	%rd73, %rd73, %rd12;
	add.s32 	%r64, %r64, %r2;
	add.s32 	%r63, %r63, %r2;
	add.s64 	%rd72, %rd72, -1;
	setp.ne.s64 	%p5, %rd72, 0;
	@%p5 bra 	$L__BB27_6;
$L__BB27_7:
	setp.lt.u64 	%p6, %rd10, 3;
	@%p6 bra 	$L__BB27_10;
	shl.b32 	%r8, %r14, 1;
	shl.b64 	%rd53, %rd3, 3;
$L__BB27_9:
	cvt.u32.u64 	%r30, %rd75;
	mad.lo.s32 	%r31, %r8, %r30, %r13;
	add.s32 	%r32, %r31, %r14;
	shl.b64 	%rd50, %rd75, 3;
	add.s64 	%rd51, %rd1, %rd50;
	st.global.v2.u32 	[%rd51], {%r31, %r32};
	add.s64 	%rd52, %rd75, %rd3;
	cvt.u32.u64 	%r33, %rd52;
	mad.lo.s32 	%r34, %r8, %r33, %r13;
	add.s32 	%r35, %r34, %r14;
	add.s64 	%rd54, %rd51, %rd53;
	st.global.v2.u32 	[%rd54], {%r34, %r35};
	add.s64 	%rd55, %rd52, %rd3;
	cvt.u32.u64 	%r36, %rd55;
	mad.lo.s32 	%r37, %r8, %r36, %r13;
	add.s32 	%r38, %r37, %r14;
	add.s64 	%rd56, %rd54, %rd53;
	st.global.v2.u32 	[%rd56], {%r37, %r38};
	add.s64 	%rd57, %rd55, %rd3;
	cvt.u32.u64 	%r39, %rd57;
	mad.lo.s32 	%r40, %r8, %r39, %r13;
	add.s32 	%r41, %r40, %r14;
	add.s64 	%rd58, %rd56, %rd53;
	st.global.v2.u32 	[%rd58], {%r40, %r41};
	add.s64 	%rd75, %rd57, %rd3;
	setp.lt.u64 	%p7, %rd75, %rd4;
	@%p7 bra 	$L__BB27_9;
$L__BB27_10:
	cvt.u32.u64 	%r42, %rd2;
	setp.ne.s32 	%p8, %r42, 0;
	and.b64  	%rd80, %rd41, -2;
	setp.eq.s64 	%p9, %rd80, %rd41;
	or.pred  	%p10, %p8, %p9;
	@%p10 bra 	$L__BB27_22;
	add.s64 	%rd59, %rd80, 1;
	max.u64 	%rd24, %rd41, %rd59;
	sub.s64 	%rd25, %rd24, %rd80;
	or.b64  	%rd60, %rd41, 1;
	sub.s64 	%rd61, %rd24, %rd60;
	and.b64  	%rd26, %rd25, 7;
	setp.lt.u64 	%p11, %rd61, 7;
	@%p11 bra 	$L__BB27_14;
	and.b64  	%rd78, %rd25, -8;
	cvt.u32.u64 	%r43, %rd4;
	mul.lo.s32 	%r44, %r14, %r43;
	shl.b32 	%r45, %r44, 1;
	add.s32 	%r65, %r13, %r45;
	shl.b32 	%r10, %r14, 3;
	shl.b64 	%rd62, %rd4, 3;
	add.s64 	%rd63, %rd62, %rd1;
	add.s64 	%rd77, %rd63, 16;
$L__BB27_13:
	.pragma "nounroll";
	st.global.u32 	[%rd77+-16], %r65;
	add.s32 	%r46, %r14, %r65;
	st.global.u32 	[%rd77+-12], %r46;
	add.s32 	%r47, %r14, %r46;
	st.global.u32 	[%rd77+-8], %r47;
	add.s32 	%r48, %r14, %r47;
	st.global.u32 	[%rd77+-4], %r48;
	add.s32 	%r49, %r14, %r48;
	st.global.u32 	[%rd77], %r49;
	add.s32 	%r50, %r14, %r49;
	st.global.u32 	[%rd77+4], %r50;
	add.s32 	%r51, %r14, %r50;
	st.global.u32 	[%rd77+8], %r51;
	add.s32 	%r52, %r14, %r51;
	st.global.u32 	[%rd77+12], %r52;
	add.s64 	%rd80, %rd80, 8;
	add.s64 	%rd78, %rd78, -8;
	add.s32 	%r65, %r65, %r10;
	add.s64 	%rd77, %rd77, 32;
	setp.ne.s64 	%p12, %rd78, 0;
	@%p12 bra 	$L__BB27_13;
$L__BB27_14:
	setp.eq.s64 	%p13, %rd26, 0;
	@%p13 bra 	$L__BB27_22;
	and.b64  	%rd36, %rd25, 3;
	setp.lt.u64 	%p14, %rd26, 4;
	@%p14 bra 	$L__BB27_17;
	cvt.u32.u64 	%r53, %rd80;
	mad.lo.s32 	%r54, %r14, %r53, %r13;
	shl.b64 	%rd64, %rd80, 2;
	add.s64 	%rd65, %rd1, %rd64;
	st.global.u32 	[%rd65], %r54;
	add.s32 	%r55, %r54, %r14;
	st.global.u32 	[%rd65+4], %r55;
	add.s32 	%r56, %r55, %r14;
	st.global.u32 	[%rd65+8], %r56;
	add.s32 	%r57, %r56, %r14;
	st.global.u32 	[%rd65+12], %r57;
	add.s64 	%rd80, %rd80, 4;
$L__BB27_17:
	setp.eq.s64 	%p15, %rd36, 0;
	@%p15 bra 	$L__BB27_22;
	setp.eq.s64 	%p16, %rd36, 1;
	@%p16 bra 	$L__BB27_20;
	cvt.u32.u64 	%r58, %rd80;
	mad.lo.s32 	%r59, %r14, %r58, %r13;
	shl.b64 	%rd66, %rd80, 2;
	add.s64 	%rd67, %rd1, %rd66;
	st.global.u32 	[%rd67], %r59;
	add.s32 	%r60, %r59, %r14;
	st.global.u32 	[%rd67+4], %r60;
	add.s64 	%rd80, %rd80, 2;
$L__BB27_20:
	and.b64  	%rd68, %rd24, 1;
	setp.eq.b64 	%p17, %rd68, 1;
	not.pred 	%p18, %p17;
	@%p18 bra 	$L__BB27_22;
	cvt.u32.u64 	%r61, %rd80;
	mad.lo.s32 	%r62, %r14, %r61, %r13;
	shl.b64 	%rd69, %rd80, 2;
	add.s64 	%rd70, %rd1, %rd69;
	st.global.u32 	[%rd70], %r62;
$L__BB27_22:
	ret;

}
	// .globl	arange_u64_vec4
.visible .entry arange_u64_vec4(
	.param .u64 .ptr .align 1 arange_u64_vec4_param_0,
	.param .u64 arange_u64_vec4_param_1,
	.param .u64 arange_u64_vec4_param_2,
	.param .u64 arange_u64_vec4_param_3
)
{
	.reg .pred 	%p<19>;
	.reg .b32 	%r<11>;
	.reg .b64 	%rd<140>;

	ld.param.u64 	%rd53, [arange_u64_vec4_param_0];
	ld.param.u64 	%rd50, [arange_u64_vec4_param_1];
	ld.param.u64 	%rd51, [arange_u64_vec4_param_2];
	ld.param.u64 	%rd52, [arange_u64_vec4_param_3];
	cvta.to.global.u64 	%rd1, %rd53;
	mov.u32 	%r1, %ctaid.x;
	mov.u32 	%r2, %ntid.x;
	mov.u32 	%r3, %tid.x;
	mad.lo.s32 	%r4, %r1, %r2, %r3;
	cvt.u64.u32 	%rd2, %r4;
	mov.u32 	%r5, %nctaid.x;
	mul.lo.s32 	%r6, %r2, %r5;
	cvt.u64.u32 	%rd3, %r6;
	shr.u64 	%rd4, %rd52, 2;
	setp.le.u64 	%p1, %rd4, %rd2;
	@%p1 bra 	$L__BB28_10;
	add.s64 	%rd54, %rd3, %rd2;
	max.u64 	%rd55, %rd4, %rd54;
	setp.lt.u64 	%p2, %rd54, %rd4;
	selp.u64 	%rd5, 1, 0, %p2;
	add.s64 	%rd56, %rd54, %rd5;
	sub.s64 	%rd6, %rd55, %rd56;
	and.b64  	%rd57, %rd6, -4294967296;
	setp.ne.s64 	%p3, %rd57, 0;
	@%p3 bra 	$L__BB28_3;
	cvt.u32.u64 	%r7, %rd3;
	cvt.u32.u64 	%r8, %rd6;
	div.u32 	%r9, %r8, %r7;
	cvt.u64.u32 	%rd126, %r9;
	bra.uni 	$L__BB28_4;
$L__BB28_3:
	div.u64 	%rd126, %rd6, %rd3;
$L__BB28_4:
	add.s64 	%rd10, %rd126, %rd5;
	and.b64  	%rd58, %rd10, 3;
	setp.eq.s64 	%p4, %rd58, 3;
	mov.u64 	%rd131, %rd2;
	@%p4 bra 	$L__BB28_7;
	shl.b64 	%rd59, %rd2, 5;
	add.s64 	%rd60, %rd59, %rd1;
	add.s64 	%rd129, %rd60, 16;
	shl.b64 	%rd61, %rd2, 2;
	or.b64  	%rd62, %rd61, 2;
	mul.lo.s64 	%rd12, %rd51, %rd62;
	or.b64  	%rd63, %rd61, 3;
	mul.lo.s64 	%rd13, %rd51, %rd63;
	mad.lo.s64 	%rd14, %rd51, %rd61, %rd51;
	add.s64 	%rd64, %rd10, 1;
	and.b64  	%rd127, %rd64, 3;
	mov.u64 	%rd128, %rd50;
	mov.u64 	%rd131, %rd2;
$L__BB28_6:
	.pragma "nounroll";
	mul.lo.s64 	%rd65, %rd51, %rd2;
	shl.b64 	%rd66, %rd65, 2;
	add.s64 	%rd67, %rd66, %rd128;
	add.s64 	%rd68, %rd14, %rd128;
	add.s64 	%rd69, %rd12, %rd128;
	add.s64 	%rd70, %rd13, %rd128;
	st.global.v2.u64 	[%rd129+-16], {%rd67, %rd68};
	st.global.v2.u64 	[%rd129], {%rd69, %rd70};
	add.s64 	%rd131, %rd131, %rd3;
	shl.b64 	%rd71, %rd3, 5;
	add.s64 	%rd129, %rd129, %rd71;
	mul.lo.s64 	%rd72, %rd51, %rd3;
	shl.b64 	%rd73, %rd72, 2;
	add.s64 	%rd128, %rd128, %rd73;
	add.s64 	%rd127, %rd127, -1;
	setp.ne.s64 	%p5, %rd127, 0;
	@%p5 bra 	$L__BB28_6;
$L__BB28_7:
	setp.lt.u64 	%p6, %rd10, 3;
	@%p6 bra 	$L__BB28_10;
	shl.b64 	%rd25, %rd51, 2;
	shl.b64 	%rd85, %rd3, 5;
$L__BB28_9:
	mad.lo.s64 	%rd74, %rd25, %rd131, %rd50;
	add.s64 	%rd75, %rd74, %rd51;
	add.s64 	%rd76, %rd75, %rd51;
	add.s64 	%rd77, %rd76, %rd51;
	shl.b64 	%rd78, %rd131, 5;
	add.s64 	%rd79, %rd1, %rd78;
	st.global.v2.u64 	[%rd79], {%rd74, %rd75};
	st.global.v2.u64 	[%rd79+16], {%rd76, %rd77};
	add.s64 	%rd80, %rd131, %rd3;
	mad.lo.s64 	%rd81, %rd25, %rd80, %rd50;
	add.s64 	%rd82, %rd81, %rd51;
	add.s64 	%rd83, %rd82, %rd51;
	add.s64 	%rd84, %rd83, %rd51;
	add.s64 	%rd86, %rd79, %rd85;
	st.global.v2.u64 	[%rd86], {%rd81, %rd82};
	st.global.v2.u64 	[%rd86+16], {%rd83, %rd84};
	add.s64 	%rd87, %rd80, %rd3;
	mad.lo.s64 	%rd88, %rd25, %rd87, %rd50;
	add.s64 	%rd89, %rd88, %rd51;
	add.s64 	%rd90, %rd89, %rd51;
	add.s64 	%rd91, %rd90, %rd51;
	add.s64 	%rd92, %rd86, %rd85;
	st.global.v2.u64 	[%rd92], {%rd88, %rd89};
	st.global.v2.u64 	[%rd92+16], {%rd90, %rd91};
	add.s64 	%rd93, %rd87, %rd3;
	mad.lo.s64 	%rd94, %rd25, %rd93, %rd50;
	add.s64 	%rd95, %rd94, %rd51;
	add.s64 	%rd96, %rd95, %rd51;
	add.s64 	%rd97, %rd96, %rd51;
	add.s64 	%rd98, %rd92, %rd85;
	st.global.v2.u64 	[%rd98], {%rd94, %rd95};
	st.global.v2.u64 	[%rd98+16], {%rd96, %rd97};
	add.s64 	%rd131, %rd93, %rd3;
	setp.lt.u64 	%p7, %rd131, %rd4;
	@%p7 bra 	$L__BB28_9;
$L__BB28_10:
	cvt.u32.u64 	%r10, %rd2;
	setp.ne.s32 	%p8, %r10, 0;
	and.b64  	%rd137, %rd52, -4;
	setp.eq.s64 	%p9, %rd137, %rd52;
	or.pred  	%p10, %p8, %p9;
	@%p10 bra 	$L__BB28_22;
	add.s64 	%rd99, %rd137, 1;
	max.u64 	%rd29, %rd52, %rd99;
	sub.s64 	%rd30, %rd29, %rd137;
	and.b64  	%rd31, %rd30, 7;
	sub.s64 	%rd100, %rd137, %rd29;
	setp.gt.u64 	%p11, %rd100, -8;
	@%p11 bra 	$L__BB28_14;
	and.b64  	%rd135, %rd30, -8;
	mul.lo.s64 	%rd101, %rd51, %rd4;
	shl.b64 	%rd102, %rd101, 2;
	add.s64 	%rd134, %rd50, %rd102;
	shl.b64 	%rd34, %rd51, 3;
	shl.b64 	%rd103, %rd4, 5;
	add.s64 	%rd104, %rd103, %rd1;
	add.s64 	%rd133, %rd104, 32;
$L__BB28_13:
	.pragma "nounroll";
	st.global.u64 	[%rd133+-32], %rd134;
	add.s64 	%rd105, %rd51, %rd134;
	st.global.u64 	[%rd133+-24], %rd105;
	add.s64 	%rd106, %rd51, %rd105;
	st.global.u64 	[%rd133+-16], %rd106;
	add.s64 	%rd107, %rd51, %rd106;
	st.global.u64 	[%rd133+-8], %rd107;
	add.s64 	%rd108, %rd51, %rd107;
	st.global.u64 	[%rd133], %rd108;
	add.s64 	%rd109, %rd51, %rd108;
	st.global.u64 	[%rd133+8], %rd109;
	add.s64 	%rd110, %rd51, %rd109;
	st.global.u64 	[%rd133+16], %rd110;
	add.s64 	%rd111, %rd51, %rd110;
	st.global.u64 	[%rd133+24], %rd111;
	add.s64 	%rd137, %rd137, 8;
	add.s64 	%rd135, %rd135, -8;
	add.s64 	%rd134, %rd134, %rd34;
	add.s64 	%rd133, %rd133, 64;
	setp.ne.s64 	%p12, %rd135, 0;
	@%p12 bra 	$L__BB28_13;
$L__BB28_14:
	setp.eq.s64 	%p13, %rd31, 0;
	@%p13 bra 	$L__BB28_22;
	and.b64  	%rd45, %rd29, 3;
	setp.lt.u64 	%p14, %rd31, 4;
	@%p14 bra 	$L__BB28_17;
	mad.lo.s64 	%rd112, %rd137, %rd51, %rd50;
	shl.b64 	%rd113, %rd137, 3;
	add.s64 	%rd114, %rd1, %rd113;
	st.global.u64 	[%rd114], %rd112;
	add.s64 	%rd115, %rd112, %rd51;
	st.global.u64 	[%rd114+8], %rd115;
	add.s64 	%rd116, %rd115, %rd51;
	st.global.u64 	[%rd114+16], %rd116;
	add.s64 	%rd117, %rd116, %rd51;
	st.global.u64 	[%rd114+24], %rd117;
	add.s64 	%rd137, %rd137, 4;
$L__BB28_17:
	setp.eq.s64 	%p15, %rd45, 0;
	@%p15 bra 	$L__BB28_22;
	setp.eq.s64 	%p16, %rd45, 1;
	@%p16 bra 	$L__BB28_20;
	mad.lo.s64 	%rd118, %rd137, %rd51, %rd50;
	shl.b64 	%rd119, %rd137, 3;
	add.s64 	%rd120, %rd1, %rd119;
	st.global.u64 	[%rd120], %rd118;
	add.s64 	%rd121, %rd118, %rd51;
	st.global.u64 	[%rd120+8], %rd121;
	add.s64 	%rd137, %rd137, 2;
$L__BB28_20:
	and.b64  	%rd122, %rd29, 1;
	setp.eq.b64 	%p17, %rd122, 1;
	not.pred 	%p18, %p17;
	@%p18 bra 	$L__BB28_22;
	mad.lo.s64 	%rd123, %rd137, %rd51, %rd50;
	shl.b64 	%rd124, %rd137, 3;
	add.s64 	%rd125, %rd1, %rd124;
	st.global.u64 	[%rd125], %rd123;
$L__BB28_22:
	ret;

}
	// .globl	arange_u64_vec3
.visible .entry arange_u64_vec3(
	.param .u64 .ptr .align 1 arange_u64_vec3_param_0,
	.param .u64 arange_u64_vec3_param_1,
	.param .u64 arange_u64_vec3_param_2,
	.param .u64 arange_u64_vec3_param_3
)
{
	.reg .pred 	%p<17>;
	.reg .b32 	%r<11>;
	.reg .b64 	%rd<114>;

	ld.param.u64 	%rd45, [arange_u64_vec3_param_0];
	ld.param.u64 	%rd42, [arange_u64_vec3_param_1];
	ld.param.u64 	%rd43, [arange_u64_vec3_param_2];
	ld.param.u64 	%rd44, [arange_u64_vec3_param_3];
	cvta.to.global.u64 	%rd1, %rd45;
	mov.u32 	%r1, %ctaid.x;
	mov.u32 	%r2, %ntid.x;
	mov.u32 	%r3, %tid.x;
	mad.lo.s32 	%r4, %r1, %r2, %r3;
	cvt.u64.u32 	%rd2, %r4;
	mov.u32 	%r5, %nctaid.x;
	mul.lo.s32 	%r6, %r2, %r5;
	cvt.u64.u32 	%rd3, %r6;
	mul.hi.u64 	%rd46, %rd44, -6148914691236517205;
	shr.u64 	%rd4, %rd46, 1;
	setp.le.u64 	%p1, %rd4, %rd2;
	@%p1 bra 	$L__BB29_10;
	add.s64 	%rd47, %rd3, %rd2;
	max.u64 	%rd48, %rd4, %rd47;
	setp.lt.u64 	%p2, %rd47, %rd4;
	selp.u64 	%rd5, 1, 0, %p2;
	add.s64 	%rd49, %rd47, %rd5;
	sub.s64 	%rd6, %rd48, %rd49;
	and.b64  	%rd50, %rd6, -4294967296;
	setp.ne.s64 	%p3, %rd50, 0;
	@%p3 bra 	$L__BB29_3;
	cvt.u32.u64 	%r7, %rd3;
	cvt.u32.u64 	%r8, %rd6;
	div.u32 	%r9, %r8, %r7;
	cvt.u64.u32 	%rd103, %r9;
	bra.uni 	$L__BB29_4;
$L__BB29_3:
	div.u64 	%rd103, %rd6, %rd3;
$L__BB29_4:
	add.s64 	%rd10, %rd103, %rd5;
	and.b64  	%rd51, %rd10, 3;
	setp.eq.s64 	%p4, %rd51, 3;
	mov.u64 	%rd108, %rd2;
	@%p4 bra 	$L__BB29_7;
	mul.lo.s64 	%rd52, %rd2, 3;
	mul.lo.s64 	%rd14, %rd52, %rd43;
	add.s64 	%rd11, %rd14, %rd43;
	mul.lo.s64 	%rd53, %rd43, %rd3;
	mul.lo.s64 	%rd12, %rd53, 3;
	mad.lo.s64 	%rd54, %rd2, 24, %rd1;
	add.s64 	%rd104, %rd54, 16;
	add.s64 	%rd55, %rd52, 2;
	mul.lo.s64 	%rd15, %rd43, %rd55;
	add.s64 	%rd56, %rd10, 1;
	and.b64  	%rd106, %rd56, 3;
	mov.u64 	%rd105, %rd42;
	mov.u64 	%rd108, %rd2;
$L__BB29_6:
	.pragma "nounroll";
	add.s64 	%rd57, %rd14, %rd105;
	add.s64 	%rd58, %rd11, %rd105;
	add.s64 	%rd59, %rd15, %rd105;
	st.global.u64 	[%rd104+-16], %rd57;
	st.global.u64 	[%rd104+-8], %rd58;
	st.global.u64 	[%rd104], %rd59;
	add.s64 	%rd108, %rd108, %rd3;
	add.s64 	%rd106, %rd106, -1;
	add.s64 	%rd105, %rd105, %rd12;
	mad.lo.s64 	%rd104, %rd3, 24, %rd104;
	setp.ne.s64 	%p5, %rd106, 0;
	@%p5 bra 	$L__BB29_6;
$L__BB29_7:
	setp.lt.u64 	%p6, %rd10, 3;
	@%p6 bra 	$L__BB29_10;
	mul.lo.s64 	%rd26, %rd43, 3;
	mul.lo.s64 	%rd68, %rd3, 24;
$L__BB29_9:
	mad.lo.s64 	%rd60, %rd26, %rd108, %rd42;
	add.s64 	%rd61, %rd60, %rd43;
	add.s64 	%rd62, %rd61, %rd43;
	mad.lo.s64 	%rd63, %rd108, 24, %rd1;
	st.global.u64 	[%rd63], %rd60;
	st.global.u64 	[%rd63+8], %rd61;
	st.global.u64 	[%rd63+16], %rd62;
	add.s64 	%rd64, %rd108, %rd3;
	mad.lo.s64 	%rd65, %rd26, %rd64, %rd42;
	add.s64 	%rd66, %rd65, %rd43;
	add.s64 	%rd67, %rd66, %rd43;
	add.s64 	%rd69, %rd63, %rd68;
	st.global.u64 	[%rd69], %rd65;
	st.global.u64 	[%rd69+8], %rd66;
	st.global.u64 	[%rd69+16], %rd67;
	add.s64 	%rd70, %rd64, %rd3;
	mad.lo.s64 	%rd71, %rd26, %rd70, %rd42;
	add.s64 	%rd72, %rd71, %rd43;
	add.s64 	%rd73, %rd72, %rd43;
	add.s64 	%rd74, %rd69, %rd68;
	st.global.u64 	[%rd74], %rd71;
	st.global.u64 	[%rd74+8], %rd72;
	st.global.u64 	[%rd74+16], %rd73;
	add.s64 	%rd75, %rd70, %rd3;
	mad.lo.s64 	%rd76, %rd26, %rd75, %rd42;
	add.s64 	%rd77, %rd76, %rd43;
	add.s64 	%rd78, %rd77, %rd43;
	add.s64 	%rd79, %rd74, %rd68;
	st.global.u64 	[%rd79], %rd76;
	st.global.u64 	[%rd79+8], %rd77;
	st.global.u64 	[%rd79+16], %rd78;
	add.s64 	%rd108, %rd75, %rd3;
	setp.lt.u64 	%p7, %rd108, %rd4;
	@%p7 bra 	$L__BB29_9;
$L__BB29_10:
	cvt.u32.u64 	%r10, %rd2;
	setp.ne.s32 	%p8, %r10, 0;
	mul.lo.s64 	%rd113, %rd4, 3;
	setp.ge.u64 	%p9, %rd113, %rd44;
	or.pred  	%p10, %p8, %p9;
	@%p10 bra 	$L__BB29_19;
	mul.hi.u64 	%rd81, %rd44, -6148914691236517205;
	shr.u64 	%rd82, %rd81, 1;
	mul.lo.s64 	%rd83, %rd82, 3;
	sub.s64 	%rd30, %rd44, %rd83;
	sub.s64 	%rd84, %rd113, %rd44;
	setp.gt.u64 	%p11, %rd84, -8;
	@%p11 bra 	$L__BB29_14;
	mul.lo.s64 	%rd86, %rd43, %rd4;
	mad.lo.s64 	%rd111, %rd86, 3, %rd42;
	shl.b64 	%rd32, %rd43, 3;
	mad.lo.s64 	%rd87, %rd4, 24, %rd1;
	add.s64 	%rd110, %rd87, 32;
	mov.b64 	%rd112, 0;
$L__BB29_13:
	.pragma "nounroll";
	st.global.u64 	[%rd110+-32], %rd111;
	add.s64 	%rd88, %rd43, %rd111;
	st.global.u64 	[%rd110+-24], %rd88;
	add.s64 	%rd89, %rd43, %rd88;
	st.global.u64 	[%rd110+-16], %rd89;
	add.s64 	%rd90, %rd43, %rd89;
	st.global.u64 	[%rd110+-8], %rd90;
	add.s64 	%rd91, %rd43, %rd90;
	st.global.u64 	[%rd110], %rd91;
	add.s64 	%rd92, %rd43, %rd91;
	st.global.u64 	[%rd110+8], %rd92;
	add.s64 	%rd93, %rd43, %rd92;
	st.global.u64 	[%rd110+16], %rd93;
	add.s64 	%rd94, %rd43, %rd93;
	st.global.u64 	[%rd110+24], %rd94;
	add.s64 	%rd112, %rd112, 8;
	add.s64 	%rd111, %rd111, %rd32;
	add.s64 	%rd110, %rd110, 64;
	setp.ne.s64 	%p12, %rd112, 0;
	@%p12 bra 	$L__BB29_13;
$L__BB29_14:
	setp.eq.s64 	%p13, %rd30, 0;
	@%p13 bra 	$L__BB29_19;
	setp.eq.s64 	%p14, %rd30, 1;
	@%p14 bra 	$L__BB29_17;
	mad.lo.s64 	%rd95, %rd113, %rd43, %rd42;
	shl.b64 	%rd96, %rd113, 3;
	add.s64 	%rd97, %rd1, %rd96;
	st.global.u64 	[%rd97], %rd95;
	add.s64 	%rd98, %rd95, %rd43;
	st.global.u64 	[%rd97+8], %rd98;
	add.s64 	%rd113, %rd113, 2;
$L__BB29_17:
	and.b64  	%rd99, %rd30, 1;
	setp.eq.b64 	%p15, %rd99, 1;
	not.pred 	%p16, %p15;
	@%p16 bra 	$L__BB29_19;
	mad.lo.s64 	%rd100, %rd113, %rd43, %rd42;
	shl.b64 	%rd101, %rd113, 3;
	add.s64 	%rd102, %rd1, %rd101;
	st.global.u64 	[%rd102], %rd100;
$L__BB29_19:
	ret;

}
	// .globl	arange_u64_vec2
.visible .entry arange_u64_vec2(
	.param .u64 .ptr .align 1 arange_u64_vec2_param_0,
	.param .u64 arange_u64_vec2_param_1,
	.param .u64 arange_u64_vec2_param_2,
	.param .u64 arange_u64_vec2_param_3
)
{
	.reg .pred 	%p<19>;
	.reg .b32 	%r<11>;
	.reg .b64 	%rd<125>;

	ld.param.u64 	%rd52, [arange_u64_vec2_param_0];
	ld.param.u64 	%rd49, [arange_u64_vec2_param_1];
	ld.param.u64 	%rd50, [arange_u64_vec2_param_2];
	ld.param.u64 	%rd51, [arange_u64_vec2_param_3];
	cvta.to.global.u64 	%rd1, %rd52;
	mov.u32 	%r1, %ctaid.x;
	mov.u32 	%r2, %ntid.x;
	mov.u32 	%r3, %tid.x;
	mad.lo.s32 	%r4, %r1, %r2, %r3;
	cvt.u64.u32 	%rd2, %r4;
	mov.u32 	%r5, %nctaid.x;
	mul.lo.s32 	%r6, %r2, %r5;
	cvt.u64.u32 	%rd3, %r6;
	shr.u64 	%rd4, %rd51, 1;
	setp.le.u64 	%p1, %rd4, %rd2;
	@%p1 bra 	$L__BB30_10;
	add.s64 	%rd53, %rd3, %rd2;
	max.u64 	%rd54, %rd4, %rd53;
	setp.lt.u64 	%p2, %rd53, %rd4;
	selp.u64 	%rd5, 1, 0, %p2;
	add.s64 	%rd55, %rd53, %rd5;
	sub.s64 	%rd6, %rd54, %rd55;
	and.b64  	%rd56, %rd6, -4294967296;
	setp.ne.s64 	%p3, %rd56, 0;
	@%p3 bra 	$L__BB30_3;
	cvt.u32.u64 	%r7, %rd3;
	cvt.u32.u64 	%r8, %rd6;
	div.u32 	%r9, %r8, %r7;
	cvt.u64.u32 	%rd111, %r9;
	bra.uni 	$L__BB30_4;
$L__BB30_3:
	div.u64 	%rd111, %rd6, %rd3;
$L__BB30_4:
	add.s64 	%rd10, %rd111, %rd5;
	and.b64  	%rd57, %rd10, 3;
	setp.eq.s64 	%p4, %rd57, 3;
	mov.u64 	%rd116, %rd2;
	@%p4 bra 	$L__BB30_7;
	shl.b64 	%rd58, %rd2, 4;
	add.s64 	%rd114, %rd1, %rd58;
	mul.lo.s64 	%rd59, %rd50, %rd2;
	shl.b64 	%rd12, %rd59, 1;
	add.s64 	%rd13, %rd12, %rd50;
	add.s64 	%rd60, %rd10, 1;
	and.b64  	%rd112, %rd60, 3;
	mov.u64 	%rd113, %rd49;
	mov.u64 	%rd116, %rd2;
$L__BB30_6:
	.pragma "nounroll";
	add.s64 	%rd61, %rd12, %rd113;
	add.s64 	%rd62, %rd13, %rd113;
	st.global.v2.u64 	[%rd114], {%rd61, %rd62};
	add.s64 	%rd116, %rd116, %rd3;
	shl.b64 	%rd63, %rd3, 4;
	add.s64 	%rd114, %rd114, %rd63;
	mul.lo.s64 	%rd64, %rd50, %rd3;
	shl.b64 	%rd65, %rd64, 1;
	add.s64 	%rd113, %rd113, %rd65;
	add.s64 	%rd112, %rd112, -1;
	setp.ne.s64 	%p5, %rd112, 0;
	@%p5 bra 	$L__BB30_6;
$L__BB30_7:
	setp.lt.u64 	%p6, %rd10, 3;
	@%p6 bra 	$L__BB30_10;
	shl.b64 	%rd24, %rd50, 1;
	shl.b64 	%rd73, %rd3, 4;
$L__BB30_9:
	mad.lo.s64 	%rd66, %rd24, %rd116, %rd49;
	add.s64 	%rd67, %rd66, %rd50;
	shl.b64 	%rd68, %rd116, 4;
	add.s64 	%rd69, %rd1, %rd68;
	st.global.v2.u64 	[%rd69], {%rd66, %rd67};
	add.s64 	%rd70, %rd116, %rd3;
	mad.lo.s64 	%rd71, %rd24, %rd70, %rd49;
	add.s64 	%rd72, %rd71, %rd50;
	add.s64 	%rd74, %rd69, %rd73;
	st.global.v2.u64 	[%rd74], {%rd71, %rd72};
	add.s64 	%rd75, %rd70, %rd3;
	mad.lo.s64 	%rd76, %rd24, %rd75, %rd49;
	add.s64 	%rd77, %rd76, %rd50;
	add.s64 	%rd78, %rd74, %rd73;
	st.global.v2.u64 	[%rd78], {%rd76, %rd77};
	add.s64 	%rd79, %rd75, %rd3;
	mad.lo.s64 	%rd80, %rd24, %rd79, %rd49;
	add.s64 	%rd81, %rd80, %rd50;
	add.s64 	%rd82, %rd78, %rd73;
	st.global.v2.u64 	[%rd82], {%rd80, %rd81};
	add.s64 	%rd116, %rd79, %rd3;
	setp.lt.u64 	%p7, %rd116, %rd4;
	@%p7 bra 	$L__BB30_9;
$L__BB30_10:
	cvt.u32.u64 	%r10, %rd2;
	setp.ne.s32 	%p8, %r10, 0;
	and.b64  	%rd122, %rd51, -2;
	setp.eq.s64 	%p9, %rd122, %rd51;
	or.pred  	%p10, %p8, %p9;
	@%p10 bra 	$L__BB30_22;
	add.s64 	%rd83, %rd122, 1;
	max.u64 	%rd28, %rd51, %rd83;
	sub.s64 	%rd29, %rd28, %rd122;
	or.b64  	%rd84, %rd51, 1;
	sub.s64 	%rd85, %rd28, %rd84;
	and.b64  	%rd30, %rd29, 7;
	setp.lt.u64 	%p11, %rd85, 7;
	@%p11 bra 	$L__BB30_14;
	and.b64  	%rd120, %rd29, -8;
	mul.lo.s64 	%rd86, %rd50, %rd4;
	shl.b64 	%rd87, %rd86, 1;
	add.s64 	%rd119, %rd49, %rd87;
	shl.b64 	%rd33, %rd50, 3;
	shl.b64 	%rd88, %rd4, 4;
	add.s64 	%rd89, %rd88, %rd1;
	add.s64 	%rd118, %rd89, 32;
$L__BB30_13:
	.pragma "nounroll";
	st.global.u64 	[%rd118+-32], %rd119;
	add.s64 	%rd90, %rd50, %rd119;
	st.global.u64 	[%rd118+-24], %rd90;
	add.s64 	%rd91, %rd50, %rd90;
	st.global.u64 	[%rd118+-16], %rd91;
	add.s64 	%rd92, %rd50, %rd91;
	st.global.u64 	[%rd118+-8], %rd92;
	add.s64 	%rd93, %rd50, %rd92;
	st.global.u64 	[%rd118], %rd93;
	add.s64 	%rd94, %rd50, %rd93;
	st.global.u64 	[%rd118+8], %rd94;
	add.s64 	%rd95, %rd50, %rd94;
	st.global.u64 	[%rd118+16], %rd95;
	add.s64 	%rd96, %rd50, %rd95;
	st.global.u64 	[%rd118+24], %rd96;
	add.s64 	%rd122, %rd122, 8;
	add.s64 	%rd120, %rd120, -8;
	add.s64 	%rd119, %rd119, %rd33;
	add.s64 	%rd118, %rd118, 64;
	setp.ne.s64 	%p12, %rd120, 0;
	@%p12 bra 	$L__BB30_13;
$L__BB30_14:
	setp.eq.s64 	%p13, %rd30, 0;
	@%p13 bra 	$L__BB30_22;
	and.b64  	%rd44, %rd29, 3;
	setp.lt.u64 	%p14, %rd30, 4;
	@%p14 bra 	$L__BB30_17;
	mad.lo.s64 	%rd97, %rd122, %rd50, %rd49;
	shl.b64 	%rd98, %rd122, 3;
	add.s64 	%rd99, %rd1, %rd98;
	st.global.u64 	[%rd99], %rd97;
	add.s64 	%rd100, %rd97, %rd50;
	st.global.u64 	[%rd99+8], %rd100;
	add.s64 	%rd101, %rd100, %rd50;
	st.global.u64 	[%rd99+16], %rd101;
	add.s64 	%rd102, %rd101, %rd50;
	st.global.u64 	[%rd99+24], %rd102;
	add.s64 	%rd122, %rd122, 4;
$L__BB30_17:
	setp.eq.s64 	%p15, %rd44, 0;
	@%p15 bra 	$L__BB30_22;
	setp.eq.s64 	%p16, %rd44, 1;
	@%p16 bra 	$L__BB30_20;
	mad.lo.s64 	%rd103, %rd122, %rd50, %rd49;
	shl.b64 	%rd104, %rd122, 3;
	add.s64 	%rd105, %rd1, %rd104;
	st.global.u64 	[%rd105], %rd103;
	add.s64 	%rd106, %rd103, %rd50;
	st.global.u64 	[%rd105+8], %rd106;
	add.s64 	%rd122, %rd122, 2;
$L__BB30_20:
	and.b64  	%rd107, %rd28, 1;
	setp.eq.b64 	%p17, %rd107, 1;
	not.pred 	%p18, %p17;
	@%p18 bra 	$L__BB30_22;
	mad.lo.s64 	%rd108, %rd122, %rd50, %rd49;
	shl.b64 	%rd109, %rd122, 3;
	add.s64 	%rd110, %rd1, %rd109;
	st.global.u64 	[%rd110], %rd108;
$L__BB30_22:
	ret;

}


// ===== COMPILED SASS (sm_100) =====

	.target	sm_100

	.elftype	@"ET_EXEC"


//--------------------- .note.nv.tkinfo           --------------------------
	.section	.note.nv.tkinfo,"",@"SHT_NOTE"
	.sectionflags	@"SHF_NOTE_NV_TKINFO"
	.tkinfo
        /*0018*/ 	.word	0x00000002
        /*0030*/ 	.string	""
        /*0030*/ 	.string	"ptxas"
        /*0030*/ 	.string	"Cuda compilation tools, release 13.0, V13.0.88"
        /*0030*/ 	.string	"Build cuda_13.0.r13.0/compiler.36424714_0"
        /*0030*/ 	.string	"-arch sm_100 -m 64 "



//--------------------- .note.nv.cuinfo           --------------------------
	.section	.note.nv.cuinfo,"",@"SHT_NOTE"
	.sectionflags	@"SHF_NOTE_NV_CUINFO"
        /*0018*/ 	.short	0x0002
        /*001a*/ 	.short	0x0064
        /*001c*/ 	.short	0x0082
	.zero		2


//--------------------- .nv.info                  --------------------------
	.section	.nv.info,"",@"SHT_CUDA_INFO"
	.align	4


	//----- nvinfo : EIATTR_REGCOUNT
	.align		4
        /*0000*/ 	.byte	0x04, 0x2f
        /*0002*/ 	.short	(.L_1 - .L_0)
	.align		4
.L_0:
        /*0004*/ 	.word	index@(arange_f16_vec2)
        /*0008*/ 	.word	0x00000016


	//----- nvinfo : EIATTR_FRAME_SIZE
	.align		4
.L_1:
        /*000c*/ 	.byte	0x04, 0x11
        /*000e*/ 	.short	(.L_3 - .L_2)
	.align		4
.L_2:
        /*0010*/ 	.word	index@($__internal_30_$__cuda_sm20_div_u64)
        /*0014*/ 	.word	0x00000000


	//----- nvinfo : EIATTR_FRAME_SIZE
	.align		4
.L_3:
        /*0018*/ 	.byte	0x04, 0x11
        /*001a*/ 	.short	(.L_5 - .L_4)
	.align		4
.L_4:
        /*001c*/ 	.word	index@(arange_f16_vec2)
        /*0020*/ 	.word	0x00000000


	//----- nvinfo : EIATTR_REGCOUNT
	.align		4
.L_5:
        /*0024*/ 	.byte	0x04, 0x2f
        /*0026*/ 	.short	(.L_7 - .L_6)
	.align		4
.L_6:
        /*0028*/ 	.word	index@(arange_f32_vec4)
        /*002c*/ 	.word	0x00000020


	//----- nvinfo : EIATTR_FRAME_SIZE
	.align		4
.L_7:
        /*0030*/ 	.byte	0x04, 0x11
        /*0032*/ 	.short	(.L_9 - .L_8)
	.align		4
.L_8:
        /*0034*/ 	.word	index@($__internal_29_$__cuda_sm20_div_u64)
        /*0038*/ 	.word	0x00000000


	//----- nvinfo : EIATTR_FRAME_SIZE
	.align		4
.L_9:
        /*003c*/ 	.byte	0x04, 0x11
        /*003e*/ 	.short	(.L_11 - .L_10)
	.align		4
.L_10:
        /*0040*/ 	.word	index@(arange_f32_vec4)
        /*0044*/ 	.word	0x00000000


	//----- nvinfo : EIATTR_REGCOUNT
	.align		4
.L_11:
        /*0048*/ 	.byte	0x04, 0x2f
        /*004a*/ 	.short	(.L_13 - .L_12)
	.align		4
.L_12:
        /*004c*/ 	.word	index@(arange_f32_vec3)
        /*0050*/ 	.word	0x00000020


	//----- nvinfo : EIATTR_FRAME_SIZE
	.align		4
.L_13:
        /*0054*/ 	.byte	0x04, 0x11
        /*0056*/ 	.short	(.L_15 - .L_14)
	.align		4
.L_14:
        /*0058*/ 	.word	index@($__internal_28_$__cuda_sm20_div_u64)
        /*005c*/ 	.word	0x00000000


	//----- nvinfo : EIATTR_FRAME_SIZE
	.align		4
.L_15:
        /*0060*/ 	.byte	0x04, 0x11
        /*0062*/ 	.short	(.L_17 - .L_16)
	.align		4
.L_16:
        /*0064*/ 	.word	index@(arange_f32_vec3)
        /*0068*/ 	.word	0x00000000


	//----- nvinfo : EIATTR_REGCOUNT
	.align		4
.L_17:
        /*006c*/ 	.byte	0x04, 0x2f
        /*006e*/ 	.short	(.L_19 - .L_18)
	.align		4
.L_18:
        /*0070*/ 	.word	index@(arange_f32_vec2)
        /*0074*/ 	.word	0x00000020


	//----- nvinfo : EIATTR_FRAME_SIZE
	.align		4
.L_19:
        /*0078*/ 	.byte	0x04, 0x11
        /*007a*/ 	.short	(.L_21 - .L_20)
	.align		4
.L_20:
        /*007c*/ 	.word	index@($__internal_27_$__cuda_sm20_div_u64)
        /*0080*/ 	.word	0x00000000


	//----- nvinfo : EIATTR_FRAME_SIZE
	.align		4
.L_21:
        /*0084*/ 	.byte	0x04, 0x11
        /*0086*/ 	.short	(.L_23 - .L_22)
	.align		4
.L_22:
        /*0088*/ 	.word	index@(arange_f32_vec2)
        /*008c*/ 	.word	0x00000000


	//----- nvinfo : EIATTR_REGCOUNT
	.align		4
.L_23:
        /*0090*/ 	.byte	0x04, 0x2f
        /*0092*/ 	.short	(.L_25 - .L_24)
	.align		4
.L_24:
        /*0094*/ 	.word	index@(arange_f64_vec4)
        /*0098*/ 	.word	0x00000020


	//----- nvinfo : EIATTR_FRAME_SIZE
	.align		4
.L_25:
        /*009c*/ 	.byte	0x04, 0x11
        /*009e*/ 	.short	(.L_27 - .L_26)
	.align		4
.L_26:
        /*00a0*/ 	.word	index@($__internal_26_$__cuda_sm20_div_u64)
        /*00a4*/ 	.word	0x00000000


	//----- nvinfo : EIATTR_FRAME_SIZE
	.align		4
.L_27:
        /*00a8*/ 	.byte	0x04, 0x11
        /*00aa*/ 	.short	(.L_29 - .L_28)
	.align		4
.L_28:
        /*00ac*/ 	.word	index@(arange_f64_vec4)
        /*00b0*/ 	.word	0x00000000


	//----- nvinfo : EIATTR_REGCOUNT
	.align		4
.L_29:
        /*00b4*/ 	.byte	0x04, 0x2f
        /*00b6*/ 	.short	(.L_31 - .L_30)
	.align		4
.L_30:
        /*00b8*/ 	.word	index@(arange_f64_vec3)
        /*00bc*/ 	.word	0x00000020


	//----- nvinfo : EIATTR_FRAME_SIZE
	.align		4
.L_31:
        /*00c0*/ 	.byte	0x04, 0x11
        /*00c2*/ 	.short	(.L_33 - .L_32)
	.align		4
.L_32:
        /*00c4*/ 	.word	index@($__internal_25_$__cuda_sm20_div_u64)
        /*00c8*/ 	.word	0x00000000


	//----- nvinfo : EIATTR_FRAME_SIZE
	.align		4
.L_33:
        /*00cc*/ 	.byte	0x04, 0x11
        /*00ce*/ 	.short	(.L_35 - .L_34)
	.align		4
.L_34:
        /*00d0*/ 	.word	index@(arange_f64_vec3)
        /*00d4*/ 	.word	0x00000000


	//----- nvinfo : EIATTR_REGCOUNT
	.align		4
.L_35:
        /*00d8*/ 	.byte	0x04, 0x2f
        /*00da*/ 	.short	(.L_37 - .L_36)
	.align		4
.L_36:
        /*00dc*/ 	.word	index@(arange_f64_vec2)
        /*00e0*/ 	.word	0x00000020


	//----- nvinfo : EIATTR_FRAME_SIZE
	.align		4
.L_37:
        /*00e4*/ 	.byte	0x04, 0x11
        /*00e6*/ 	.short	(.L_39 - .L_38)
	.align		4
.L_38:
        /*00e8*/ 	.word	index@($__internal_24_$__cuda_sm20_div_u64)
        /*00ec*/ 	.word	0x00000000


	//----- nvinfo : EIATTR_FRAME_SIZE
	.align		4
.L_39:
        /*00f0*/ 	.byte	0x04, 0x11
        /*00f2*/ 	.short	(.L_41 - .L_40)
	.align		4
.L_40:
        /*00f4*/ 	.word	index@(arange_f64_vec2)
        /*00f8*/ 	.word	0x00000000


	//----- nvinfo : EIATTR_REGCOUNT
	.align		4
.L_41:
        /*00fc*/ 	.byte	0x04, 0x2f
        /*00fe*/ 	.short	(.L_43 - .L_42)
	.align		4
.L_42:
        /*0100*/ 	.word	index@(arange_i8_vec4)
        /*0104*/ 	.word	0x00000020


	//----- nvinfo : EIATTR_FRAME_SIZE
	.align		4
.L_43:
        /*0108*/ 	.byte	0x04, 0x11
        /*010a*/ 	.short	(.L_45 - .L_44)
	.align		4
.L_44:
        /*010c*/ 	.word	index@($__internal_23_$__cuda_sm20_div_u64)
        /*0110*/ 	.word	0x00000000


	//----- nvinfo : EIATTR_FRAME_SIZE
	.align		4
.L_45:
        /*0114*/ 	.byte	0x04, 0x11
        /*0116*/ 	.short	(.L_47 - .L_46)
	.align		4
.L_46:
        /*0118*/ 	.word	index@(arange_i8_vec4)
        /*011c*/ 	.word	0x00000000


	//----- nvinfo : EIATTR_REGCOUNT
	.align		4
.L_47:
        /*0120*/ 	.byte	0x04, 0x2f
        /*0122*/ 	.short	(.L_49 - .L_48)
	.align		4
.L_48:
        /*0124*/ 	.word	index@(arange_i8_vec3)
        /*0128*/ 	.word	0x00000020


	//----- nvinfo : EIATTR_FRAME_SIZE
	.align		4
.L_49:
        /*012c*/ 	.byte	0x04, 0x11
        /*012e*/ 	.short	(.L_51 - .L_50)
	.align		4
.L_50:
        /*0130*/ 	.word	index@($__internal_22_$__cuda_sm20_div_u64)
        /*0134*/ 	.word	0x00000000


	//----- nvinfo : EIATTR_FRAME_SIZE
	.align		4
.L_51:
        /*0138*/ 	.byte	0x04, 0x11
        /*013a*/ 	.short	(.L_53 - .L_52)
	.align		4
.L_52:
        /*013c*/ 	.word	index@(arange_i8_vec3)
        /*0140*/ 	.word	0x00000000


	//----- nvinfo : EIATTR_REGCOUNT
	.align		4
.L_53:
        /*0144*/ 	.byte	0x04, 0x2f
        /*0146*/ 	.short	(.L_55 - .L_54)
	.align		4
.L_54:
        /*0148*/ 	.word	index@(arange_i8_vec2)
        /*014c*/ 	.word	0x00000020


	//----- nvinfo : EIATTR_FRAME_SIZE
	.align		4
.L_55:
        /*0150*/ 	.byte	0x04, 0x11
        /*0152*/ 	.short	(.L_57 - .L_56)
	.align		4
.L_56:
        /*0154*/ 	.word	index@($__internal_21_$__cuda_sm20_div_u64)
        /*0158*/ 	.word	0x00000000


	//----- nvinfo : EIATTR_FRAME_SIZE
	.align		4
.L_57:
        /*015c*/ 	.byte	0x04, 0x11
        /*015e*/ 	.short	(.L_59 - .L_58)
	.align		4
.L_58:
        /*0160*/ 	.word	index@(arange_i8_vec2)
        /*0164*/ 	.word	0x00000000


	//----- nvinfo : EIATTR_REGCOUNT
	.align		4
.L_59:
        /*0168*/ 	.byte	0x04, 0x2f
        /*016a*/ 	.short	(.L_61 - .L_60)
	.align		4
.L_60:
        /*016c*/ 	.word	index@(arange_i16_vec4)
        /*0170*/ 	.word	0x0000001d


	//----- nvinfo : EIATTR_FRAME_SIZE
	.align		4
.L_61:
        /*0174*/ 	.byte	0x04, 0x11
        /*0176*/ 	.short	(.L_63 - .L_62)
	.align		4
.L_62:
        /*0178*/ 	.word	index@($__internal_20_$__cuda_sm20_div_u64)
        /*017c*/ 	.word	0x00000000


	//----- nvinfo : EIATTR_FRAME_SIZE
	.align		4
.L_63:
        /*0180*/ 	.byte	0x04, 0x11
        /*0182*/ 	.short	(.L_65 - .L_64)
	.align		4
.L_64:
        /*0184*/ 	.word	index@(arange_i16_vec4)
        /*0188*/ 	.word	0x00000000


	//----- nvinfo : EIATTR_REGCOUNT
	.align		4
.L_65:
        /*018c*/ 	.byte	0x04, 0x2f
        /*018e*/ 	.short	(.L_67 - .L_66)
	.align		4
.L_66:
        /*0190*/ 	.word	index@(arange_i16_vec3)
        /*0194*/ 	.word	0x00000020


	//----- nvinfo : EIATTR_FRAME_SIZE
	.align		4
.L_67:
        /*0198*/ 	.byte	0x04, 0x11
        /*019a*/ 	.short	(.L_69 - .L_68)
	.align		4
.L_68:
        /*019c*/ 	.word	index@($__internal_19_$__cuda_sm20_div_u64)
        /*01a0*/ 	.word	0x00000000


	//----- nvinfo : EIATTR_FRAME_SIZE
	.align		4
.L_69:
        /*01a4*/ 	.byte	0x04, 0x11
        /*01a6*/ 	.short	(.L_71 - .L_70)
	.align		4
.L_70:
        /*01a8*/ 	.word	index@(arange_i16_vec3)
        /*01ac*/ 	.word	0x00000000


	//----- nvinfo : EIATTR_REGCOUNT
	.align		4
.L_71:
        /*01b0*/ 	.byte	0x04, 0x2f
        /*01b2*/ 	.short	(.L_73 - .L_72)
	.align		4
.L_72:
        /*01b4*/ 	.word	index@(arange_i16_vec2)
        /*01b8*/ 	.word	0x0000001c


	//----- nvinfo : EIATTR_FRAME_SIZE
	.align		4
.L_73:
        /*01bc*/ 	.byte	0x04, 0x11
        /*01be*/ 	.short	(.L_75 - .L_74)
	.align		4
.L_74:
        /*01c0*/ 	.word	index@($__internal_18_$__cuda_sm20_div_u64)
        /*01c4*/ 	.word	0x00000000


	//----- nvinfo : EIATTR_FRAME_SIZE
	.align		4
.L_75:
        /*01c8*/ 	.byte	0x04, 0x11
        /*01ca*/ 	.short	(.L_77 - .L_76)
	.align		4
.L_76:
        /*01cc*/ 	.word	index@(arange_i16_vec2)
        /*01d0*/ 	.word	0x00000000


	//----- nvinfo : EIATTR_REGCOUNT
	.align		4
.L_77:
        /*01d4*/ 	.byte	0x04, 0x2f
        /*01d6*/ 	.short	(.L_79 - .L_78)
	.align		4
.L_78:
        /*01d8*/ 	.word	index@(arange_i32_vec4)
        /*01dc*/ 	.word	0x0000001f


	//----- nvinfo : EIATTR_FRAME_SIZE
	.align		4
.L_79:
        /*01e0*/ 	.byte	0x04, 0x11
        /*01e2*/ 	.short	(.L_81 - .L_80)
	.align		4
.L_80:
        /*01e4*/ 	.word	index@($__internal_17_$__cuda_sm20_div_u64)
        /*01e8*/ 	.word	0x00000000


	//----- nvinfo : EIATTR_FRAME_SIZE
	.align		4
.L_81:
        /*01ec*/ 	.byte	0x04, 0x11
        /*01ee*/ 	.short	(.L_83 - .L_82)
	.align		4
.L_82:
        /*01f0*/ 	.word	index@(arange_i32_vec4)
        /*01f4*/ 	.word	0x00000000


	//----- nvinfo : EIATTR_REGCOUNT
	.align		4
.L_83:
        /*01f8*/ 	.byte	0x04, 0x2f
        /*01fa*/ 	.short	(.L_85 - .L_84)
	.align		4
.L_84:
        /*01fc*/ 	.word	index@(arange_i32_vec3)
        /*0200*/ 	.word	0x0000001c


	//----- nvinfo : EIATTR_FRAME_SIZE
	.align		4
.L_85:
        /*0204*/ 	.byte	0x04, 0x11
        /*0206*/ 	.short	(.L_87 - .L_86)
	.align		4
.L_86:
        /*0208*/ 	.word	index@($__internal_16_$__cuda_sm20_div_u64)
        /*020c*/ 	.word	0x00000000


	//----- nvinfo : EIATTR_FRAME_SIZE
	.align		4
.L_87:
        /*0210*/ 	.byte	0x04, 0x11
        /*0212*/ 	.short	(.L_89 - .L_88)
	.align		4
.L_88:
        /*0214*/ 	.word	index@(arange_i32_vec3)
        /*0218*/ 	.word	0x00000000


	//----- nvinfo : EIATTR_REGCOUNT
	.align		4
.L_89:
        /*021c*/ 	.byte	0x04, 0x2f
        /*021e*/ 	.short	(.L_91 - .L_90)
	.align		4
.L_90:
        /*0220*/ 	.word	index@(arange_i32_vec2)
        /*0224*/ 	.word	0x00000020


	//----- nvinfo : EIATTR_FRAME_SIZE
	.align		4
.L_91:
        /*0228*/ 	.byte	0x04, 0x11
        /*022a*/ 	.short	(.L_93 - .L_92)
	.align		4
.L_92:
        /*022c*/ 	.word	index@($__internal_15_$__cuda_sm20_div_u64)
        /*0230*/ 	.word	0x00000000


	//----- nvinfo : EIATTR_FRAME_SIZE
	.align		4
.L_93:
        /*0234*/ 	.byte	0x04, 0x11
        /*0236*/ 	.short	(.L_95 - .L_94)
	.align		4
.L_94:
        /*0238*/ 	.word	index@(arange_i32_vec2)
        /*023c*/ 	.word	0x00000000


	//----- nvinfo : EIATTR_REGCOUNT
	.align		4
.L_95:
        /*0240*/ 	.byte	0x04, 0x2f
        /*0242*/ 	.short	(.L_97 - .L_96)
	.align		4
.L_96:
        /*0244*/ 	.word	index@(arange_i64_vec4)
        /*0248*/ 	.word	0x00000028


	//----- nvinfo : EIATTR_FRAME_SIZE
	.align		4
.L_97:
        /*024c*/ 	.byte	0x04, 0x11
        /*024e*/ 	.short	(.L_99 - .L_98)
	.align		4
.L_98:
        /*0250*/ 	.word	index@($__internal_14_$__cuda_sm20_div_u64)
        /*0254*/ 	.word	0x00000000


	//----- nvinfo : EIATTR_FRAME_SIZE
	.align		4
.L_99:
        /*0258*/ 	.byte	0x04, 0x11
        /*025a*/ 	.short	(.L_101 - .L_100)
	.align		4
.L_100:
        /*025c*/ 	.word	index@(arange_i64_vec4)
        /*0260*/ 	.word	0x00000000


	//----- nvinfo : EIATTR_REGCOUNT
	.align		4
.L_101:
        /*0264*/ 	.byte	0x04, 0x2f
        /*0266*/ 	.short	(.L_103 - .L_102)
	.align		4
.L_102:
        /*0268*/ 	.word	index@(arange_i64_vec3)
        /*026c*/ 	.word	0x00000020


	//----- nvinfo : EIATTR_FRAME_SIZE
	.align		4
.L_103:
        /*0270*/ 	.byte	0x04, 0x11
        /*0272*/ 	.short	(.L_105 - .L_104)
	.align		4
.L_104:
        /*0274*/ 	.word	index@($__internal_13_$__cuda_sm20_div_u64)
        /*0278*/ 	.word	0x00000000


	//----- nvinfo : EIATTR_FRAME_SIZE
	.align		4
.L_105:
        /*027c*/ 	.byte	0x04, 0x11
        /*027e*/ 	.short	(.L_107 - .L_106)
	.align		4
.L_106:
        /*0280*/ 	.word	index@(arange_i64_vec3)
        /*0284*/ 	.word	0x00000000


	//----- nvinfo : EIATTR_REGCOUNT
	.align		4
.L_107:
        /*0288*/ 	.byte	0x04, 0x2f
        /*028a*/ 	.short	(.L_109 - .L_108)
	.align		4
.L_108:
        /*028c*/ 	.word	index@(arange_i64_vec2)
        /*0290*/ 	.word	0x00000020


	//----- nvinfo : EIATTR_FRAME_SIZE
	.align		4
.L_109:
        /*0294*/ 	.byte	0x04, 0x11
        /*0296*/ 	.short	(.L_111 - .L_110)
	.align		4
.L_110:
        /*0298*/ 	.word	index@($__internal_12_$__cuda_sm20_div_u64)
        /*029c*/ 	.word	0x00000000


	//----- nvinfo : EIATTR_FRAME_SIZE
	.align		4
.L_111:
        /*02a0*/ 	.byte	0x04, 0x11
        /*02a2*/ 	.short	(.L_113 - .L_112)
	.align		4
.L_112:
        /*02a4*/ 	.word	index@(arange_i64_vec2)
        /*02a8*/ 	.word	0x00000000


	//----- nvinfo : EIATTR_REGCOUNT
	.align		4
.L_113:
        /*02ac*/ 	.byte	0x04, 0x2f
        /*02ae*/ 	.short	(.L_115 - .L_114)
	.align		4
.L_114:
        /*02b0*/ 	.word	index@(arange_u8_vec4)
        /*02b4*/ 	.word	0x00000020


	//----- nvinfo : EIATTR_FRAME_SIZE
	.align		4
.L_115:
        /*02b8*/ 	.byte	0x04, 0x11
        /*02ba*/ 	.short	(.L_117 - .L_116)
	.align		4
.L_116:
        /*02bc*/ 	.word	index@($__internal_11_$__cuda_sm20_div_u64)
        /*02c0*/ 	.word	0x00000000


	//----- nvinfo : EIATTR_FRAME_SIZE
	.align		4
.L_117:
        /*02c4*/ 	.byte	0x04, 0x11
        /*02c6*/ 	.short	(.L_119 - .L_118)
	.align		4
.L_118:
        /*02c8*/ 	.word	index@(arange_u8_vec4)
        /*02cc*/ 	.word	0x00000000


	//----- nvinfo : EIATTR_REGCOUNT
	.align		4
.L_119:
        /*02d0*/ 	.byte	0x04, 0x2f
        /*02d2*/ 	.short	(.L_121 - .L_120)
	.align		4
.L_120:
        /*02d4*/ 	.word	index@(arange_u8_vec3)
        /*02d8*/ 	.word	0x00000020


	//----- nvinfo : EIATTR_FRAME_SIZE
	.align		4
.L_121:
        /*02dc*/ 	.byte	0x04, 0x11
        /*02de*/ 	.short	(.L_123 - .L_122)
	.align		4
.L_122:
        /*02e0*/ 	.word	index@($__internal_10_$__cuda_sm20_div_u64)
        /*02e4*/ 	.word	0x00000000


	//----- nvinfo : EIATTR_FRAME_SIZE
	.align		4
.L_123:
        /*02e8*/ 	.byte	0x04, 0x11
        /*02ea*/ 	.short	(.L_125 - .L_124)
	.align		4
.L_124:
        /*02ec*/ 	.word	index@(arange_u8_vec3)
        /*02f0*/ 	.word	0x00000000


	//----- nvinfo : EIATTR_REGCOUNT
	.align		4
.L_125:
        /*02f4*/ 	.byte	0x04, 0x2f
        /*02f6*/ 	.short	(.L_127 - .L_126)
	.align		4
.L_126:
        /*02f8*/ 	.word	index@(arange_u8_vec2)
        /*02fc*/ 	.word	0x00000020


	//----- nvinfo : EIATTR_FRAME_SIZE
	.align		4
.L_127:
        /*0300*/ 	.byte	0x04, 0x11
        /*0302*/ 	.short	(.L_129 - .L_128)
	.align		4
.L_128:
        /*0304*/ 	.word	index@($__internal_9_$__cuda_sm20_div_u64)
        /*0308*/ 	.word	0x00000000


	//----- nvinfo : EIATTR_FRAME_SIZE
	.align		4
.L_129:
        /*030c*/ 	.byte	0x04, 0x11
        /*030e*/ 	.short	(.L_131 - .L_130)
	.align		4
.L_130:
        /*0310*/ 	.word	index@(arange_u8_vec2)
        /*0314*/ 	.word	0x00000000


	//----- nvinfo : EIATTR_REGCOUNT
	.align		4
.L_131:
        /*0318*/ 	.byte	0x04, 0x2f
        /*031a*/ 	.short	(.L_133 - .L_132)
	.align		4
.L_132:
        /*031c*/ 	.word	index@(arange_u16_vec4)
        /*0320*/ 	.word	0x0000001d


	//----- nvinfo : EIATTR_FRAME_SIZE
	.align		4
.L_133:
        /*0324*/ 	.byte	0x04, 0x11
        /*0326*/ 	.short	(.L_135 - .L_134)
	.align		4
.L_134:
        /*0328*/ 	.word	index@($__internal_8_$__cuda_sm20_div_u64)
        /*032c*/ 	.word	0x00000000


	//----- nvinfo : EIATTR_FRAME_SIZE
	.align		4
.L_135:
        /*0330*/ 	.byte	0x04, 0x11
        /*0332*/ 	.short	(.L_137 - .L_136)
	.align		4
.L_136:
        /*0334*/ 	.word	index@(arange_u16_vec4)
        /*0338*/ 	.word	0x00000000


	//----- nvinfo : EIATTR_REGCOUNT
	.align		4
.L_137:
        /*033c*/ 	.byte	0x04, 0x2f
        /*033e*/ 	.short	(.L_139 - .L_138)
	.align		4
.L_138:
        /*0340*/ 	.word	index@(arange_u16_vec3)
        /*0344*/ 	.word	0x00000020


	//----- nvinfo : EIATTR_FRAME_SIZE
	.align		4
.L_139:
        /*0348*/ 	.byte	0x04, 0x11
        /*034a*/ 	.short	(.L_141 - .L_140)
	.align		4
.L_140:
        /*034c*/ 	.word	index@($__internal_7_$__cuda_sm20_div_u64)
        /*0350*/ 	.word	0x00000000


	//----- nvinfo : EIATTR_FRAME_SIZE
	.align		4
.L_141:
        /*0354*/ 	.byte	0x04, 0x11
        /*0356*/ 	.short	(.L_143 - .L_142)
	.align		4
.L_142:
        /*0358*/ 	.word	index@(arange_u16_vec3)
        /*035c*/ 	.word	0x00000000


	//----- nvinfo : EIATTR_REGCOUNT
	.align		4
.L_143:
        /*0360*/ 	.byte	0x04, 0x2f
        /*0362*/ 	.short	(.L_145 - .L_144)
	.align		4
.L_144:
        /*0364*/ 	.word	index@(arange_u16_vec2)
        /*0368*/ 	.word	0x0000001c


	//----- nvinfo : EIATTR_FRAME_SIZE
	.align		4
.L_145:
        /*036c*/ 	.byte	0x04, 0x11
        /*036e*/ 	.short	(.L_147 - .L_146)
	.align		4
.L_146:
        /*0370*/ 	.word	index@($__internal_6_$__cuda_sm20_div_u64)
        /*0374*/ 	.word	0x00000000


	//----- nvinfo : EIATTR_FRAME_SIZE
	.align		4
.L_147:
        /*0378*/ 	.byte	0x04, 0x11
        /*037a*/ 	.short	(.L_149 - .L_148)
	.align		4
.L_148:
        /*037c*/ 	.word	index@(arange_u16_vec2)
        /*0380*/ 	.word	0x00000000


	//----- nvinfo : EIATTR_REGCOUNT
	.align		4
.L_149:
        /*0384*/ 	.byte	0x04, 0x2f
        /*0386*/ 	.short	(.L_151 - .L_150)
	.align		4
.L_150:
        /*0388*/ 	.word	index@(arange_u32_vec4)
        /*038c*/ 	.word	0x0000001f


	//----- nvinfo : EIATTR_FRAME_SIZE
	.align		4
.L_151:
        /*0390*/ 	.byte	0x04, 0x11
        /*0392*/ 	.short	(.L_153 - .L_152)
	.align		4
.L_152:
        /*0394*/ 	.word	index@($__internal_5_$__cuda_sm20_div_u64)
        /*0398*/ 	.word	0x00000000


	//----- nvinfo : EIATTR_FRAME_SIZE
	.align		4
.L_153:
        /*039c*/ 	.byte	0x04, 0x11
        /*039e*/ 	.short	(.L_155 - .L_154)
	.align		4
.L_154:
        /*03a0*/ 	.word	index@(arange_u32_vec4)
        /*03a4*/ 	.word	0x00000000


	//----- nvinfo : EIATTR_REGCOUNT
	.align		4
.L_155:
        /*03a8*/ 	.byte	0x04, 0x2f
        /*03aa*/ 	.short	(.L_157 - .L_156)
	.align		4
.L_156:
        /*03ac*/ 	.word	index@(arange_u32_vec3)
        /*03b0*/ 	.word	0x0000001c


	//----- nvinfo : EIATTR_FRAME_SIZE
	.align		4
.L_157:
        /*03b4*/ 	.byte	0x04, 0x11
        /*03b6*/ 	.short	(.L_159 - .L_158)
	.align		4
.L_158:
        /*03b8*/ 	.word	index@($__internal_4_$__cuda_sm20_div_u64)
        /*03bc*/ 	.word	0x00000000


	//----- nvinfo : EIATTR_FRAME_SIZE
	.align		4
.L_159:
        /*03c0*/ 	.byte	0x04, 0x11
        /*03c2*/ 	.short	(.L_161 - .L_160)
	.align		4
.L_160:
        /*03c4*/ 	.word	index@(arange_u32_vec3)
        /*03c8*/ 	.word	0x00000000


	//----- nvinfo : EIATTR_REGCOUNT
	.align		4
.L_161:
        /*03cc*/ 	.byte	0x04, 0x2f
        /*03ce*/ 	.short	(.L_163 - .L_162)
	.align		4
.L_162:
        /*03d0*/ 	.word	index@(arange_u32_vec2)
        /*03d4*/ 	.word	0x00000020


	//----- nvinfo : EIATTR_FRAME_SIZE
	.align		4
.L_163:
        /*03d8*/ 	.byte	0x04, 0x11
        /*03da*/ 	.short	(.L_165 - .L_164)
	.align		4
.L_164:
        /*03dc*/ 	.word	index@($__internal_3_$__cuda_sm20_div_u64)
        /*03e0*/ 	.word	0x00000000


	//----- nvinfo : EIATTR_FRAME_SIZE
	.align		4
.L_165:
        /*03e4*/ 	.byte	0x04, 0x11
        /*03e6*/ 	.short	(.L_167 - .L_166)
	.align		4
.L_166:
        /*03e8*/ 	.word	index@(arange_u32_vec2)
        /*03ec*/ 	.word	0x00000000


	//----- nvinfo : EIATTR_REGCOUNT
	.align		4
.L_167:
        /*03f0*/ 	.byte	0x04, 0x2f
        /*03f2*/ 	.short	(.L_169 - .L_168)
	.align		4
.L_168:
        /*03f4*/ 	.word	index@(arange_u64_vec4)
        /*03f8*/ 	.word	0x00000028


	//----- nvinfo : EIATTR_FRAME_SIZE
	.align		4
.L_169:
        /*03fc*/ 	.byte	0x04, 0x11
        /*03fe*/ 	.short	(.L_171 - .L_170)
	.align		4
.L_170:
        /*0400*/ 	.word	index@($__internal_2_$__cuda_sm20_div_u64)
        /*0404*/ 	.word	0x00000000


	//----- nvinfo : EIATTR_FRAME_SIZE
	.align		4
.L_171:
        /*0408*/ 	.byte	0x04, 0x11
        /*040a*/ 	.short	(.L_173 - .L_172)
	.align		4
.L_172:
        /*040c*/ 	.word	index@(arange_u64_vec4)
        /*0410*/ 	.word	0x00000000


	//----- nvinfo : EIATTR_REGCOUNT
	.align		4
.L_173:
        /*0414*/ 	.byte	0x04, 0x2f
        /*0416*/ 	.short	(.L_175 - .L_174)
	.align		4
.L_174:
        /*0418*/ 	.word	index@(arange_u64_vec3)
        /*041c*/ 	.word	0x00000020


	//----- nvinfo : EIATTR_FRAME_SIZE
	.align		4
.L_175:
        /*0420*/ 	.byte	0x04, 0x11
        /*0422*/ 	.short	(.L_177 - .L_176)
	.align		4
.L_176:
        /*0424*/ 	.word	index@($__internal_1_$__cuda_sm20_div_u64)
        /*0428*/ 	.word	0x00000000


	//----- nvinfo : EIATTR_FRAME_SIZE
	.align		4
.L_177:
        /*042c*/ 	.byte	0x04, 0x11
        /*042e*/ 	.short	(.L_179 - .L_178)
	.align		4
.L_178:
        /*0430*/ 	.word	index@(arange_u64_vec3)
        /*0434*/ 	.word	0x00000000


	//----- nvinfo : EIATTR_REGCOUNT
	.align		4
.L_179:
        /*0438*/ 	.byte	0x04, 0x2f
        /*043a*/ 	.short	(.L_181 - .L_180)
	.align		4
.L_180:
        /*043c*/ 	.word	index@(arange_u64_vec2)
        /*0440*/ 	.word	0x00000020


	//----- nvinfo : EIATTR_FRAME_SIZE
	.align		4
.L_181:
        /*0444*/ 	.byte	0x04, 0x11
        /*0446*/ 	.short	(.L_183 - .L_182)
	.align		4
.L_182:
        /*0448*/ 	.word	index@($__internal_0_$__cuda_sm20_div_u64)
        /*044c*/ 	.word	0x00000000


	//----- nvinfo : EIATTR_FRAME_SIZE
	.align		4
.L_183:
        /*0450*/ 	.byte	0x04, 0x11
        /*0452*/ 	.short	(.L_185 - .L_184)
	.align		4
.L_184:
        /*0454*/ 	.word	index@(arange_u64_vec2)
        /*0458*/ 	.word	0x00000000


	//----- nvinfo : EIATTR_MIN_STACK_SIZE
	.align		4
.L_185:
        /*045c*/ 	.byte	0x04, 0x12
        /*045e*/ 	.short	(.L_187 - .L_186)
	.align		4
.L_186:
        /*0460*/ 	.word	index@(arange_u64_vec2)
        /*0464*/ 	.word	0x00000000


	//----- nvinfo : EIATTR_MIN_STACK_SIZE
	.align		4
.L_187:
        /*0468*/ 	.byte	0x04, 0x12
        /*046a*/ 	.short	(.L_189 - .L_188)
	.align		4
.L_188:
        /*046c*/ 	.word	index@(arange_u64_vec3)
        /*0470*/ 	.word	0x00000000


	//----- nvinfo : EIATTR_MIN_STACK_SIZE
	.align		4
.L_189:
        /*0474*/ 	.byte	0x04, 0x12
        /*0476*/ 	.short	(.L_191 - .L_190)
	.align		4
.L_190:
        /*0478*/ 	.word	index@(arange_u64_vec4)
        /*047c*/ 	.word	0x00000000


	//----- nvinfo : EIATTR_MIN_STACK_SIZE
	.align		4
.L_191:
        /*0480*/ 	.byte	0x04, 0x12
        /*0482*/ 	.short	(.L_193 - .L_192)
	.align		4
.L_192:
        /*0484*/ 	.word	index@(arange_u32_vec2)
        /*0488*/ 	.word	0x00000000


	//----- nvinfo : EIATTR_MIN_STACK_SIZE
	.align		4
.L_193:
        /*048c*/ 	.byte	0x04, 0x12
        /*048e*/ 	.short	(.L_195 - .L_194)
	.align		4
.L_194:
        /*0490*/ 	.word	index@(arange_u32_vec3)
        /*0494*/ 	.word	0x00000000


	//----- nvinfo : EIATTR_MIN_STACK_SIZE
	.align		4
.L_195:
        /*0498*/ 	.byte	0x04, 0x12
        /*049a*/ 	.short	(.L_197 - .L_196)
	.align		4
.L_196:
        /*049c*/ 	.word	index@(arange_u32_vec4)
        /*04a0*/ 	.word	0x00000000


	//----- nvinfo : EIATTR_MIN_STACK_SIZE
	.align		4
.L_197:
        /*04a4*/ 	.byte	0x04, 0x12
        /*04a6*/ 	.short	(.L_199 - .L_198)
	.align		4
.L_198:
        /*04a8*/ 	.word	index@(arange_u16_vec2)
        /*04ac*/ 	.word	0x00000000


	//----- nvinfo : EIATTR_MIN_STACK_SIZE
	.align		4
.L_199:
        /*04b0*/ 	.byte	0x04, 0x12
        /*04b2*/ 	.short	(.L_201 - .L_200)
	.align		4
.L_200:
        /*04b4*/ 	.word	index@(arange_u16_vec3)
        /*04b8*/ 	.word	0x00000000


	//----- nvinfo : EIATTR_MIN_STACK_SIZE
	.align		4
.L_201:
        /*04bc*/ 	.byte	0x04, 0x12
        /*04be*/ 	.short	(.L_203 - .L_202)
	.align		4
.L_202:
        /*04c0*/ 	.word	index@(arange_u16_vec4)
        /*04c4*/ 	.word	0x00000000


	//----- nvinfo : EIATTR_MIN_STACK_SIZE
	.align		4
.L_203:
        /*04c8*/ 	.byte	0x04, 0x12
        /*04ca*/ 	.short	(.L_205 - .L_204)
	.align		4
.L_204:
        /*04cc*/ 	.word	index@(arange_u8_vec2)
        /*04d0*/ 	.word	0x00000000


	//----- nvinfo : EIATTR_MIN_STACK_SIZE
	.align		4
.L_205:
        /*04d4*/ 	.byte	0x04, 0x12
        /*04d6*/ 	.short	(.L_207 - .L_206)
	.align		4
.L_206:
        /*04d8*/ 	.word	index@(arange_u8_vec3)
        /*04dc*/ 	.word	0x00000000


	//----- nvinfo : EIATTR_MIN_STACK_SIZE
	.align		4
.L_207:
        /*04e0*/ 	.byte	0x04, 0x12
        /*04e2*/ 	.short	(.L_209 - .L_208)
	.align		4
.L_208:
        /*04e4*/ 	.word	index@(arange_u8_vec4)
        /*04e8*/ 	.word	0x00000000


	//----- nvinfo : EIATTR_MIN_STACK_SIZE
	.align		4
.L_209:
        /*04ec*/ 	.byte	0x04, 0x12
        /*04ee*/ 	.short	(.L_211 - .L_210)
	.align		4
.L_210:
        /*04f0*/ 	.word	index@(arange_i64_vec2)
        /*04f4*/ 	.word	0x00000000


	//----- nvinfo : EIATTR_MIN_STACK_SIZE
	.align		4
.L_211:
        /*04f8*/ 	.byte	0x04, 0x12
        /*04fa*/ 	.short	(.L_213 - .L_212)
	.align		4
.L_212:
        /*04fc*/ 	.word	index@(arange_i64_vec3)
        /*0500*/ 	.word	0x00000000


	//----- nvinfo : EIATTR_MIN_STACK_SIZE
	.align		4
.L_213:
        /*0504*/ 	.byte	0x04, 0x12
        /*0506*/ 	.short	(.L_215 - .L_214)
	.align		4
.L_214:
        /*0508*/ 	.word	index@(arange_i64_vec4)
        /*050c*/ 	.word	0x00000000


	//----- nvinfo : EIATTR_MIN_STACK_SIZE
	.align		4
.L_215:
        /*0510*/ 	.byte	0x04, 0x12
        /*0512*/ 	.short	(.L_217 - .L_216)
	.align		4
.L_216:
        /*0514*/ 	.word	index@(arange_i32_vec2)
        /*0518*/ 	.word	0x00000000


	//----- nvinfo : EIATTR_MIN_STACK_SIZE
	.align		4
.L_217:
        /*051c*/ 	.byte	0x04, 0x12
        /*051e*/ 	.short	(.L_219 - .L_218)
	.align		4
.L_218:
        /*0520*/ 	.word	index@(arange_i32_vec3)
        /*0524*/ 	.word	0x00000000


	//----- nvinfo : EIATTR_MIN_STACK_SIZE
	.align		4
.L_219:
        /*0528*/ 	.byte	0x04, 0x12
        /*052a*/ 	.short	(.L_221 - .L_220)
	.align		4
.L_220:
        /*052c*/ 	.word	index@(arange_i32_vec4)
        /*0530*/ 	.word	0x00000000


	//----- nvinfo : EIATTR_MIN_STACK_SIZE
	.align		4
.L_221:
        /*0534*/ 	.byte	0x04, 0x12
        /*0536*/ 	.short	(.L_223 - .L_222)
	.align		4
.L_222:
        /*0538*/ 	.word	index@(arange_i16_vec2)
        /*053c*/ 	.word	0x00000000


	//----- nvinfo : EIATTR_MIN_STACK_SIZE
	.align		4
.L_223:
        /*0540*/ 	.byte	0x04, 0x12
        /*0542*/ 	.short	(.L_225 - .L_224)
	.align		4
.L_224:
        /*0544*/ 	.word	index@(arange_i16_vec3)
        /*0548*/ 	.word	0x00000000


	//----- nvinfo : EIATTR_MIN_STACK_SIZE
	.align		4
.L_225:
        /*054c*/ 	.byte	0x04, 0x12
        /*054e*/ 	.short	(.L_227 - .L_226)
	.align		4
.L_226:
        /*0550*/ 	.word	index@(arange_i16_vec4)
        /*0554*/ 	.word	0x00000000


	//----- nvinfo : EIATTR_MIN_STACK_SIZE
	.align		4
.L_227:
        /*0558*/ 	.byte	0x04, 0x12
        /*055a*/ 	.short	(.L_229 - .L_228)
	.align		4
.L_228:
        /*055c*/ 	.word	index@(arange_i8_vec2)
        /*0560*/ 	.word	0x00000000


	//----- nvinfo : EIATTR_MIN_STACK_SIZE
	.align		4
.L_229:
        /*0564*/ 	.byte	0x04, 0x12
        /*0566*/ 	.short	(.L_231 - .L_230)
	.align		4
.L_230:
        /*0568*/ 	.word	index@(arange_i8_vec3)
        /*056c*/ 	.word	0x00000000


	//----- nvinfo : EIATTR_MIN_STACK_SIZE
	.align		4
.L_231:
        /*0570*/ 	.byte	0x04, 0x12
        /*0572*/ 	.short	(.L_233 - .L_232)
	.align		4
.L_232:
        /*0574*/ 	.word	index@(arange_i8_vec4)
        /*0578*/ 	.word	0x00000000


	//----- nvinfo : EIATTR_MIN_STACK_SIZE
	.align		4
.L_233:
        /*057c*/ 	.byte	0x04, 0x12
        /*057e*/ 	.short	(.L_235 - .L_234)
	.align		4
.L_234:
        /*0580*/ 	.word	index@(arange_f64_vec2)
        /*0584*/ 	.word	0x00000000


	//----- nvinfo : EIATTR_MIN_STACK_SIZE
	.align		4
.L_235:
        /*0588*/ 	.byte	0x04, 0x12
        /*058a*/ 	.short	(.L_237 - .L_236)
	.align		4
.L_236:
        /*058c*/ 	.word	index@(arange_f64_vec3)
        /*0590*/ 	.word	0x00000000


	//----- nvinfo : EIATTR_MIN_STACK_SIZE
	.align		4
.L_237:
        /*0594*/ 	.byte	0x04, 0x12
        /*0596*/ 	.short	(.L_239 - .L_238)
	.align		4
.L_238:
        /*0598*/ 	.word	index@(arange_f64_vec4)
        /*059c*/ 	.word	0x00000000


	//----- nvinfo : EIATTR_MIN_STACK_SIZE
	.align		4
.L_239:
        /*05a0*/ 	.byte	0x04, 0x12
        /*05a2*/ 	.short	(.L_241 - .L_240)
	.align		4
.L_240:
        /*05a4*/ 	.word	index@(arange_f32_vec2)
        /*05a8*/ 	.word	0x00000000


	//----- nvinfo : EIATTR_MIN_STACK_SIZE
	.align		4
.L_241:
        /*05ac*/ 	.byte	0x04, 0x12
        /*05ae*/ 	.short	(.L_243 - .L_242)
	.align		4
.L_242:
        /*05b0*/ 	.word	index@(arange_f32_vec3)
        /*05b4*/ 	.word	0x00000000


	//----- nvinfo : EIATTR_MIN_STACK_SIZE
	.align		4
.L_243:
        /*05b8*/ 	.byte	0x04, 0x12
        /*05ba*/ 	.short	(.L_245 - .L_244)
	.align		4
.L_244:
        /*05bc*/ 	.word	index@(arange_f32_vec4)
        /*05c0*/ 	.word	0x00000000


	//----- nvinfo : EIATTR_MIN_STACK_SIZE
	.align		4
.L_245:
        /*05c4*/ 	.byte	0x04, 0x12
        /*05c6*/ 	.short	(.L_247 - .L_246)
	.align		4
.L_246:
        /*05c8*/ 	.word	index@(arange_f16_vec2)
        /*05cc*/ 	.word	0x00000000
.L_247:


//--------------------- .nv.compat                --------------------------
	.section	.nv.compat,"",@"SHT_CUDA_COMPAT_INFO"
	.align	4
        /*0000*/ 	.byte	0x02, 0x09, 0x00, 0x00, 0x02, 0x02, 0x01, 0x00, 0x02, 0x05, 0x05, 0x00, 0x03, 0x07, 0x01, 0x01
        /*0010*/ 	.byte	0x02, 0x03, 0x00, 0x00, 0x02, 0x06, 0x01, 0x00, 0x04, 0x0b, 0x08, 0x00, 0x01, 0x00, 0x00, 0x00
        /*0020*/ 	.byte	0x00, 0x00, 0x00, 0x00


//--------------------- .nv.info.arange_u64_vec2  --------------------------
	.section	.nv.info.arange_u64_vec2,"",@"SHT_CUDA_INFO"
	.sectionflags	@""
	.align	4


	//----- nvinfo : EIATTR_CUDA_API_VERSION
	.align		4
        /*0000*/ 	.byte	0x04, 0x37
        /*0002*/ 	.short	(.L_249 - .L_248)
.L_248:
        /*0004*/ 	.word	0x00000082


	//----- nvinfo : EIATTR_KPARAM_INFO
	.align		4
.L_249:
        /*0008*/ 	.byte	0x04, 0x17
        /*000a*/ 	.short	(.L_251 - .L_250)
.L_250:
        /*000c*/ 	.word	0x00000000
        /*0010*/ 	.short	0x0003
        /*0012*/ 	.short	0x0018
        /*0014*/ 	.byte	0x00, 0xf0, 0x21, 0x00


	//----- nvinfo : EIATTR_KPARAM_INFO
	.align		4
.L_251:
        /*0018*/ 	.byte	0x04, 0x17
        /*001a*/ 	.short	(.L_253 - .L_252)
.L_252:
        /*001c*/ 	.word	0x00000000
        /*0020*/ 	.short	0x0002
        /*0022*/ 	.short	0x0010
        /*0024*/ 	.byte	0x00, 0xf0, 0x21, 0x00


	//----- nvinfo : EIATTR_KPARAM_INFO
	.align		4
.L_253:
        /*0028*/ 	.byte	0x04, 0x17
        /*002a*/ 	.short	(.L_255 - .L_254)
.L_254:
        /*002c*/ 	.word	0x00000000
        /*0030*/ 	.short	0x0001
        /*0032*/ 	.short	0x0008
        /*0034*/ 	.byte	0x00, 0xf0, 0x21, 0x00


	//----- nvinfo : EIATTR_KPARAM_INFO
	.align		4
.L_255:
        /*0038*/ 	.byte	0x04, 0x17
        /*003a*/ 	.short	(.L_257 - .L_256)
.L_256:
        /*003c*/ 	.word	0x00000000
        /*0040*/ 	.short	0x0000
        /*0042*/ 	.short	0x0000
        /*0044*/ 	.byte	0x00, 0xf5, 0x21, 0x00


	//----- nvinfo : EIATTR_SPARSE_MMA_MASK
	.align		4
.L_257:
        /*0048*/ 	.byte	0x03, 0x50
        /*004a*/ 	.short	0x0000


	//----- nvinfo : EIATTR_MAXREG_COUNT
	.align		4
        /*004c*/ 	.byte	0x03, 0x1b
        /*004e*/ 	.short	0x00ff


	//----- nvinfo : EIATTR_MERCURY_ISA_VERSION
	.align		4
        /*0050*/ 	.byte	0x03, 0x5f
        /*0052*/ 	.short	0x0101


	//----- nvinfo : EIATTR_VRC_CTA_INIT_COUNT
	.align		4
        /*0054*/ 	.byte	0x02, 0x4a
	.zero		1
	.zero		1


	//----- nvinfo : EIATTR_EXIT_INSTR_OFFSETS
	.align		4
        /*0058*/ 	.byte	0x04, 0x1c
        /*005a*/ 	.short	(.L_259 - .L_258)


	//   ....[0]....
.L_258:
        /*005c*/ 	.word	0x00000b30


	//   ....[1]....
        /*0060*/ 	.word	0x00000f90


	//   ....[2]....
        /*0064*/ 	.word	0x00001150


	//   ....[3]....
        /*0068*/ 	.word	0x000012b0


	//   ....[4]....
        /*006c*/ 	.word	0x00001360


	//----- nvinfo : EIATTR_CRS_STACK_SIZE
	.align		4
.L_259:
        /*0070*/ 	.byte	0x04, 0x1e
        /*0072*/ 	.short	(.L_261 - .L_260)
.L_260:
        /*0074*/ 	.word	0x00000000


	//----- nvinfo : EIATTR_CBANK_PARAM_SIZE
	.align		4
.L_261:
        /*0078*/ 	.byte	0x03, 0x19
        /*007a*/ 	.short	0x0020


	//----- nvinfo : EIATTR_PARAM_CBANK
	.align		4
        /*007c*/ 	.byte	0x04, 0x0a
        /*007e*/ 	.short	(.L_263 - .L_262)
	.align		4
.L_262:
        /*0080*/ 	.word	index@(.nv.constant0.arange_u64_vec2)
        /*0084*/ 	.short	0x0380
        /*0086*/ 	.short	0x0020


	//----- nvinfo : EIATTR_SW_WAR
	.align		4
.L_263:
        /*0088*/ 	.byte	0x04, 0x36
        /*008a*/ 	.short	(.L_265 - .L_264)
.L_264:
        /*008c*/ 	.word	0x00000008
.L_265:


//--------------------- .nv.info.arange_u64_vec3  --------------------------
	.section	.nv.info.arange_u64_vec3,"",@"SHT_CUDA_INFO"
	.sectionflags	@""
	.align	4


	//----- nvinfo : EIATTR_CUDA_API_VERSION
	.align		4
        /*0000*/ 	.byte	0x04, 0x37
        /*0002*/ 	.short	(.L_267 - .L_266)
.L_266:
        /*0004*/ 	.word	0x00000082


	//----- nvinfo : EIATTR_KPARAM_INFO
	.align		4
.L_267:
        /*0008*/ 	.byte	0x04, 0x17
        /*000a*/ 	.short	(.L_269 - .L_268)
.L_268:
        /*000c*/ 	.word	0x00000000
        /*0010*/ 	.short	0x0003
        /*0012*/ 	.short	0x0018
        /*0014*/ 	.byte	0x00, 0xf0, 0x21, 0x00


	//----- nvinfo : EIATTR_KPARAM_INFO
	.align		4
.L_269:
        /*0018*/ 	.byte	0x04, 0x17
        /*001a*/ 	.short	(.L_271 - .L_270)
.L_270:
        /*001c*/ 	.word	0x00000000
        /*0020*/ 	.short	0x0002
        /*0022*/ 	.short	0x0010
        /*0024*/ 	.byte	0x00, 0xf0, 0x21, 0x00


	//----- nvinfo : EIATTR_KPARAM_INFO
	.align		4
.L_271:
        /*0028*/ 	.byte	0x04, 0x17
        /*002a*/ 	.short	(.L_273 - .L_272)
.L_272:
        /*002c*/ 	.word	0x00000000
        /*0030*/ 	.short	0x0001
        /*0032*/ 	.short	0x0008
        /*0034*/ 	.byte	0x00, 0xf0, 0x21, 0x00


	//----- nvinfo : EIATTR_KPARAM_INFO
	.align		4
.L_273:
        /*0038*/ 	.byte	0x04, 0x17
        /*003a*/ 	.short	(.L_275 - .L_274)
.L_274:
        /*003c*/ 	.word	0x00000000
        /*0040*/ 	.short	0x0000
        /*0042*/ 	.short	0x0000
        /*0044*/ 	.byte	0x00, 0xf5, 0x21, 0x00


	//----- nvinfo : EIATTR_SPARSE_MMA_MASK
	.align		4
.L_275:
        /*0048*/ 	.byte	0x03, 0x50
        /*004a*/ 	.short	0x0000


	//----- nvinfo : EIATTR_MAXREG_COUNT
	.align		4
        /*004c*/ 	.byte	0x03, 0x1b
        /*004e*/ 	.short	0x00ff


	//----- nvinfo : EIATTR_MERCURY_ISA_VERSION
	.align		4
        /*0050*/ 	.byte	0x03, 0x5f
        /*0052*/ 	.short	0x0101


	//----- nvinfo : EIATTR_VRC_CTA_INIT_COUNT
	.align		4
        /*0054*/ 	.byte	0x02, 0x4a
	.zero		1
	.zero		1


	//----- nvinfo : EIATTR_EXIT_INSTR_OFFSETS
	.align		4
        /*0058*/ 	.byte	0x04, 0x1c
        /*005a*/ 	.short	(.L_277 - .L_276)


	//   ....[0]....
.L_276:
        /*005c*/ 	.word	0x00000cf0


	//   ....[1]....
        /*0060*/ 	.word	0x00001160


	//   ....[2]....
        /*0064*/ 	.word	0x000012c0


	//   ....[3]....
        /*0068*/ 	.word	0x00001370


	//----- nvinfo : EIATTR_CRS_STACK_SIZE
	.align		4
.L_277:
        /*006c*/ 	.byte	0x04, 0x1e
        /*006e*/ 	.short	(.L_279 - .L_278)
.L_278:
        /*0070*/ 	.word	0x00000000


	//----- nvinfo : EIATTR_CBANK_PARAM_SIZE
	.align		4
.L_279:
        /*0074*/ 	.byte	0x03, 0x19
        /*0076*/ 	.short	0x0020


	//----- nvinfo : EIATTR_PARAM_CBANK
	.align		4
        /*0078*/ 	.byte	0x04, 0x0a
        /*007a*/ 	.short	(.L_281 - .L_280)
	.align		4
.L_280:
        /*007c*/ 	.word	index@(.nv.constant0.arange_u64_vec3)
        /*0080*/ 	.short	0x0380
        /*0082*/ 	.short	0x0020


	//----- nvinfo : EIATTR_SW_WAR
	.align		4
.L_281:
        /*0084*/ 	.byte	0x04, 0x36
        /*0086*/ 	.short	(.L_283 - .L_282)
.L_282:
        /*0088*/ 	.word	0x00000008
.L_283:


//--------------------- .nv.info.arange_u64_vec4  --------------------------
	.section	.nv.info.arange_u64_vec4,"",@"SHT_CUDA_INFO"
	.sectionflags	@""
	.align	4


	//----- nvinfo : EIATTR_CUDA_API_VERSION
	.align		4
        /*0000*/ 	.byte	0x04, 0x37
        /*0002*/ 	.short	(.L_285 - .L_284)
.L_284:
        /*0004*/ 	.word	0x00000082


	//----- nvinfo : EIATTR_KPARAM_INFO
	.align		4
.L_285:
        /*0008*/ 	.byte	0x04, 0x17
        /*000a*/ 	.short	(.L_287 - .L_286)
.L_286:
        /*000c*/ 	.word	0x00000000
        /*0010*/ 	.short	0x0003
        /*0012*/ 	.short	0x0018
        /*0014*/ 	.byte	0x00, 0xf0, 0x21, 0x00


	//----- nvinfo : EIATTR_KPARAM_INFO
	.align		4
.L_287:
        /*0018*/ 	.byte	0x04, 0x17
        /*001a*/ 	.short	(.L_289 - .L_288)
.L_288:
        /*001c*/ 	.word	0x00000000
        /*0020*/ 	.short	0x0002
        /*0022*/ 	.short	0x0010
        /*0024*/ 	.byte	0x00, 0xf0, 0x21, 0x00


	//----- nvinfo : EIATTR_KPARAM_INFO
	.align		4
.L_289:
        /*0028*/ 	.byte	0x04, 0x17
        /*002a*/ 	.short	(.L_291 - .L_290)
.L_290:
        /*002c*/ 	.word	0x00000000
        /*0030*/ 	.short	0x0001
        /*0032*/ 	.short	0x0008
        /*0034*/ 	.byte	0x00, 0xf0, 0x21, 0x00


	//----- nvinfo : EIATTR_KPARAM_INFO
	.align		4
.L_291:
        /*0038*/ 	.byte	0x04, 0x17
        /*003a*/ 	.short	(.L_293 - .L_292)
.L_292:
        /*003c*/ 	.word	0x00000000
        /*0040*/ 	.short	0x0000
        /*0042*/ 	.short	0x0000
        /*0044*/ 	.byte	0x00, 0xf5, 0x21, 0x00


	//----- nvinfo : EIATTR_SPARSE_MMA_MASK
	.align		4
.L_293:
        /*0048*/ 	.byte	0x03, 0x50
        /*004a*/ 	.short	0x0000


	//----- nvinfo : EIATTR_MAXREG_COUNT
	.align		4
        /*004c*/ 	.byte	0x03, 0x1b
        /*004e*/ 	.short	0x00ff


	//----- nvinfo : EIATTR_MERCURY_ISA_VERSION
	.align		4
        /*0050*/ 	.byte	0x03, 0x5f
        /*0052*/ 	.short	0x0101


	//----- nvinfo : EIATTR_VRC_CTA_INIT_COUNT
	.align		4
        /*0054*/ 	.byte	0x02, 0x4a
	.zero		1
	.zero		1


	//----- nvinfo : EIATTR_EXIT_INSTR_OFFSETS
	.align		4
        /*0058*/ 	.byte	0x04, 0x1c
        /*005a*/ 	.short	(.L_295 - .L_294)


	//   ....[0]....
.L_294:
        /*005c*/ 	.word	0x00000ea0


	//   ....[1]....
        /*0060*/ 	.word	0x000012e0


	//   ....[2]....
        /*0064*/ 	.word	0x000014a0


	//   ....[3]....
        /*0068*/ 	.word	0x00001600


	//   ....[4]....
        /*006c*/ 	.word	0x000016b0


	//----- nvinfo : EIATTR_CRS_STACK_SIZE
	.align		4
.L_295:
        /*0070*/ 	.byte	0x04, 0x1e
        /*0072*/ 	.short	(.L_297 - .L_296)
.L_296:
        /*0074*/ 	.word	0x00000000


	//----- nvinfo : EIATTR_CBANK_PARAM_SIZE
	.align		4
.L_297:
        /*0078*/ 	.byte	0x03, 0x19
        /*007a*/ 	.short	0x0020


	//----- nvinfo : EIATTR_PARAM_CBANK
	.align		4
        /*007c*/ 	.byte	0x04, 0x0a
        /*007e*/ 	.short	(.L_299 - .L_298)
	.align		4
.L_298:
        /*0080*/ 	.word	index@(.nv.constant0.arange_u64_vec4)
        /*0084*/ 	.short	0x0380
        /*0086*/ 	.short	0x0020


	//----- nvinfo : EIATTR_SW_WAR
	.align		4
.L_299:
        /*0088*/ 	.byte	0x04, 0x36
        /*008a*/ 	.short	(.L_301 - .L_300)
.L_300:
        /*008c*/ 	.word	0x00000008
.L_301:


//--------------------- .nv.info.arange_u32_vec2  --------------------------
	.section	.nv.info.arange_u32_vec2,"",@"SHT_CUDA_INFO"
	.sectionflags	@""
	.align	4


	//----- nvinfo : EIATTR_CUDA_API_VERSION
	.align		4
        /*0000*/ 	.byte	0x04, 0x37
        /*0002*/ 	.short	(.L_303 - .L_302)
.L_302:
        /*0004*/ 	.word	0x00000082


	//----- nvinfo : EIATTR_KPARAM_INFO
	.align		4
.L_303:
        /*0008*/ 	.byte	0x04, 0x17
        /*000a*/ 	.short	(.L_305 - .L_304)
.L_304:
        /*000c*/ 	.word	0x00000000
        /*0010*/ 	.short	0x0003
        /*0012*/ 	.short	0x0010
        /*0014*/ 	.byte	0x00, 0xf0, 0x21, 0x00


	//----- nvinfo : EIATTR_KPARAM_INFO
	.align		4
.L_305:
        /*0018*/ 	.byte	0x04, 0x17
        /*001a*/ 	.short	(.L_307 - .L_306)
.L_306:
        /*001c*/ 	.word	0x00000000
        /*0020*/ 	.short	0x0002
        /*0022*/ 	.short	0x000c
        /*0024*/ 	.byte	0x00, 0xf0, 0x11, 0x00


	//----- nvinfo : EIATTR_KPARAM_INFO
	.align		4
.L_307:
        /*0028*/ 	.byte	0x04, 0x17
        /*002a*/ 	.short	(.L_309 - .L_308)
.L_308:
        /*002c*/ 	.word	0x00000000
        /*0030*/ 	.short	0x0001
        /*0032*/ 	.short	0x0008
        /*0034*/ 	.byte	0x00, 0xf0, 0x11, 0x00


	//----- nvinfo : EIATTR_KPARAM_INFO
	.align		4
.L_309:
        /*0038*/ 	.byte	0x04, 0x17
        /*003a*/ 	.short	(.L_311 - .L_310)
.L_310:
        /*003c*/ 	.word	0x00000000
        /*0040*/ 	.short	0x0000
        /*0042*/ 	.short	0x0000
        /*0044*/ 	.byte	0x00, 0xf5, 0x21, 0x00


	//----- nvinfo : EIATTR_SPARSE_MMA_MASK
	.align		4
.L_311:
        /*0048*/ 	.byte	0x03, 0x50
        /*004a*/ 	.short	0x0000


	//----- nvinfo : EIATTR_MAXREG_COUNT
	.align		4
        /*004c*/ 	.byte	0x03, 0x1b
        /*004e*/ 	.short	0x00ff


	//----- nvinfo : EIATTR_MERCURY_ISA_VERSION
	.align		4
        /*0050*/ 	.byte	0x03, 0x5f
        /*0052*/ 	.short	0x0101


	//----- nvinfo : EIATTR_VRC_CTA_INIT_COUNT
	.align		4
        /*0054*/ 	.byte	0x02, 0x4a
	.zero		1
	.zero		1


	//----- nvinfo : EIATTR_EXIT_INSTR_OFFSETS
	.align		4
        /*0058*/ 	.byte	0x04, 0x1c
        /*005a*/ 	.short	(.L_313 - .L_312)


	//   ....[0]....
.L_312:
        /*005c*/ 	.word	0x00000880


	//   ....[1]....
        /*0060*/ 	.word	0x00000be0


	//   ....[2]....
        /*0064*/ 	.word	0x00000d30


	//   ....[3]....
        /*0068*/ 	.word	0x00000e40


	//   ....[4]....
        /*006c*/ 	.word	0x00000eb0


	//----- nvinfo : EIATTR_CRS_STACK_SIZE
	.align		4
.L_313:
        /*0070*/ 	.byte	0x04, 0x1e
        /*0072*/ 	.short	(.L_315 - .L_314)
.L_314:
        /*0074*/ 	.word	0x00000000


	//----- nvinfo : EIATTR_CBANK_PARAM_SIZE
	.align		4
.L_315:
        /*0078*/ 	.byte	0x03, 0x19
        /*007a*/ 	.short	0x0018


	//----- nvinfo : EIATTR_PARAM_CBANK
	.align		4
        /*007c*/ 	.byte	0x04, 0x0a
        /*007e*/ 	.short	(.L_317 - .L_316)
	.align		4
.L_316:
        /*0080*/ 	.word	index@(.nv.constant0.arange_u32_vec2)
        /*0084*/ 	.short	0x0380
        /*0086*/ 	.short	0x0018


	//----- nvinfo : EIATTR_SW_WAR
	.align		4
.L_317:
        /*0088*/ 	.byte	0x04, 0x36
        /*008a*/ 	.short	(.L_319 - .L_318)
.L_318:
        /*008c*/ 	.word	0x00000008
.L_319:


//--------------------- .nv.info.arange_u32_vec3  --------------------------
	.section	.nv.info.arange_u32_vec3,"",@"SHT_CUDA_INFO"
	.sectionflags	@""
	.align	4


	//----- nvinfo : EIATTR_CUDA_API_VERSION
	.align		4
        /*0000*/ 	.byte	0x04, 0x37
        /*0002*/ 	.short	(.L_321 - .L_320)
.L_320:
        /*0004*/ 	.word	0x00000082


	//----- nvinfo : EIATTR_KPARAM_INFO
	.align		4
.L_321:
        /*0008*/ 	.byte	0x04, 0x17
        /*000a*/ 	.short	(.L_323 - .L_322)
.L_322:
        /*000c*/ 	.word	0x00000000
        /*0010*/ 	.short	0x0003
        /*0012*/ 	.short	0x0010
        /*0014*/ 	.byte	0x00, 0xf0, 0x21, 0x00


	//----- nvinfo : EIATTR_KPARAM_INFO
	.align		4
.L_323:
        /*0018*/ 	.byte	0x04, 0x17
        /*001a*/ 	.short	(.L_325 - .L_324)
.L_324:
        /*001c*/ 	.word	0x00000000
        /*0020*/ 	.short	0x0002
        /*0022*/ 	.short	0x000c
        /*0024*/ 	.byte	0x00, 0xf0, 0x11, 0x00


	//----- nvinfo : EIATTR_KPARAM_INFO
	.align		4
.L_325:
        /*0028*/ 	.byte	0x04, 0x17
        /*002a*/ 	.short	(.L_327 - .L_326)
.L_326:
        /*002c*/ 	.word	0x00000000
        /*0030*/ 	.short	0x0001
        /*0032*/ 	.short	0x0008
        /*0034*/ 	.byte	0x00, 0xf0, 0x11, 0x00


	//----- nvinfo : EIATTR_KPARAM_INFO
	.align		4
.L_327:
        /*0038*/ 	.byte	0x04, 0x17
        /*003a*/ 	.short	(.L_329 - .L_328)
.L_328:
        /*003c*/ 	.word	0x00000000
        /*0040*/ 	.short	0x0000
        /*0042*/ 	.short	0x0000
        /*0044*/ 	.byte	0x00, 0xf5, 0x21, 0x00


	//----- nvinfo : EIATTR_SPARSE_MMA_MASK
	.align		4
.L_329:
        /*0048*/ 	.byte	0x03, 0x50
        /*004a*/ 	.short	0x0000


	//----- nvinfo : EIATTR_MAXREG_COUNT
	.align		4
        /*004c*/ 	.byte	0x03, 0x1b
        /*004e*/ 	.short	0x00ff


	//----- nvinfo : EIATTR_MERCURY_ISA_VERSION
	.align		4
        /*0050*/ 	.byte	0x03, 0x5f
        /*0052*/ 	.short	0x0101


	//----- nvinfo : EIATTR_VRC_CTA_INIT_COUNT
	.align		4
        /*0054*/ 	.byte	0x02, 0x4a
	.zero		1
	.zero		1


	//----- nvinfo : EIATTR_EXIT_INSTR_OFFSETS
	.align		4
        /*0058*/ 	.byte	0x04, 0x1c
        /*005a*/ 	.short	(.L_331 - .L_330)


	//   ....[0]....
.L_330:
        /*005c*/ 	.word	0x00000a60


	//   ....[1]....
        /*0060*/ 	.word	0x00000d30


	//   ....[2]....
        /*0064*/ 	.word	0x00000e40


	//   ....[3]....
        /*0068*/ 	.word	0x00000eb0


	//----- nvinfo : EIATTR_CRS_STACK_SIZE
	.align		4
.L_331:
        /*006c*/ 	.byte	0x04, 0x1e
        /*006e*/ 	.short	(.L_333 - .L_332)
.L_332:
        /*0070*/ 	.word	0x00000000


	//----- nvinfo : EIATTR_CBANK_PARAM_SIZE
	.align		4
.L_333:
        /*0074*/ 	.byte	0x03, 0x19
        /*0076*/ 	.short	0x0018


	//----- nvinfo : EIATTR_PARAM_CBANK
	.align		4
        /*0078*/ 	.byte	0x04, 0x0a
        /*007a*/ 	.short	(.L_335 - .L_334)
	.align		4
.L_334:
        /*007c*/ 	.word	index@(.nv.constant0.arange_u32_vec3)
        /*0080*/ 	.short	0x0380
        /*0082*/ 	.short	0x0018


	//----- nvinfo : EIATTR_SW_WAR
	.align		4
.L_335:
        /*0084*/ 	.byte	0x04, 0x36
        /*0086*/ 	.short	(.L_337 - .L_336)
.L_336:
        /*0088*/ 	.word	0x00000008
.L_337:


//--------------------- .nv.info.arange_u32_vec4  --------------------------
	.section	.nv.info.arange_u32_vec4,"",@"SHT_CUDA_INFO"
	.sectionflags	@""
	.align	4


	//----- nvinfo : EIATTR_CUDA_API_VERSION
	.align		4
        /*0000*/ 	.byte	0x04, 0x37
        /*0002*/ 	.short	(.L_339 - .L_338)
.L_338:
        /*0004*/ 	.word	0x00000082


	//----- nvinfo : EIATTR_KPARAM_INFO
	.align		4
.L_339:
        /*0008*/ 	.byte	0x04, 0x17
        /*000a*/ 	.short	(.L_341 - .L_340)
.L_340:
        /*000c*/ 	.word	0x00000000
        /*0010*/ 	.short	0x0003
        /*0012*/ 	.short	0x0010
        /*0014*/ 	.byte	0x00, 0xf0, 0x21, 0x00


	//----- nvinfo : EIATTR_KPARAM_INFO
	.align		4
.L_341:
        /*0018*/ 	.byte	0x04, 0x17
        /*001a*/ 	.short	(.L_343 - .L_342)
.L_342:
        /*001c*/ 	.word	0x00000000
        /*0020*/ 	.short	0x0002
        /*0022*/ 	.short	0x000c
        /*0024*/ 	.byte	0x00, 0xf0, 0x11, 0x00


	//----- nvinfo : EIATTR_KPARAM_INFO
	.align		4
.L_343:
        /*0028*/ 	.byte	0x04, 0x17
        /*002a*/ 	.short	(.L_345 - .L_344)
.L_344:
        /*002c*/ 	.word	0x00000000
        /*0030*/ 	.short	0x0001
        /*0032*/ 	.short	0x0008
        /*0034*/ 	.byte	0x00, 0xf0, 0x11, 0x00


	//----- nvinfo : EIATTR_KPARAM_INFO
	.align		4
.L_345:
        /*0038*/ 	.byte	0x04, 0x17
        /*003a*/ 	.short	(.L_347 - .L_346)
.L_346:
        /*003c*/ 	.word	0x00000000
        /*0040*/ 	.short	0x0000
        /*0042*/ 	.short	0x0000
        /*0044*/ 	.byte	0x00, 0xf5, 0x21, 0x00


	//----- nvinfo : EIATTR_SPARSE_MMA_MASK
	.align		4
.L_347:
        /*0048*/ 	.byte	0x03, 0x50
        /*004a*/ 	.short	0x0000


	//----- nvinfo : EIATTR_MAXREG_COUNT
	.align		4
        /*004c*/ 	.byte	0x03, 0x1b
        /*004e*/ 	.short	0x00ff


	//----- nvinfo : EIATTR_MERCURY_ISA_VERSION
	.align		4
        /*0050*/ 	.byte	0x03, 0x5f
        /*0052*/ 	.short	0x0101


	//----- nvinfo : EIATTR_VRC_CTA_INIT_COUNT
	.align		4
        /*0054*/ 	.byte	0x02, 0x4a
	.zero		1
	.zero		1


	//----- nvinfo : EIATTR_EXIT_INSTR_OFFSETS
	.align		4
        /*0058*/ 	.byte	0x04, 0x1c
        /*005a*/ 	.short	(.L_349 - .L_348)


	//   ....[0]....
.L_348:
        /*005c*/ 	.word	0x00000980


	//   ....[1]....
        /*0060*/ 	.word	0x00000cd0


	//   ....[2]....
        /*0064*/ 	.word	0x00000e20


	//   ....[3]....
        /*0068*/ 	.word	0x00000f30


	//   ....[4]....
        /*006c*/ 	.word	0x00000fa0


	//----- nvinfo : EIATTR_CRS_STACK_SIZE
	.align		4
.L_349:
        /*0070*/ 	.byte	0x04, 0x1e
        /*0072*/ 	.short	(.L_351 - .L_350)
.L_350:
        /*0074*/ 	.word	0x00000000


	//----- nvinfo : EIATTR_CBANK_PARAM_SIZE
	.align		4
.L_351:
        /*0078*/ 	.byte	0x03, 0x19
        /*007a*/ 	.short	0x0018


	//----- nvinfo : EIATTR_PARAM_CBANK
	.align		4
        /*007c*/ 	.byte	0x04, 0x0a
        /*007e*/ 	.short	(.L_353 - .L_352)
	.align		4
.L_352:
        /*0080*/ 	.word	index@(.nv.constant0.arange_u32_vec4)
        /*0084*/ 	.short	0x0380
        /*0086*/ 	.short	0x0018


	//----- nvinfo : EIATTR_SW_WAR
	.align		4
.L_353:
        /*0088*/ 	.byte	0x04, 0x36
        /*008a*/ 	.short	(.L_355 - .L_354)
.L_354:
        /*008c*/ 	.word	0x00000008
.L_355:


//--------------------- .nv.info.arange_u16_vec2  --------------------------
	.section	.nv.info.arange_u16_vec2,"",@"SHT_CUDA_INFO"
	.sectionflags	@""
	.align	4


	//----- nvinfo : EIATTR_CUDA_API_VERSION
	.align		4
        /*0000*/ 	.byte	0x04, 0x37
        /*0002*/ 	.short	(.L_357 - .L_356)
.L_356:
        /*0004*/ 	.word	0x00000082


	//----- nvinfo : EIATTR_KPARAM_INFO
	.align		4
.L_357:
        /*0008*/ 	.byte	0x04, 0x17
        /*000a*/ 	.short	(.L_359 - .L_358)
.L_358:
        /*000c*/ 	.word	0x00000000
        /*0010*/ 	.short	0x0003
        /*0012*/ 	.short	0x0010
        /*0014*/ 	.byte	0x00, 0xf0, 0x21, 0x00


	//----- nvinfo : EIATTR_KPARAM_INFO
	.align		4
.L_359:
        /*0018*/ 	.byte	0x04, 0x17
        /*001a*/ 	.short	(.L_361 - .L_360)
.L_360:
        /*001c*/ 	.word	0x00000000
        /*0020*/ 	.short	0x0002
        /*0022*/ 	.short	0x000a
        /*0024*/ 	.byte	0x00, 0xf0, 0x09, 0x00


	//----- nvinfo : EIATTR_KPARAM_INFO
	.align		4
.L_361:
        /*0028*/ 	.byte	0x04, 0x17
        /*002a*/ 	.short	(.L_363 - .L_362)
.L_362:
        /*002c*/ 	.word	0x00000000
        /*0030*/ 	.short	0x0001
        /*0032*/ 	.short	0x0008
        /*0034*/ 	.byte	0x00, 0xf0, 0x09, 0x00


	//----- nvinfo : EIATTR_KPARAM_INFO
	.align		4
.L_363:
        /*0038*/ 	.byte	0x04, 0x17
        /*003a*/ 	.short	(.L_365 - .L_364)
.L_364:
        /*003c*/ 	.word	0x00000000
        /*0040*/ 	.short	0x0000
        /*0042*/ 	.short	0x0000
        /*0044*/ 	.byte	0x00, 0xf5, 0x21, 0x00


	//----- nvinfo : EIATTR_SPARSE_MMA_MASK
	.align		4
.L_365:
        /*0048*/ 	.byte	0x03, 0x50
        /*004a*/ 	.short	0x0000


	//----- nvinfo : EIATTR_MAXREG_COUNT
	.align		4
        /*004c*/ 	.byte	0x03, 0x1b
        /*004e*/ 	.short	0x00ff


	//----- nvinfo : EIATTR_MERCURY_ISA_VERSION
	.align		4
        /*0050*/ 	.byte	0x03, 0x5f
        /*0052*/ 	.short	0x0101


	//----- nvinfo : EIATTR_VRC_CTA_INIT_COUNT
	.align		4
        /*0054*/ 	.byte	0x02, 0x4a
	.zero		1
	.zero		1


	//----- nvinfo : EIATTR_EXIT_INSTR_OFFSETS
	.align		4
        /*0058*/ 	.byte	0x04, 0x1c
        /*005a*/ 	.short	(.L_367 - .L_366)


	//   ....[0]....
.L_366:
        /*005c*/ 	.word	0x00000960


	//   ....[1]....
        /*0060*/ 	.word	0x00000d00


	//   ....[2]....
        /*0064*/ 	.word	0x00000e90


	//   ....[3]....
        /*0068*/ 	.word	0x00000fe0


	//   ....[4]....
        /*006c*/ 	.word	0x000010a0


	//----- nvinfo : EIATTR_CRS_STACK_SIZE
	.align		4
.L_367:
        /*0070*/ 	.byte	0x04, 0x1e
        /*0072*/ 	.short	(.L_369 - .L_368)
.L_368:
        /*0074*/ 	.word	0x00000000


	//----- nvinfo : EIATTR_CBANK_PARAM_SIZE
	.align		4
.L_369:
        /*0078*/ 	.byte	0x03, 0x19
        /*007a*/ 	.short	0x0018


	//----- nvinfo : EIATTR_PARAM_CBANK
	.align		4
        /*007c*/ 	.byte	0x04, 0x0a
        /*007e*/ 	.short	(.L_371 - .L_370)
	.align		4
.L_370:
        /*0080*/ 	.word	index@(.nv.constant0.arange_u16_vec2)
        /*0084*/ 	.short	0x0380
        /*0086*/ 	.short	0x0018


	//----- nvinfo : EIATTR_SW_WAR
	.align		4
.L_371:
        /*0088*/ 	.byte	0x04, 0x36
        /*008a*/ 	.short	(.L_373 - .L_372)
.L_372:
        /*008c*/ 	.word	0x00000008
.L_373:


//--------------------- .nv.info.arange_u16_vec3  --------------------------
	.section	.nv.info.arange_u16_vec3,"",@"SHT_CUDA_INFO"
	.sectionflags	@""
	.align	4


	//----- nvinfo : EIATTR_CUDA_API_VERSION
	.align		4
        /*0000*/ 	.byte	0x04, 0x37
        /*0002*/ 	.short	(.L_375 - .L_374)
.L_374:
        /*0004*/ 	.word	0x00000082


	//----- nvinfo : EIATTR_KPARAM_INFO
	.align		4
.L_375:
        /*0008*/ 	.byte	0x04, 0x17
        /*000a*/ 	.short	(.L_377 - .L_376)
.L_376:
        /*000c*/ 	.word	0x00000000
        /*0010*/ 	.short	0x0003
        /*0012*/ 	.short	0x0010
        /*0014*/ 	.byte	0x00, 0xf0, 0x21, 0x00


	//----- nvinfo : EIATTR_KPARAM_INFO
	.align		4
.L_377:
        /*0018*/ 	.byte	0x04, 0x17
        /*001a*/ 	.short	(.L_379 - .L_378)
.L_378:
        /*001c*/ 	.word	0x00000000
        /*0020*/ 	.short	0x0002
        /*0022*/ 	.short	0x000a
        /*0024*/ 	.byte	0x00, 0xf0, 0x09, 0x00


	//----- nvinfo : EIATTR_KPARAM_INFO
	.align		4
.L_379:
        /*0028*/ 	.byte	0x04, 0x17
        /*002a*/ 	.short	(.L_381 - .L_380)
.L_380:
        /*002c*/ 	.word	0x00000000
        /*0030*/ 	.short	0x0001
        /*0032*/ 	.short	0x0008
        /*0034*/ 	.byte	0x00, 0xf0, 0x09, 0x00


	//----- nvinfo : EIATTR_KPARAM_INFO
	.align		4
.L_381:
        /*0038*/ 	.byte	0x04, 0x17
        /*003a*/ 	.short	(.L_383 - .L_382)
.L_382:
        /*003c*/ 	.word	0x00000000
        /*0040*/ 	.short	0x0000
        /*0042*/ 	.short	0x0000
        /*0044*/ 	.byte	0x00, 0xf5, 0x21, 0x00


	//----- nvinfo : EIATTR_SPARSE_MMA_MASK
	.align		4
.L_383:
        /*0048*/ 	.byte	0x03, 0x50
        /*004a*/ 	.short	0x0000


	//----- nvinfo : EIATTR_MAXREG_COUNT
	.align		4
        /*004c*/ 	.byte	0x03, 0x1b
        /*004e*/ 	.short	0x00ff


	//----- nvinfo : EIATTR_MERCURY_ISA_VERSION
	.align		4
        /*0050*/ 	.byte	0x03, 0x5f
        /*0052*/ 	.short	0x0101


	//----- nvinfo : EIATTR_VRC_CTA_INIT_COUNT
	.align		4
        /*0054*/ 	.byte	0x02, 0x4a
	.zero		1
	.zero		1


	//----- nvinfo : EIATTR_EXIT_INSTR_OFFSETS
	.align		4
        /*0058*/ 	.byte	0x04, 0x1c
        /*005a*/ 	.short	(.L_385 - .L_384)


	//   ....[0]....
.L_384:
        /*005c*/ 	.word	0x00000b80


	//   ....[1]....
        /*0060*/ 	.word	0x00000ed0


	//   ....[2]....
        /*0064*/ 	.word	0x00001020


	//   ....[3]....
        /*0068*/ 	.word	0x000010e0


	//----- nvinfo : EIATTR_CRS_STACK_SIZE
	.align		4
.L_385:
        /*006c*/ 	.byte	0x04, 0x1e
        /*006e*/ 	.short	(.L_387 - .L_386)
.L_386:
        /*0070*/ 	.word	0x00000000


	//----- nvinfo : EIATTR_CBANK_PARAM_SIZE
	.align		4
.L_387:
        /*0074*/ 	.byte	0x03, 0x19
        /*0076*/ 	.short	0x0018


	//----- nvinfo : EIATTR_PARAM_CBANK
	.align		4
        /*0078*/ 	.byte	0x04, 0x0a
        /*007a*/ 	.short	(.L_389 - .L_388)
	.align		4
.L_388:
        /*007c*/ 	.word	index@(.nv.constant0.arange_u16_vec3)
        /*0080*/ 	.short	0x0380
        /*0082*/ 	.short	0x0018


	//----- nvinfo : EIATTR_SW_WAR
	.align		4
.L_389:
        /*0084*/ 	.byte	0x04, 0x36
        /*0086*/ 	.short	(.L_391 - .L_390)
.L_390:
        /*0088*/ 	.word	0x00000008
.L_391:


//--------------------- .nv.info.arange_u16_vec4  --------------------------
	.section	.nv.info.arange_u16_vec4,"",@"SHT_CUDA_INFO"
	.sectionflags	@""
	.align	4


	//----- nvinfo : EIATTR_CUDA_API_VERSION
	.align		4
        /*0000*/ 	.byte	0x04, 0x37
        /*0002*/ 	.short	(.L_393 - .L_392)
.L_392:
        /*0004*/ 	.word	0x00000082


	//----- nvinfo : EIATTR_KPARAM_INFO
	.align		4
.L_393:
        /*0008*/ 	.byte	0x04, 0x17
        /*000a*/ 	.short	(.L_395 - .L_394)
.L_394:
        /*000c*/ 	.word	0x00000000
        /*0010*/ 	.short	0x0003
        /*0012*/ 	.short	0x0010
        /*0014*/ 	.byte	0x00, 0xf0, 0x21, 0x00


	//----- nvinfo : EIATTR_KPARAM_INFO
	.align		4
.L_395:
        /*0018*/ 	.byte	0x04, 0x17
        /*001a*/ 	.short	(.L_397 - .L_396)
.L_396:
        /*001c*/ 	.word	0x00000000
        /*0020*/ 	.short	0x0002
        /*0022*/ 	.short	0x000a
        /*0024*/ 	.byte	0x00, 0xf0, 0x09, 0x00


	//----- nvinfo : EIATTR_KPARAM_INFO
	.align		4
.L_397:
        /*0028*/ 	.byte	0x04, 0x17
        /*002a*/ 	.short	(.L_399 - .L_398)
.L_398:
        /*002c*/ 	.word	0x00000000
        /*0030*/ 	.short	0x0001
        /*0032*/ 	.short	0x0008
        /*0034*/ 	.byte	0x00, 0xf0, 0x09, 0x00


	//----- nvinfo : EIATTR_KPARAM_INFO
	.align		4
.L_399:
        /*0038*/ 	.byte	0x04, 0x17
        /*003a*/ 	.short	(.L_401 - .L_400)
.L_400:
        /*003c*/ 	.word	0x00000000
        /*0040*/ 	.short	0x0000
        /*0042*/ 	.short	0x0000
        /*0044*/ 	.byte	0x00, 0xf5, 0x21, 0x00


	//----- nvinfo : EIATTR_SPARSE_MMA_MASK
	.align		4
.L_401:
        /*0048*/ 	.byte	0x03, 0x50
        /*004a*/ 	.short	0x0000


	//----- nvinfo : EIATTR_MAXREG_COUNT
	.align		4
        /*004c*/ 	.byte	0x03, 0x1b
        /*004e*/ 	.short	0x00ff


	//----- nvinfo : EIATTR_MERCURY_ISA_VERSION
	.align		4
        /*0050*/ 	.byte	0x03, 0x5f
        /*0052*/ 	.short	0x0101


	//----- nvinfo : EIATTR_VRC_CTA_INIT_COUNT
	.align		4
        /*0054*/ 	.byte	0x02, 0x4a
	.zero		1
	.zero		1


	//----- nvinfo : EIATTR_EXIT_INSTR_OFFSETS
	.align		4
        /*0058*/ 	.byte	0x04, 0x1c
        /*005a*/ 	.short	(.L_403 - .L_402)


	//   ....[0]....
.L_402:
        /*005c*/ 	.word	0x00000ae0


	//   ....[1]....
        /*0060*/ 	.word	0x00000e70


	//   ....[2]....
        /*0064*/ 	.word	0x00001000


	//   ....[3]....
        /*0068*/ 	.word	0x00001150


	//   ....[4]....
        /*006c*/ 	.word	0x00001210


	//----- nvinfo : EIATTR_CRS_STACK_SIZE
	.align		4
.L_403:
        /*0070*/ 	.byte	0x04, 0x1e
        /*0072*/ 	.short	(.L_405 - .L_404)
.L_404:
        /*0074*/ 	.word	0x00000000


	//----- nvinfo : EIATTR_CBANK_PARAM_SIZE
	.align		4
.L_405:
        /*0078*/ 	.byte	0x03, 0x19
        /*007a*/ 	.short	0x0018


	//----- nvinfo : EIATTR_PARAM_CBANK
	.align		4
        /*007c*/ 	.byte	0x04, 0x0a
        /*007e*/ 	.short	(.L_407 - .L_406)
	.align		4
.L_406:
        /*0080*/ 	.word	index@(.nv.constant0.arange_u16_vec4)
        /*0084*/ 	.short	0x0380
        /*0086*/ 	.short	0x0018


	//----- nvinfo : EIATTR_SW_WAR
	.align		4
.L_407:
        /*0088*/ 	.byte	0x04, 0x36
        /*008a*/ 	.short	(.L_409 - .L_408)
.L_408:
        /*008c*/ 	.word	0x00000008
.L_409:


//--------------------- .nv.info.arange_u8_vec2   --------------------------
	.section	.nv.info.arange_u8_vec2,"",@"SHT_CUDA_INFO"
	.sectionflags	@""
	.align	4


	//----- nvinfo : EIATTR_CUDA_API_VERSION
	.align		4
        /*0000*/ 	.byte	0x04, 0x37
        /*0002*/ 	.short	(.L_411 - .L_410)
.L_410:
        /*0004*/ 	.word	0x00000082


	//----- nvinfo : EIATTR_KPARAM_INFO
	.align		4
.L_411:
        /*0008*/ 	.byte	0x04, 0x17
        /*000a*/ 	.short	(.L_413 - .L_412)
.L_412:
        /*000c*/ 	.word	0x00000000
        /*0010*/ 	.short	0x0003
        /*0012*/ 	.short	0x0010
        /*0014*/ 	.byte	0x00, 0xf0, 0x21, 0x00


	//----- nvinfo : EIATTR_KPARAM_INFO
	.align		4
.L_413:
        /*0018*/ 	.byte	0x04, 0x17
        /*001a*/ 	.short	(.L_415 - .L_414)
.L_414:
        /*001c*/ 	.word	0x00000000
        /*0020*/ 	.short	0x0002
        /*0022*/ 	.short	0x0009
        /*0024*/ 	.byte	0x00, 0xf0, 0x05, 0x00


	//----- nvinfo : EIATTR_KPARAM_INFO
	.align		4
.L_415:
        /*0028*/ 	.byte	0x04, 0x17
        /*002a*/ 	.short	(.L_417 - .L_416)
.L_416:
        /*002c*/ 	.word	0x00000000
        /*0030*/ 	.short	0x0001
        /*0032*/ 	.short	0x0008
        /*0034*/ 	.byte	0x00, 0xf0, 0x05, 0x00


	//----- nvinfo : EIATTR_KPARAM_INFO
	.align		4
.L_417:
        /*0038*/ 	.byte	0x04, 0x17
        /*003a*/ 	.short	(.L_419 - .L_418)
.L_418:
        /*003c*/ 	.word	0x00000000
        /*0040*/ 	.short	0x0000
        /*0042*/ 	.short	0x0000
        /*0044*/ 	.byte	0x00, 0xf5, 0x21, 0x00


	//----- nvinfo : EIATTR_SPARSE_MMA_MASK
	.align		4
.L_419:
        /*0048*/ 	.byte	0x03, 0x50
        /*004a*/ 	.short	0x0000


	//----- nvinfo : EIATTR_MAXREG_COUNT
	.align		4
        /*004c*/ 	.byte	0x03, 0x1b
        /*004e*/ 	.short	0x00ff


	//----- nvinfo : EIATTR_MERCURY_ISA_VERSION
	.align		4
        /*0050*/ 	.byte	0x03, 0x5f
        /*0052*/ 	.short	0x0101


	//----- nvinfo : EIATTR_VRC_CTA_INIT_COUNT
	.align		4
        /*0054*/ 	.byte	0x02, 0x4a
	.zero		1
	.zero		1


	//----- nvinfo : EIATTR_EXIT_INSTR_OFFSETS
	.align		4
        /*0058*/ 	.byte	0x04, 0x1c
        /*005a*/ 	.short	(.L_421 - .L_420)


	//   ....[0]....
.L_420:
        /*005c*/ 	.word	0x00000930


	//   ....[1]....
        /*0060*/ 	.word	0x00000c30


	//   ....[2]....
        /*0064*/ 	.word	0x00000da0


	//   ....[3]....
        /*0068*/ 	.word	0x00000ed0


	//   ....[4]....
        /*006c*/ 	.word	0x00000f60


	//----- nvinfo : EIATTR_CRS_STACK_SIZE
	.align		4
.L_421:
        /*0070*/ 	.byte	0x04, 0x1e
        /*0072*/ 	.short	(.L_423 - .L_422)
.L_422:
        /*0074*/ 	.word	0x00000000


	//----- nvinfo : EIATTR_CBANK_PARAM_SIZE
	.align		4
.L_423:
        /*0078*/ 	.byte	0x03, 0x19
        /*007a*/ 	.short	0x0018


	//----- nvinfo : EIATTR_PARAM_CBANK
	.align		4
        /*007c*/ 	.byte	0x04, 0x0a
        /*007e*/ 	.short	(.L_425 - .L_424)
	.align		4
.L_424:
        /*0080*/ 	.word	index@(.nv.constant0.arange_u8_vec2)
        /*0084*/ 	.short	0x0380
        /*0086*/ 	.short	0x0018


	//----- nvinfo : EIATTR_SW_WAR
	.align		4
.L_425:
        /*0088*/ 	.byte	0x04, 0x36
        /*008a*/ 	.short	(.L_427 - .L_426)
.L_426:
        /*008c*/ 	.word	0x00000008
.L_427:


//--------------------- .nv.info.arange_u8_vec3   --------------------------
	.section	.nv.info.arange_u8_vec3,"",@"SHT_CUDA_INFO"
	.sectionflags	@""
	.align	4


	//----- nvinfo : EIATTR_CUDA_API_VERSION
	.align		4
        /*0000*/ 	.byte	0x04, 0x37
        /*0002*/ 	.short	(.L_429 - .L_428)
.L_428:
        /*0004*/ 	.word	0x00000082


	//----- nvinfo : EIATTR_KPARAM_INFO
	.align		4
.L_429:
        /*0008*/ 	.byte	0x04, 0x17
        /*000a*/ 	.short	(.L_431 - .L_430)
.L_430:
        /*000c*/ 	.word	0x00000000
        /*0010*/ 	.short	0x0003
        /*0012*/ 	.short	0x0010
        /*0014*/ 	.byte	0x00, 0xf0, 0x21, 0x00


	//----- nvinfo : EIATTR_KPARAM_INFO
	.align		4
.L_431:
        /*0018*/ 	.byte	0x04, 0x17
        /*001a*/ 	.short	(.L_433 - .L_432)
.L_432:
        /*001c*/ 	.word	0x00000000
        /*0020*/ 	.short	0x0002
        /*0022*/ 	.short	0x0009
        /*0024*/ 	.byte	0x00, 0xf0, 0x05, 0x00


	//----- nvinfo : EIATTR_KPARAM_INFO
	.align		4
.L_433:
        /*0028*/ 	.byte	0x04, 0x17
        /*002a*/ 	.short	(.L_435 - .L_434)
.L_434:
        /*002c*/ 	.word	0x00000000
        /*0030*/ 	.short	0x0001
        /*0032*/ 	.short	0x0008
        /*0034*/ 	.byte	0x00, 0xf0, 0x05, 0x00


	//----- nvinfo : EIATTR_KPARAM_INFO
	.align		4
.L_435:
        /*0038*/ 	.byte	0x04, 0x17
        /*003a*/ 	.short	(.L_437 - .L_436)
.L_436:
        /*003c*/ 	.word	0x00000000
        /*0040*/ 	.short	0x0000
        /*0042*/ 	.short	0x0000
        /*0044*/ 	.byte	0x00, 0xf5, 0x21, 0x00


	//----- nvinfo : EIATTR_SPARSE_MMA_MASK
	.align		4
.L_437:
        /*0048*/ 	.byte	0x03, 0x50
        /*004a*/ 	.short	0x0000


	//----- nvinfo : EIATTR_MAXREG_COUNT
	.align		4
        /*004c*/ 	.byte	0x03, 0x1b
        /*004e*/ 	.short	0x00ff


	//----- nvinfo : EIATTR_MERCURY_ISA_VERSION
	.align		4
        /*0050*/ 	.byte	0x03, 0x5f
        /*0052*/ 	.short	0x0101


	//----- nvinfo : EIATTR_VRC_CTA_INIT_COUNT
	.align		4
        /*0054*/ 	.byte	0x02, 0x4a
	.zero		1
	.zero		1


	//----- nvinfo : EIATTR_EXIT_INSTR_OFFSETS
	.align		4
        /*0058*/ 	.byte	0x04, 0x1c
        /*005a*/ 	.short	(.L_439 - .L_438)


	//   ....[0]....
.L_438:
        /*005c*/ 	.word	0x00000a90


	//   ....[1]....
        /*0060*/ 	.word	0x00000d20


	//   ....[2]....
        /*0064*/ 	.word	0x00000e50


	//   ....[3]....
        /*0068*/ 	.word	0x00000ee0


	//----- nvinfo : EIATTR_CRS_STACK_SIZE
	.align		4
.L_439:
        /*006c*/ 	.byte	0x04, 0x1e
        /*006e*/ 	.short	(.L_441 - .L_440)
.L_440:
        /*0070*/ 	.word	0x00000000


	//----- nvinfo : EIATTR_CBANK_PARAM_SIZE
	.align		4
.L_441:
        /*0074*/ 	.byte	0x03, 0x19
        /*0076*/ 	.short	0x0018


	//----- nvinfo : EIATTR_PARAM_CBANK
	.align		4
        /*0078*/ 	.byte	0x04, 0x0a
        /*007a*/ 	.short	(.L_443 - .L_442)
	.align		4
.L_442:
        /*007c*/ 	.word	index@(.nv.constant0.arange_u8_vec3)
        /*0080*/ 	.short	0x0380
        /*0082*/ 	.short	0x0018


	//----- nvinfo : EIATTR_SW_WAR
	.align		4
.L_443:
        /*0084*/ 	.byte	0x04, 0x36
        /*0086*/ 	.short	(.L_445 - .L_444)
.L_444:
        /*0088*/ 	.word	0x00000008
.L_445:


//--------------------- .nv.info.arange_u8_vec4   --------------------------
	.section	.nv.info.arange_u8_vec4,"",@"SHT_CUDA_INFO"
	.sectionflags	@""
	.align	4


	//----- nvinfo : EIATTR_CUDA_API_VERSION
	.align		4
        /*0000*/ 	.byte	0x04, 0x37
        /*0002*/ 	.short	(.L_447 - .L_446)
.L_446:
        /*0004*/ 	.word	0x00000082


	//----- nvinfo : EIATTR_KPARAM_INFO
	.align		4
.L_447:
        /*0008*/ 	.byte	0x04, 0x17
        /*000a*/ 	.short	(.L_449 - .L_448)
.L_448:
        /*000c*/ 	.word	0x00000000
        /*0010*/ 	.short	0x0003
        /*0012*/ 	.short	0x0010
        /*0014*/ 	.byte	0x00, 0xf0, 0x21, 0x00


	//----- nvinfo : EIATTR_KPARAM_INFO
	.align		4
.L_449:
        /*0018*/ 	.byte	0x04, 0x17
        /*001a*/ 	.short	(.L_451 - .L_450)
.L_450:
        /*001c*/ 	.word	0x00000000
        /*0020*/ 	.short	0x0002
        /*0022*/ 	.short	0x0009
        /*0024*/ 	.byte	0x00, 0xf0, 0x05, 0x00


	//----- nvinfo : EIATTR_KPARAM_INFO
	.align		4
.L_451:
        /*0028*/ 	.byte	0x04, 0x17
        /*002a*/ 	.short	(.L_453 - .L_452)
.L_452:
        /*002c*/ 	.word	0x00000000
        /*0030*/ 	.short	0x0001
        /*0032*/ 	.short	0x0008
        /*0034*/ 	.byte	0x00, 0xf0, 0x05, 0x00


	//----- nvinfo : EIATTR_KPARAM_INFO
	.align		4
.L_453:
        /*0038*/ 	.byte	0x04, 0x17
        /*003a*/ 	.short	(.L_455 - .L_454)
.L_454:
        /*003c*/ 	.word	0x00000000
        /*0040*/ 	.short	0x0000
        /*0042*/ 	.short	0x0000
        /*0044*/ 	.byte	0x00, 0xf5, 0x21, 0x00


	//----- nvinfo : EIATTR_SPARSE_MMA_MASK
	.align		4
.L_455:
        /*0048*/ 	.byte	0x03, 0x50
        /*004a*/ 	.short	0x0000


	//----- nvinfo : EIATTR_MAXREG_COUNT
	.align		4
        /*004c*/ 	.byte	0x03, 0x1b
        /*004e*/ 	.short	0x00ff


	//----- nvinfo : EIATTR_MERCURY_ISA_VERSION
	.align		4
        /*0050*/ 	.byte	0x03, 0x5f
        /*0052*/ 	.short	0x0101


	//----- nvinfo : EIATTR_VRC_CTA_INIT_COUNT
	.align		4
        /*0054*/ 	.byte	0x02, 0x4a
	.zero		1
	.zero		1


	//----- nvinfo : EIATTR_EXIT_INSTR_OFFSETS
	.align		4
        /*0058*/ 	.byte	0x04, 0x1c
        /*005a*/ 	.short	(.L_457 - .L_456)


	//   ....[0]....
.L_456:
        /*005c*/ 	.word	0x00000bb0


	//   ....[1]....
        /*0060*/ 	.word	0x00000ea0


	//   ....[2]....
        /*0064*/ 	.word	0x00001010


	//   ....[3]....
        /*0068*/ 	.word	0x00001140


	//   ....[4]....
        /*006c*/ 	.word	0x000011d0


	//----- nvinfo : EIATTR_CRS_STACK_SIZE
	.align		4
.L_457:
        /*0070*/ 	.byte	0x04, 0x1e
        /*0072*/ 	.short	(.L_459 - .L_458)
.L_458:
        /*0074*/ 	.word	0x00000000


	//----- nvinfo : EIATTR_CBANK_PARAM_SIZE
	.align		4
.L_459:
        /*0078*/ 	.byte	0x03, 0x19
        /*007a*/ 	.short	0x0018


	//----- nvinfo : EIATTR_PARAM_CBANK
	.align		4
        /*007c*/ 	.byte	0x04, 0x0a
        /*007e*/ 	.short	(.L_461 - .L_460)
	.align		4
.L_460:
        /*0080*/ 	.word	index@(.nv.constant0.arange_u8_vec4)
        /*0084*/ 	.short	0x0380
        /*0086*/ 	.short	0x0018


	//----- nvinfo : EIATTR_SW_WAR
	.align		4
.L_461:
        /*0088*/ 	.byte	0x04, 0x36
        /*008a*/ 	.short	(.L_463 - .L_462)
.L_462:
        /*008c*/ 	.word	0x00000008
.L_463:


//--------------------- .nv.info.arange_i64_vec2  --------------------------
	.section	.nv.info.arange_i64_vec2,"",@"SHT_CUDA_INFO"
	.sectionflags	@""
	.align	4


	//----- nvinfo : EIATTR_CUDA_API_VERSION
	.align		4
        /*0000*/ 	.byte	0x04, 0x37
        /*0002*/ 	.short	(.L_465 - .L_464)
.L_464:
        /*0004*/ 	.word	0x00000082


	//----- nvinfo : EIATTR_KPARAM_INFO
	.align		4
.L_465:
        /*0008*/ 	.byte	0x04, 0x17
        /*000a*/ 	.short	(.L_467 - .L_466)
.L_466:
        /*000c*/ 	.word	0x00000000
        /*0010*/ 	.short	0x0003
        /*0012*/ 	.short	0x0018
        /*0014*/ 	.byte	0x00, 0xf0, 0x21, 0x00


	//----- nvinfo : EIATTR_KPARAM_INFO
	.align		4
.L_467:
        /*0018*/ 	.byte	0x04, 0x17
        /*001a*/ 	.short	(.L_469 - .L_468)
.L_468:
        /*001c*/ 	.word	0x00000000
        /*0020*/ 	.short	0x0002
        /*0022*/ 	.short	0x0010
        /*0024*/ 	.byte	0x00, 0xf0, 0x21, 0x00


	//----- nvinfo : EIATTR_KPARAM_INFO
	.align		4
.L_469:
        /*0028*/ 	.byte	0x04, 0x17
        /*002a*/ 	.short	(.L_471 - .L_470)
.L_470:
        /*002c*/ 	.word	0x00000000
        /*0030*/ 	.short	0x0001
        /*0032*/ 	.short	0x0008
        /*0034*/ 	.byte	0x00, 0xf0, 0x21, 0x00


	//----- nvinfo : EIATTR_KPARAM_INFO
	.align		4
.L_471:
        /*0038*/ 	.byte	0x04, 0x17
        /*003a*/ 	.short	(.L_473 - .L_472)
.L_472:
        /*003c*/ 	.word	0x00000000
        /*0040*/ 	.short	0x0000
        /*0042*/ 	.short	0x0000
        /*0044*/ 	.byte	0x00, 0xf5, 0x21, 0x00


	//----- nvinfo : EIATTR_SPARSE_MMA_MASK
	.align		4
.L_473:
        /*0048*/ 	.byte	0x03, 0x50
        /*004a*/ 	.short	0x0000


	//----- nvinfo : EIATTR_MAXREG_COUNT
	.align		4
        /*004c*/ 	.byte	0x03, 0x1b
        /*004e*/ 	.short	0x00ff


	//----- nvinfo : EIATTR_MERCURY_ISA_VERSION
	.align		4
        /*0050*/ 	.byte	0x03, 0x5f
        /*0052*/ 	.short	0x0101


	//----- nvinfo : EIATTR_VRC_CTA_INIT_COUNT
	.align		4
        /*0054*/ 	.byte	0x02, 0x4a
	.zero		1
	.zero		1


	//----- nvinfo : EIATTR_EXIT_INSTR_OFFSETS
	.align		4
        /*0058*/ 	.byte	0x04, 0x1c
        /*005a*/ 	.short	(.L_475 - .L_474)


	//   ....[0]....
.L_474:
        /*005c*/ 	.word	0x00000b30


	//   ....[1]....
        /*0060*/ 	.word	0x00000f90


	//   ....[2]....
        /*0064*/ 	.word	0x00001150


	//   ....[3]....
        /*0068*/ 	.word	0x000012b0


	//   ....[4]....
        /*006c*/ 	.word	0x00001360


	//----- nvinfo : EIATTR_CRS_STACK_SIZE
	.align		4
.L_475:
        /*0070*/ 	.byte	0x04, 0x1e
        /*0072*/ 	.short	(.L_477 - .L_476)
.L_476:
        /*0074*/ 	.word	0x00000000


	//----- nvinfo : EIATTR_CBANK_PARAM_SIZE
	.align		4
.L_477:
        /*0078*/ 	.byte	0x03, 0x19
        /*007a*/ 	.short	0x0020


	//----- nvinfo : EIATTR_PARAM_CBANK
	.align		4
        /*007c*/ 	.byte	0x04, 0x0a
        /*007e*/ 	.short	(.L_479 - .L_478)
	.align		4
.L_478:
        /*0080*/ 	.word	index@(.nv.constant0.arange_i64_vec2)
        /*0084*/ 	.short	0x0380
        /*0086*/ 	.short	0x0020


	//----- nvinfo : EIATTR_SW_WAR
	.align		4
.L_479:
        /*0088*/ 	.byte	0x04, 0x36
        /*008a*/ 	.short	(.L_481 - .L_480)
.L_480:
        /*008c*/ 	.word	0x00000008
.L_481:


//--------------------- .nv.info.arange_i64_vec3  --------------------------
	.section	.nv.info.arange_i64_vec3,"",@"SHT_CUDA_INFO"
	.sectionflags	@""
	.align	4


	//----- nvinfo : EIATTR_CUDA_API_VERSION
	.align		4
        /*0000*/ 	.byte	0x04, 0x37
        /*0002*/ 	.short	(.L_483 - .L_482)
.L_482:
        /*0004*/ 	.word	0x00000082


	//----- nvinfo : EIATTR_KPARAM_INFO
	.align		4
.L_483:
        /*0008*/ 	.byte	0x04, 0x17
        /*000a*/ 	.short	(.L_485 - .L_484)
.L_484:
        /*000c*/ 	.word	0x00000000
        /*0010*/ 	.short	0x0003
        /*0012*/ 	.short	0x0018
        /*0014*/ 	.byte	0x00, 0xf0, 0x21, 0x00


	//----- nvinfo : EIATTR_KPARAM_INFO
	.align		4
.L_485:
        /*0018*/ 	.byte	0x04, 0x17
        /*001a*/ 	.short	(.L_487 - .L_486)
.L_486:
        /*001c*/ 	.word	0x00000000
        /*0020*/ 	.short	0x0002
        /*0022*/ 	.short	0x0010
        /*0024*/ 	.byte	0x00, 0xf0, 0x21, 0x00


	//----- nvinfo : EIATTR_KPARAM_INFO
	.align		4
.L_487:
        /*0028*/ 	.byte	0x04, 0x17
        /*002a*/ 	.short	(.L_489 - .L_488)
.L_488:
        /*002c*/ 	.word	0x00000000
        /*0030*/ 	.short	0x0001
        /*0032*/ 	.short	0x0008
        /*0034*/ 	.byte	0x00, 0xf0, 0x21, 0x00


	//----- nvinfo : EIATTR_KPARAM_INFO
	.align		4
.L_489:
        /*0038*/ 	.byte	0x04, 0x17
        /*003a*/ 	.short	(.L_491 - .L_490)
.L_490:
        /*003c*/ 	.word	0x00000000
        /*0040*/ 	.short	0x0000
        /*0042*/ 	.short	0x0000
        /*0044*/ 	.byte	0x00, 0xf5, 0x21, 0x00


	//----- nvinfo : EIATTR_SPARSE_MMA_MASK
	.align		4
.L_491:
        /*0048*/ 	.byte	0x03, 0x50
        /*004a*/ 	.short	0x0000


	//----- nvinfo : EIATTR_MAXREG_COUNT
	.align		4
        /*004c*/ 	.byte	0x03, 0x1b
        /*004e*/ 	.short	0x00ff


	//----- nvinfo : EIATTR_MERCURY_ISA_VERSION
	.align		4
        /*0050*/ 	.byte	0x03, 0x5f
        /*0052*/ 	.short	0x0101


	//----- nvinfo : EIATTR_VRC_CTA_INIT_COUNT
	.align		4
        /*0054*/ 	.byte	0x02, 0x4a
	.zero		1
	.zero		1


	//----- nvinfo : EIATTR_EXIT_INSTR_OFFSETS
	.align		4
        /*0058*/ 	.byte	0x04, 0x1c
        /*005a*/ 	.short	(.L_493 - .L_492)


	//   ....[0]....
.L_492:
        /*005c*/ 	.word	0x00000cf0


	//   ....[1]....
        /*0060*/ 	.word	0x00001160


	//   ....[2]....
        /*0064*/ 	.word	0x000012c0


	//   ....[3]....
        /*0068*/ 	.word	0x00001370


	//----- nvinfo : EIATTR_CRS_STACK_SIZE
	.align		4
.L_493:
        /*006c*/ 	.byte	0x04, 0x1e
        /*006e*/ 	.short	(.L_495 - .L_494)
.L_494:
        /*0070*/ 	.word	0x00000000


	//----- nvinfo : EIATTR_CBANK_PARAM_SIZE
	.align		4
.L_495:
        /*0074*/ 	.byte	0x03, 0x19
        /*0076*/ 	.short	0x0020


	//----- nvinfo : EIATTR_PARAM_CBANK
	.align		4
        /*0078*/ 	.byte	0x04, 0x0a
        /*007a*/ 	.short	(.L_497 - .L_496)
	.align		4
.L_496:
        /*007c*/ 	.word	index@(.nv.constant0.arange_i64_vec3)
        /*0080*/ 	.short	0x0380
        /*0082*/ 	.short	0x0020


	//----- nvinfo : EIATTR_SW_WAR
	.align		4
.L_497:
        /*0084*/ 	.byte	0x04, 0x36
        /*0086*/ 	.short	(.L_499 - .L_498)
.L_498:
        /*0088*/ 	.word	0x00000008
.L_499:


//--------------------- .nv.info.arange_i64_vec4  --------------------------
	.section	.nv.info.arange_i64_vec4,"",@"SHT_CUDA_INFO"
	.sectionflags	@""
	.align	4


	//----- nvinfo : EIATTR_CUDA_API_VERSION
	.align		4
        /*0000*/ 	.byte	0x04, 0x37
        /*0002*/ 	.short	(.L_501 - .L_500)
.L_500:
        /*0004*/ 	.word	0x00000082


	//----- nvinfo : EIATTR_KPARAM_INFO
	.align		4
.L_501:
        /*0008*/ 	.byte	0x04, 0x17
        /*000a*/ 	.short	(.L_503 - .L_502)
.L_502:
        /*000c*/ 	.word	0x00000000
        /*0010*/ 	.short	0x0003
        /*0012*/ 	.short	0x0018
        /*0014*/ 	.byte	0x00, 0xf0, 0x21, 0x00


	//----- nvinfo : EIATTR_KPARAM_INFO
	.align		4
.L_503:
        /*0018*/ 	.byte	0x04, 0x17
        /*001a*/ 	.short	(.L_505 - .L_504)
.L_504:
        /*001c*/ 	.word	0x00000000
        /*0020*/ 	.short	0x0002
        /*0022*/ 	.short	0x0010
        /*0024*/ 	.byte	0x00, 0xf0, 0x21, 0x00


	//----- nvinfo : EIATTR_KPARAM_INFO
	.align		4
.L_505:
        /*0028*/ 	.byte	0x04, 0x17
        /*002a*/ 	.short	(.L_507 - .L_506)
.L_506:
        /*002c*/ 	.word	0x00000000
        /*0030*/ 	.short	0x0001
        /*0032*/ 	.short	0x0008
        /*0034*/ 	.byte	0x00, 0xf0, 0x21, 0x00


	//----- nvinfo : EIATTR_KPARAM_INFO
	.align		4
.L_507:
        /*0038*/ 	.byte	0x04, 0x17
        /*003a*/ 	.short	(.L_509 - .L_508)
.L_508:
        /*003c*/ 	.word	0x00000000
        /*0040*/ 	.short	0x0000
        /*0042*/ 	.short	0x0000
        /*0044*/ 	.byte	0x00, 0xf5, 0x21, 0x00


	//----- nvinfo : EIATTR_SPARSE_MMA_MASK
	.align		4
.L_509:
        /*0048*/ 	.byte	0x03, 0x50
        /*004a*/ 	.short	0x0000


	//----- nvinfo : EIATTR_MAXREG_COUNT
	.align		4
        /*004c*/ 	.byte	0x03, 0x1b
        /*004e*/ 	.short	0x00ff


	//----- nvinfo : EIATTR_MERCURY_ISA_VERSION
	.align		4
        /*0050*/ 	.byte	0x03, 0x5f
        /*0052*/ 	.short	0x0101


	//----- nvinfo : EIATTR_VRC_CTA_INIT_COUNT
	.align		4
        /*0054*/ 	.byte	0x02, 0x4a
	.zero		1
	.zero		1


	//----- nvinfo : EIATTR_EXIT_INSTR_OFFSETS
	.align		4
        /*0058*/ 	.byte	0x04, 0x1c
        /*005a*/ 	.short	(.L_511 - .L_510)


	//   ....[0]....
.L_510:
        /*005c*/ 	.word	0x00000ea0


	//   ....[1]....
        /*0060*/ 	.word	0x000012e0


	//   ....[2]....
        /*0064*/ 	.word	0x000014a0


	//   ....[3]....
        /*0068*/ 	.word	0x00001600


	//   ....[4]....
        /*006c*/ 	.word	0x000016b0


	//----- nvinfo : EIATTR_CRS_STACK_SIZE
	.align		4
.L_511:
        /*0070*/ 	.byte	0x04, 0x1e
        /*0072*/ 	.short	(.L_513 - .L_512)
.L_512:
        /*0074*/ 	.word	0x00000000


	//----- nvinfo : EIATTR_CBANK_PARAM_SIZE
	.align		4
.L_513:
        /*0078*/ 	.byte	0x03, 0x19
        /*007a*/ 	.short	0x0020


	//----- nvinfo : EIATTR_PARAM_CBANK
	.align		4
        /*007c*/ 	.byte	0x04, 0x0a
        /*007e*/ 	.short	(.L_515 - .L_514)
	.align		4
.L_514:
        /*0080*/ 	.word	index@(.nv.constant0.arange_i64_vec4)
        /*0084*/ 	.short	0x0380
        /*0086*/ 	.short	0x0020


	//----- nvinfo : EIATTR_SW_WAR
	.align		4
.L_515:
        /*0088*/ 	.byte	0x04, 0x36
        /*008a*/ 	.short	(.L_517 - .L_516)
.L_516:
        /*008c*/ 	.word	0x00000008
.L_517:


//--------------------- .nv.info.arange_i32_vec2  --------------------------
	.section	.nv.info.arange_i32_vec2,"",@"SHT_CUDA_INFO"
	.sectionflags	@""
	.align	4


	//----- nvinfo : EIATTR_CUDA_API_VERSION
	.align		4
        /*0000*/ 	.byte	0x04, 0x37
        /*0002*/ 	.short	(.L_519 - .L_518)
.L_518:
        /*0004*/ 	.word	0x00000082


	//----- nvinfo : EIATTR_KPARAM_INFO
	.align		4
.L_519:
        /*0008*/ 	.byte	0x04, 0x17
        /*000a*/ 	.short	(.L_521 - .L_520)
.L_520:
        /*000c*/ 	.word	0x00000000
        /*0010*/ 	.short	0x0003
        /*0012*/ 	.short	0x0010
        /*0014*/ 	.byte	0x00, 0xf0, 0x21, 0x00


	//----- nvinfo : EIATTR_KPARAM_INFO
	.align		4
.L_521:
        /*0018*/ 	.byte	0x04, 0x17
        /*001a*/ 	.short	(.L_523 - .L_522)
.L_522:
        /*001c*/ 	.word	0x00000000
        /*0020*/ 	.short	0x0002
        /*0022*/ 	.short	0x000c
        /*0024*/ 	.byte	0x00, 0xf0, 0x11, 0x00


	//----- nvinfo : EIATTR_KPARAM_INFO
	.align		4
.L_523:
        /*0028*/ 	.byte	0x04, 0x17
        /*002a*/ 	.short	(.L_525 - .L_524)
.L_524:
        /*002c*/ 	.word	0x00000000
        /*0030*/ 	.short	0x0001
        /*0032*/ 	.short	0x0008
        /*0034*/ 	.byte	0x00, 0xf0, 0x11, 0x00


	//----- nvinfo : EIATTR_KPARAM_INFO
	.align		4
.L_525:
        /*0038*/ 	.byte	0x04, 0x17
        /*003a*/ 	.short	(.L_527 - .L_526)
.L_526:
        /*003c*/ 	.word	0x00000000
        /*0040*/ 	.short	0x0000
        /*0042*/ 	.short	0x0000
        /*0044*/ 	.byte	0x00, 0xf5, 0x21, 0x00


	//----- nvinfo : EIATTR_SPARSE_MMA_MASK
	.align		4
.L_527:
        /*0048*/ 	.byte	0x03, 0x50
        /*004a*/ 	.short	0x0000


	//----- nvinfo : EIATTR_MAXREG_COUNT
	.align		4
        /*004c*/ 	.byte	0x03, 0x1b
        /*004e*/ 	.short	0x00ff


	//----- nvinfo : EIATTR_MERCURY_ISA_VERSION
	.align		4
        /*0050*/ 	.byte	0x03, 0x5f
        /*0052*/ 	.short	0x0101


	//----- nvinfo : EIATTR_VRC_CTA_INIT_COUNT
	.align		4
        /*0054*/ 	.byte	0x02, 0x4a
	.zero		1
	.zero		1


	//----- nvinfo : EIATTR_EXIT_INSTR_OFFSETS
	.align		4
        /*0058*/ 	.byte	0x04, 0x1c
        /*005a*/ 	.short	(.L_529 - .L_528)


	//   ....[0]....
.L_528:
        /*005c*/ 	.word	0x00000880


	//   ....[1]....
        /*0060*/ 	.word	0x00000be0


	//   ....[2]....
        /*0064*/ 	.word	0x00000d30


	//   ....[3]....
        /*0068*/ 	.word	0x00000e40


	//   ....[4]....
        /*006c*/ 	.word	0x00000eb0


	//----- nvinfo : EIATTR_CRS_STACK_SIZE
	.align		4
.L_529:
        /*0070*/ 	.byte	0x04, 0x1e
        /*0072*/ 	.short	(.L_531 - .L_530)
.L_530:
        /*0074*/ 	.word	0x00000000


	//----- nvinfo : EIATTR_CBANK_PARAM_SIZE
	.align		4
.L_531:
        /*0078*/ 	.byte	0x03, 0x19
        /*007a*/ 	.short	0x0018


	//----- nvinfo : EIATTR_PARAM_CBANK
	.align		4
        /*007c*/ 	.byte	0x04, 0x0a
        /*007e*/ 	.short	(.L_533 - .L_532)
	.align		4
.L_532:
        /*0080*/ 	.word	index@(.nv.constant0.arange_i32_vec2)
        /*0084*/ 	.short	0x0380
        /*0086*/ 	.short	0x0018


	//----- nvinfo : EIATTR_SW_WAR
	.align		4
.L_533:
        /*0088*/ 	.byte	0x04, 0x36
        /*008a*/ 	.short	(.L_535 - .L_534)
.L_534:
        /*008c*/ 	.word	0x00000008
.L_535:


//--------------------- .nv.info.arange_i32_vec3  --------------------------
	.section	.nv.info.arange_i32_vec3,"",@"SHT_CUDA_INFO"
	.sectionflags	@""
	.align	4


	//----- nvinfo : EIATTR_CUDA_API_VERSION
	.align		4
        /*0000*/ 	.byte	0x04, 0x37
        /*0002*/ 	.short	(.L_537 - .L_536)
.L_536:
        /*0004*/ 	.word	0x00000082


	//----- nvinfo : EIATTR_KPARAM_INFO
	.align		4
.L_537:
        /*0008*/ 	.byte	0x04, 0x17
        /*000a*/ 	.short	(.L_539 - .L_538)
.L_538:
        /*000c*/ 	.word	0x00000000
        /*0010*/ 	.short	0x0003
        /*0012*/ 	.short	0x0010
        /*0014*/ 	.byte	0x00, 0xf0, 0x21, 0x00


	//----- nvinfo : EIATTR_KPARAM_INFO
	.align		4
.L_539:
        /*0018*/ 	.byte	0x04, 0x17
        /*001a*/ 	.short	(.L_541 - .L_540)
.L_540:
        /*001c*/ 	.word	0x00000000
        /*0020*/ 	.short	0x0002
        /*0022*/ 	.short	0x000c
        /*0024*/ 	.byte	0x00, 0xf0, 0x11, 0x00


	//----- nvinfo : EIATTR_KPARAM_INFO
	.align		4
.L_541:
        /*0028*/ 	.byte	0x04, 0x17
        /*002a*/ 	.short	(.L_543 - .L_542)
.L_542:
        /*002c*/ 	.word	0x00000000
        /*0030*/ 	.short	0x0001
        /*0032*/ 	.short	0x0008
        /*0034*/ 	.byte	0x00, 0xf0, 0x11, 0x00


	//----- nvinfo : EIATTR_KPARAM_INFO
	.align		4
.L_543:
        /*0038*/ 	.byte	0x04, 0x17
        /*003a*/ 	.short	(.L_545 - .L_544)
.L_544:
        /*003c*/ 	.word	0x00000000
        /*0040*/ 	.short	0x0000
        /*0042*/ 	.short	0x0000
        /*0044*/ 	.byte	0x00, 0xf5, 0x21, 0x00


	//----- nvinfo : EIATTR_SPARSE_MMA_MASK
	.align		4
.L_545:
        /*0048*/ 	.byte	0x03, 0x50
        /*004a*/ 	.short	0x0000


	//----- nvinfo : EIATTR_MAXREG_COUNT
	.align		4
        /*004c*/ 	.byte	0x03, 0x1b
        /*004e*/ 	.short	0x00ff


	//----- nvinfo : EIATTR_MERCURY_ISA_VERSION
	.align		4
        /*0050*/ 	.byte	0x03, 0x5f
        /*0052*/ 	.short	0x0101


	//----- nvinfo : EIATTR_VRC_CTA_INIT_COUNT
	.align		4
        /*0054*/ 	.byte	0x02, 0x4a
	.zero		1
	.zero		1


	//----- nvinfo : EIATTR_EXIT_INSTR_OFFSETS
	.align		4
        /*0058*/ 	.byte	0x04, 0x1c
        /*005a*/ 	.short	(.L_547 - .L_546)


	//   ....[0]....
.L_546:
        /*005c*/ 	.word	0x00000a60


	//   ....[1]....
        /*0060*/ 	.word	0x00000d30


	//   ....[2]....
        /*0064*/ 	.word	0x00000e40


	//   ....[3]....
        /*0068*/ 	.word	0x00000eb0


	//----- nvinfo : EIATTR_CRS_STACK_SIZE
	.align		4
.L_547:
        /*006c*/ 	.byte	0x04, 0x1e
        /*006e*/ 	.short	(.L_549 - .L_548)
.L_548:
        /*0070*/ 	.word	0x00000000


	//----- nvinfo : EIATTR_CBANK_PARAM_SIZE
	.align		4
.L_549:
        /*0074*/ 	.byte	0x03, 0x19
        /*0076*/ 	.short	0x0018


	//----- nvinfo : EIATTR_PARAM_CBANK
	.align		4
        /*0078*/ 	.byte	0x04, 0x0a
        /*007a*/ 	.short	(.L_551 - .L_550)
	.align		4
.L_550:
        /*007c*/ 	.word	index@(.nv.constant0.arange_i32_vec3)
        /*0080*/ 	.short	0x0380
        /*0082*/ 	.short	0x0018


	//----- nvinfo : EIATTR_SW_WAR
	.align		4
.L_551:
        /*0084*/ 	.byte	0x04, 0x36
        /*0086*/ 	.short	(.L_553 - .L_552)
.L_552:
        /*0088*/ 	.word	0x00000008
.L_553:


//--------------------- .nv.info.arange_i32_vec4  --------------------------
	.section	.nv.info.arange_i32_vec4,"",@"SHT_CUDA_INFO"
	.sectionflags	@""
	.align	4


	//----- nvinfo : EIATTR_CUDA_API_VERSION
	.align		4
        /*0000*/ 	.byte	0x04, 0x37
        /*0002*/ 	.short	(.L_555 - .L_554)
.L_554:
        /*0004*/ 	.word	0x00000082


	//----- nvinfo : EIATTR_KPARAM_INFO
	.align		4
.L_555:
        /*0008*/ 	.byte	0x04, 0x17
        /*000a*/ 	.short	(.L_557 - .L_556)
.L_556:
        /*000c*/ 	.word	0x00000000
        /*0010*/ 	.short	0x0003
        /*0012*/ 	.short	0x0010
        /*0014*/ 	.byte	0x00, 0xf0, 0x21, 0x00


	//----- nvinfo : EIATTR_KPARAM_INFO
	.align		4
.L_557:
        /*0018*/ 	.byte	0x04, 0x17
        /*001a*/ 	.short	(.L_559 - .L_558)
.L_558:
        /*001c*/ 	.word	0x00000000
        /*0020*/ 	.short	0x0002
        /*0022*/ 	.short	0x000c
        /*0024*/ 	.byte	0x00, 0xf0, 0x11, 0x00


	//----- nvinfo : EIATTR_KPARAM_INFO
	.align		4
.L_559:
        /*0028*/ 	.byte	0x04, 0x17
        /*002a*/ 	.short	(.L_561 - .L_560)
.L_560:
        /*002c*/ 	.word	0x00000000
        /*0030*/ 	.short	0x0001
        /*0032*/ 	.short	0x0008
        /*0034*/ 	.byte	0x00, 0xf0, 0x11, 0x00


	//----- nvinfo : EIATTR_KPARAM_INFO
	.align		4
.L_561:
        /*0038*/ 	.byte	0x04, 0x17
        /*003a*/ 	.short	(.L_563 - .L_562)
.L_562:
        /*003c*/ 	.word	0x00000000
        /*0040*/ 	.short	0x0000
        /*0042*/ 	.short	0x0000
        /*0044*/ 	.byte	0x00, 0xf5, 0x21, 0x00


	//----- nvinfo : EIATTR_SPARSE_MMA_MASK
	.align		4
.L_563:
        /*0048*/ 	.byte	0x03, 0x50
        /*004a*/ 	.short	0x0000


	//----- nvinfo : EIATTR_MAXREG_COUNT
	.align		4
        /*004c*/ 	.byte	0x03, 0x1b
        /*004e*/ 	.short	0x00ff


	//----- nvinfo : EIATTR_MERCURY_ISA_VERSION
	.align		4
        /*0050*/ 	.byte	0x03, 0x5f
        /*0052*/ 	.short	0x0101


	//----- nvinfo : EIATTR_VRC_CTA_INIT_COUNT
	.align		4
        /*0054*/ 	.byte	0x02, 0x4a
	.zero		1
	.zero		1


	//----- nvinfo : EIATTR_EXIT_INSTR_OFFSETS
	.align		4
        /*0058*/ 	.byte	0x04, 0x1c
        /*005a*/ 	.short	(.L_565 - .L_564)


	//   ....[0]....
.L_564:
        /*005c*/ 	.word	0x00000980


	//   ....[1]....
        /*0060*/ 	.word	0x00000cd0


	//   ....[2]....
        /*0064*/ 	.word	0x00000e20


	//   ....[3]....
        /*0068*/ 	.word	0x00000f30


	//   ....[4]....
        /*006c*/ 	.word	0x00000fa0


	//----- nvinfo : EIATTR_CRS_STACK_SIZE
	.align		4
.L_565:
        /*0070*/ 	.byte	0x04, 0x1e
        /*0072*/ 	.short	(.L_567 - .L_566)
.L_566:
        /*0074*/ 	.word	0x00000000


	//----- nvinfo : EIATTR_CBANK_PARAM_SIZE
	.align		4
.L_567:
        /*0078*/ 	.byte	0x03, 0x19
        /*007a*/ 	.short	0x0018


	//----- nvinfo : EIATTR_PARAM_CBANK
	.align		4
        /*007c*/ 	.byte	0x04, 0x0a
        /*007e*/ 	.short	(.L_569 - .L_568)
	.align		4
.L_568:
        /*0080*/ 	.word	index@(.nv.constant0.arange_i32_vec4)
        /*0084*/ 	.short	0x0380
        /*0086*/ 	.short	0x0018


	//----- nvinfo : EIATTR_SW_WAR
	.align		4
.L_569:
        /*0088*/ 	.byte	0x04, 0x36
        /*008a*/ 	.short	(.L_571 - .L_570)
.L_570:
        /*008c*/ 	.word	0x00000008
.L_571:


//--------------------- .nv.info.arange_i16_vec2  --------------------------
	.section	.nv.info.arange_i16_vec2,"",@"SHT_CUDA_INFO"
	.sectionflags	@""
	.align	4


	//----- nvinfo : EIATTR_CUDA_API_VERSION
	.align		4
        /*0000*/ 	.byte	0x04, 0x37
        /*0002*/ 	.short	(.L_573 - .L_572)
.L_572:
        /*0004*/ 	.word	0x00000082


	//----- nvinfo : EIATTR_KPARAM_INFO
	.align		4
.L_573:
        /*0008*/ 	.byte	0x04, 0x17
        /*000a*/ 	.short	(.L_575 - .L_574)
.L_574:
        /*000c*/ 	.word	0x00000000
        /*0010*/ 	.short	0x0003
        /*0012*/ 	.short	0x0010
        /*0014*/ 	.byte	0x00, 0xf0, 0x21, 0x00


	//----- nvinfo : EIATTR_KPARAM_INFO
	.align		4
.L_575:
        /*0018*/ 	.byte	0x04, 0x17
        /*001a*/ 	.short	(.L_577 - .L_576)
.L_576:
        /*001c*/ 	.word	0x00000000
        /*0020*/ 	.short	0x0002
        /*0022*/ 	.short	0x000a
        /*0024*/ 	.byte	0x00, 0xf0, 0x09, 0x00


	//----- nvinfo : EIATTR_KPARAM_INFO
	.align		4
.L_577:
        /*0028*/ 	.byte	0x04, 0x17
        /*002a*/ 	.short	(.L_579 - .L_578)
.L_578:
        /*002c*/ 	.word	0x00000000
        /*0030*/ 	.short	0x0001
        /*0032*/ 	.short	0x0008
        /*0034*/ 	.byte	0x00, 0xf0, 0x09, 0x00


	//----- nvinfo : EIATTR_KPARAM_INFO
	.align		4
.L_579:
        /*0038*/ 	.byte	0x04, 0x17
        /*003a*/ 	.short	(.L_581 - .L_580)
.L_580:
        /*003c*/ 	.word	0x00000000
        /*0040*/ 	.short	0x0000
        /*0042*/ 	.short	0x0000
        /*0044*/ 	.byte	0x00, 0xf5, 0x21, 0x00


	//----- nvinfo : EIATTR_SPARSE_MMA_MASK
	.align		4
.L_581:
        /*0048*/ 	.byte	0x03, 0x50
        /*004a*/ 	.short	0x0000


	//----- nvinfo : EIATTR_MAXREG_COUNT
	.align		4
        /*004c*/ 	.byte	0x03, 0x1b
        /*004e*/ 	.short	0x00ff


	//----- nvinfo : EIATTR_MERCURY_ISA_VERSION
	.align		4
        /*0050*/ 	.byte	0x03, 0x5f
        /*0052*/ 	.short	0x0101


	//----- nvinfo : EIATTR_VRC_CTA_INIT_COUNT
	.align		4
        /*0054*/ 	.byte	0x02, 0x4a
	.zero		1
	.zero		1


	//----- nvinfo : EIATTR_EXIT_INSTR_OFFSETS
	.align		4
        /*0058*/ 	.byte	0x04, 0x1c
        /*005a*/ 	.short	(.L_583 - .L_582)


	//   ....[0]....
.L_582:
        /*005c*/ 	.word	0x00000960


	//   ....[1]....
        /*0060*/ 	.word	0x00000d00


	//   ....[2]....
        /*0064*/ 	.word	0x00000e90


	//   ....[3]....
        /*0068*/ 	.word	0x00000fe0


	//   ....[4]....
        /*006c*/ 	.word	0x000010a0


	//----- nvinfo : EIATTR_CRS_STACK_SIZE
	.align		4
.L_583:
        /*0070*/ 	.byte	0x04, 0x1e
        /*0072*/ 	.short	(.L_585 - .L_584)
.L_584:
        /*0074*/ 	.word	0x00000000


	//----- nvinfo : EIATTR_CBANK_PARAM_SIZE
	.align		4
.L_585:
        /*0078*/ 	.byte	0x03, 0x19
        /*007a*/ 	.short	0x0018


	//----- nvinfo : EIATTR_PARAM_CBANK
	.align		4
        /*007c*/ 	.byte	0x04, 0x0a
        /*007e*/ 	.short	(.L_587 - .L_586)
	.align		4
.L_586:
        /*0080*/ 	.word	index@(.nv.constant0.arange_i16_vec2)
        /*0084*/ 	.short	0x0380
        /*0086*/ 	.short	0x0018


	//----- nvinfo : EIATTR_SW_WAR
	.align		4
.L_587:
        /*0088*/ 	.byte	0x04, 0x36
        /*008a*/ 	.short	(.L_589 - .L_588)
.L_588:
        /*008c*/ 	.word	0x00000008
.L_589:


//--------------------- .nv.info.arange_i16_vec3  --------------------------
	.section	.nv.info.arange_i16_vec3,"",@"SHT_CUDA_INFO"
	.sectionflags	@""
	.align	4


	//----- nvinfo : EIATTR_CUDA_API_VERSION
	.align		4
        /*0000*/ 	.byte	0x04, 0x37
        /*0002*/ 	.short	(.L_591 - .L_590)
.L_590:
        /*0004*/ 	.word	0x00000082


	//----- nvinfo : EIATTR_KPARAM_INFO
	.align		4
.L_591:
        /*0008*/ 	.byte	0x04, 0x17
        /*000a*/ 	.short	(.L_593 - .L_592)
.L_592:
        /*000c*/ 	.word	0x00000000
        /*0010*/ 	.short	0x0003
        /*0012*/ 	.short	0x0010
        /*0014*/ 	.byte	0x00, 0xf0, 0x21, 0x00


	//----- nvinfo : EIATTR_KPARAM_INFO
	.align		4
.L_593:
        /*0018*/ 	.byte	0x04, 0x17
        /*001a*/ 	.short	(.L_595 - .L_594)
.L_594:
        /*001c*/ 	.word	0x00000000
        /*0020*/ 	.short	0x0002
        /*0022*/ 	.short	0x000a
        /*0024*/ 	.byte	0x00, 0xf0, 0x09, 0x00


	//----- nvinfo : EIATTR_KPARAM_INFO
	.align		4
.L_595:
        /*0028*/ 	.byte	0x04, 0x17
        /*002a*/ 	.short	(.L_597 - .L_596)
.L_596:
        /*002c*/ 	.word	0x00000000
        /*0030*/ 	.short	0x0001
        /*0032*/ 	.short	0x0008
        /*0034*/ 	.byte	0x00, 0xf0, 0x09, 0x00


	//----- nvinfo : EIATTR_KPARAM_INFO
	.align		4
.L_597:
        /*0038*/ 	.byte	0x04, 0x17
        /*003a*/ 	.short	(.L_599 - .L_598)
.L_598:
        /*003c*/ 	.word	0x00000000
        /*0040*/ 	.short	0x0000
        /*0042*/ 	.short	0x0000
        /*0044*/ 	.byte	0x00, 0xf5, 0x21, 0x00


	//----- nvinfo : EIATTR_SPARSE_MMA_MASK
	.align		4
.L_599:
        /*0048*/ 	.byte	0x03, 0x50
        /*004a*/ 	.short	0x0000


	//----- nvinfo : EIATTR_MAXREG_COUNT
	.align		4
        /*004c*/ 	.byte	0x03, 0x1b
        /*004e*/ 	.short	0x00ff


	//----- nvinfo : EIATTR_MERCURY_ISA_VERSION
	.align		4
        /*0050*/ 	.byte	0x03, 0x5f
        /*0052*/ 	.short	0x0101


	//----- nvinfo : EIATTR_VRC_CTA_INIT_COUNT
	.align		4
        /*0054*/ 	.byte	0x02, 0x4a
	.zero		1
	.zero		1


	//----- nvinfo : EIATTR_EXIT_INSTR_OFFSETS
	.align		4
        /*0058*/ 	.byte	0x04, 0x1c
        /*005a*/ 	.short	(.L_601 - .L_600)


	//   ....[0]....
.L_600:
        /*005c*/ 	.word	0x00000b80


	//   ....[1]....
        /*0060*/ 	.word	0x00000ed0


	//   ....[2]....
        /*0064*/ 	.word	0x00001020


	//   ....[3]....
        /*0068*/ 	.word	0x000010e0


	//----- nvinfo : EIATTR_CRS_STACK_SIZE
	.align		4
.L_601:
        /*006c*/ 	.byte	0x04, 0x1e
        /*006e*/ 	.short	(.L_603 - .L_602)
.L_602:
        /*0070*/ 	.word	0x00000000


	//----- nvinfo : EIATTR_CBANK_PARAM_SIZE
	.align		4
.L_603:
        /*0074*/ 	.byte	0x03, 0x19
        /*0076*/ 	.short	0x0018


	//----- nvinfo : EIATTR_PARAM_CBANK
	.align		4
        /*0078*/ 	.byte	0x04, 0x0a
        /*007a*/ 	.short	(.L_605 - .L_604)
	.align		4
.L_604:
        /*007c*/ 	.word	index@(.nv.constant0.arange_i16_vec3)
        /*0080*/ 	.short	0x0380
        /*0082*/ 	.short	0x0018


	//----- nvinfo : EIATTR_SW_WAR
	.align		4
.L_605:
        /*0084*/ 	.byte	0x04, 0x36
        /*0086*/ 	.short	(.L_607 - .L_606)
.L_606:
        /*0088*/ 	.word	0x00000008
.L_607:


//--------------------- .nv.info.arange_i16_vec4  --------------------------
	.section	.nv.info.arange_i16_vec4,"",@"SHT_CUDA_INFO"
	.sectionflags	@""
	.align	4


	//----- nvinfo : EIATTR_CUDA_API_VERSION
	.align		4
        /*0000*/ 	.byte	0x04, 0x37
        /*0002*/ 	.short	(.L_609 - .L_608)
.L_608:
        /*0004*/ 	.word	0x00000082


	//----- nvinfo : EIATTR_KPARAM_INFO
	.align		4
.L_609:
        /*0008*/ 	.byte	0x04, 0x17
        /*000a*/ 	.short	(.L_611 - .L_610)
.L_610:
        /*000c*/ 	.word	0x00000000
        /*0010*/ 	.short	0x0003
        /*0012*/ 	.short	0x0010
        /*0014*/ 	.byte	0x00, 0xf0, 0x21, 0x00


	//----- nvinfo : EIATTR_KPARAM_INFO
	.align		4
.L_611:
        /*0018*/ 	.byte	0x04, 0x17
        /*001a*/ 	.short	(.L_613 - .L_612)
.L_612:
        /*001c*/ 	.word	0x00000000
        /*0020*/ 	.short	0x0002
        /*0022*/ 	.short	0x000a
        /*0024*/ 	.byte	0x00, 0xf0, 0x09, 0x00


	//----- nvinfo : EIATTR_KPARAM_INFO
	.align		4
.L_613:
        /*0028*/ 	.byte	0x04, 0x17
        /*002a*/ 	.short	(.L_615 - .L_614)
.L_614:
        /*002c*/ 	.word	0x00000000
        /*0030*/ 	.short	0x0001
        /*0032*/ 	.short	0x0008
        /*0034*/ 	.byte	0x00, 0xf0, 0x09, 0x00


	//----- nvinfo : EIATTR_KPARAM_INFO
	.align		4
.L_615:
        /*0038*/ 	.byte	0x04, 0x17
        /*003a*/ 	.short	(.L_617 - .L_616)
.L_616:
        /*003c*/ 	.word	0x00000000
        /*0040*/ 	.short	0x0000
        /*0042*/ 	.short	0x0000
        /*0044*/ 	.byte	0x00, 0xf5, 0x21, 0x00


	//----- nvinfo : EIATTR_SPARSE_MMA_MASK
	.align		4
.L_617:
        /*0048*/ 	.byte	0x03, 0x50
        /*004a*/ 	.short	0x0000


	//----- nvinfo : EIATTR_MAXREG_COUNT
	.align		4
        /*004c*/ 	.byte	0x03, 0x1b
        /*004e*/ 	.short	0x00ff


	//----- nvinfo : EIATTR_MERCURY_ISA_VERSION
	.align		4
        /*0050*/ 	.byte	0x03, 0x5f
        /*0052*/ 	.short	0x0101


	//----- nvinfo : EIATTR_VRC_CTA_INIT_COUNT
	.align		4
        /*0054*/ 	.byte	0x02, 0x4a
	.zero		1
	.zero		1


	//----- nvinfo : EIATTR_EXIT_INSTR_OFFSETS
	.align		4
        /*0058*/ 	.byte	0x04, 0x1c
        /*005a*/ 	.short	(.L_619 - .L_618)


	//   ....[0]....
.L_618:
        /*005c*/ 	.word	0x00000ae0


	//   ....[1]....
        /*0060*/ 	.word	0x00000e70


	//   ....[2]....
        /*0064*/ 	.word	0x00001000


	//   ....[3]....
        /*0068*/ 	.word	0x00001150


	//   ....[4]....
        /*006c*/ 	.word	0x00001210


	//----- nvinfo : EIATTR_CRS_STACK_SIZE
	.align		4
.L_619:
        /*0070*/ 	.byte	0x04, 0x1e
        /*0072*/ 	.short	(.L_621 - .L_620)
.L_620:
        /*0074*/ 	.word	0x00000000


	//----- nvinfo : EIATTR_CBANK_PARAM_SIZE
	.align		4
.L_621:
        /*0078*/ 	.byte	0x03, 0x19
        /*007a*/ 	.short	0x0018


	//----- nvinfo : EIATTR_PARAM_CBANK
	.align		4
        /*007c*/ 	.byte	0x04, 0x0a
        /*007e*/ 	.short	(.L_623 - .L_622)
	.align		4
.L_622:
        /*0080*/ 	.word	index@(.nv.constant0.arange_i16_vec4)
        /*0084*/ 	.short	0x0380
        /*0086*/ 	.short	0x0018


	//----- nvinfo : EIATTR_SW_WAR
	.align		4
.L_623:
        /*0088*/ 	.byte	0x04, 0x36
        /*008a*/ 	.short	(.L_625 - .L_624)
.L_624:
        /*008c*/ 	.word	0x00000008
.L_625:


//--------------------- .nv.info.arange_i8_vec2   --------------------------
	.section	.nv.info.arange_i8_vec2,"",@"SHT_CUDA_INFO"
	.sectionflags	@""
	.align	4


	//----- nvinfo : EIATTR_CUDA_API_VERSION
	.align		4
        /*0000*/ 	.byte	0x04, 0x37
        /*0002*/ 	.short	(.L_627 - .L_626)
.L_626:
        /*0004*/ 	.word	0x00000082


	//----- nvinfo : EIATTR_KPARAM_INFO
	.align		4
.L_627:
        /*0008*/ 	.byte	0x04, 0x17
        /*000a*/ 	.short	(.L_629 - .L_628)
.L_628:
        /*000c*/ 	.word	0x00000000
        /*0010*/ 	.short	0x0003
        /*0012*/ 	.short	0x0010
        /*0014*/ 	.byte	0x00, 0xf0, 0x21, 0x00


	//----- nvinfo : EIATTR_KPARAM_INFO
	.align		4
.L_629:
        /*0018*/ 	.byte	0x04, 0x17
        /*001a*/ 	.short	(.L_631 - .L_630)
.L_630:
        /*001c*/ 	.word	0x00000000
        /*0020*/ 	.short	0x0002
        /*0022*/ 	.short	0x0009
        /*0024*/ 	.byte	0x00, 0xf0, 0x05, 0x00


	//----- nvinfo : EIATTR_KPARAM_INFO
	.align		4
.L_631:
        /*0028*/ 	.byte	0x04, 0x17
        /*002a*/ 	.short	(.L_633 - .L_632)
.L_632:
        /*002c*/ 	.word	0x00000000
        /*0030*/ 	.short	0x0001
        /*0032*/ 	.short	0x0008
        /*0034*/ 	.byte	0x00, 0xf0, 0x05, 0x00


	//----- nvinfo : EIATTR_KPARAM_INFO
	.align		4
.L_633:
        /*0038*/ 	.byte	0x04, 0x17
        /*003a*/ 	.short	(.L_635 - .L_634)
.L_634:
        /*003c*/ 	.word	0x00000000
        /*0040*/ 	.short	0x0000
        /*0042*/ 	.short	0x0000
        /*0044*/ 	.byte	0x00, 0xf5, 0x21, 0x00


	//----- nvinfo : EIATTR_SPARSE_MMA_MASK
	.align		4
.L_635:
        /*0048*/ 	.byte	0x03, 0x50
        /*004a*/ 	.short	0x0000


	//----- nvinfo : EIATTR_MAXREG_COUNT
	.align		4
        /*004c*/ 	.byte	0x03, 0x1b
        /*004e*/ 	.short	0x00ff


	//----- nvinfo : EIATTR_MERCURY_ISA_VERSION
	.align		4
        /*0050*/ 	.byte	0x03, 0x5f
        /*0052*/ 	.short	0x0101


	//----- nvinfo : EIATTR_VRC_CTA_INIT_COUNT
	.align		4
        /*0054*/ 	.byte	0x02, 0x4a
	.zero		1
	.zero		1


	//----- nvinfo : EIATTR_EXIT_INSTR_OFFSETS
	.align		4
        /*0058*/ 	.byte	0x04, 0x1c
        /*005a*/ 	.short	(.L_637 - .L_636)


	//   ....[0]....
.L_636:
        /*005c*/ 	.word	0x00000980


	//   ....[1]....
        /*0060*/ 	.word	0x00000c90


	//   ....[2]....
        /*0064*/ 	.word	0x00000e10


	//   ....[3]....
        /*0068*/ 	.word	0x00000f50


	//   ....[4]....
        /*006c*/ 	.word	0x00001010


	//----- nvinfo : EIATTR_CRS_STACK_SIZE
	.align		4
.L_637:
        /*0070*/ 	.byte	0x04, 0x1e
        /*0072*/ 	.short	(.L_639 - .L_638)
.L_638:
        /*0074*/ 	.word	0x00000000


	//----- nvinfo : EIATTR_CBANK_PARAM_SIZE
	.align		4
.L_639:
        /*0078*/ 	.byte	0x03, 0x19
        /*007a*/ 	.short	0x0018


	//----- nvinfo : EIATTR_PARAM_CBANK
	.align		4
        /*007c*/ 	.byte	0x04, 0x0a
        /*007e*/ 	.short	(.L_641 - .L_640)
	.align		4
.L_640:
        /*0080*/ 	.word	index@(.nv.constant0.arange_i8_vec2)
        /*0084*/ 	.short	0x0380
        /*0086*/ 	.short	0x0018


	//----- nvinfo : EIATTR_SW_WAR
	.align		4
.L_641:
        /*0088*/ 	.byte	0x04, 0x36
        /*008a*/ 	.short	(.L_643 - .L_642)
.L_642:
        /*008c*/ 	.word	0x00000008
.L_643:


//--------------------- .nv.info.arange_i8_vec3   --------------------------
	.section	.nv.info.arange_i8_vec3,"",@"SHT_CUDA_INFO"
	.sectionflags	@""
	.align	4


	//----- nvinfo : EIATTR_CUDA_API_VERSION
	.align		4
        /*0000*/ 	.byte	0x04, 0x37
        /*0002*/ 	.short	(.L_645 - .L_644)
.L_644:
        /*0004*/ 	.word	0x00000082


	//----- nvinfo : EIATTR_KPARAM_INFO
	.align		4
.L_645:
        /*0008*/ 	.byte	0x04, 0x17
        /*000a*/ 	.short	(.L_647 - .L_646)
.L_646:
        /*000c*/ 	.word	0x00000000
        /*0010*/ 	.short	0x0003
        /*0012*/ 	.short	0x0010
        /*0014*/ 	.byte	0x00, 0xf0, 0x21, 0x00


	//----- nvinfo : EIATTR_KPARAM_INFO
	.align		4
.L_647:
        /*0018*/ 	.byte	0x04, 0x17
        /*001a*/ 	.short	(.L_649 - .L_648)
.L_648:
        /*001c*/ 	.word	0x00000000
        /*0020*/ 	.short	0x0002
        /*0022*/ 	.short	0x0009
        /*0024*/ 	.byte	0x00, 0xf0, 0x05, 0x00


	//----- nvinfo : EIATTR_KPARAM_INFO
	.align		4
.L_649:
        /*0028*/ 	.byte	0x04, 0x17
        /*002a*/ 	.short	(.L_651 - .L_650)
.L_650:
        /*002c*/ 	.word	0x00000000
        /*0030*/ 	.short	0x0001
        /*0032*/ 	.short	0x0008
        /*0034*/ 	.byte	0x00, 0xf0, 0x05, 0x00


	//----- nvinfo : EIATTR_KPARAM_INFO
	.align		4
.L_651:
        /*0038*/ 	.byte	0x04, 0x17
        /*003a*/ 	.short	(.L_653 - .L_652)
.L_652:
        /*003c*/ 	.word	0x00000000
        /*0040*/ 	.short	0x0000
        /*0042*/ 	.short	0x0000
        /*0044*/ 	.byte	0x00, 0xf5, 0x21, 0x00


	//----- nvinfo : EIATTR_SPARSE_MMA_MASK
	.align		4
.L_653:
        /*0048*/ 	.byte	0x03, 0x50
        /*004a*/ 	.short	0x0000


	//----- nvinfo : EIATTR_MAXREG_COUNT
	.align		4
        /*004c*/ 	.byte	0x03, 0x1b
        /*004e*/ 	.short	0x00ff


	//----- nvinfo : EIATTR_MERCURY_ISA_VERSION
	.align		4
        /*0050*/ 	.byte	0x03, 0x5f
        /*0052*/ 	.short	0x0101


	//----- nvinfo : EIATTR_VRC_CTA_INIT_COUNT
	.align		4
        /*0054*/ 	.byte	0x02, 0x4a
	.zero		1
	.zero		1


	//----- nvinfo : EIATTR_EXIT_INSTR_OFFSETS
	.align		4
        /*0058*/ 	.byte	0x04, 0x1c
        /*005a*/ 	.short	(.L_655 - .L_654)


	//   ....[0]....
.L_654:
        /*005c*/ 	.word	0x00000a80


	//   ....[1]....
        /*0060*/ 	.word	0x00000d20


	//   ....[2]....
        /*0064*/ 	.word	0x00000e60


	//   ....[3]....
        /*0068*/ 	.word	0x00000f00


	//----- nvinfo : EIATTR_CRS_STACK_SIZE
	.align		4
.L_655:
        /*006c*/ 	.byte	0x04, 0x1e
        /*006e*/ 	.short	(.L_657 - .L_656)
.L_656:
        /*0070*/ 	.word	0x00000000


	//----- nvinfo : EIATTR_CBANK_PARAM_SIZE
	.align		4
.L_657:
        /*0074*/ 	.byte	0x03, 0x19
        /*0076*/ 	.short	0x0018


	//----- nvinfo : EIATTR_PARAM_CBANK
	.align		4
        /*0078*/ 	.byte	0x04, 0x0a
        /*007a*/ 	.short	(.L_659 - .L_658)
	.align		4
.L_658:
        /*007c*/ 	.word	index@(.nv.constant0.arange_i8_vec3)
        /*0080*/ 	.short	0x0380
        /*0082*/ 	.short	0x0018


	//----- nvinfo : EIATTR_SW_WAR
	.align		4
.L_659:
        /*0084*/ 	.byte	0x04, 0x36
        /*0086*/ 	.short	(.L_661 - .L_660)
.L_660:
        /*0088*/ 	.word	0x00000008
.L_661:


//--------------------- .nv.info.arange_i8_vec4   --------------------------
	.section	.nv.info.arange_i8_vec4,"",@"SHT_CUDA_INFO"
	.sectionflags	@""
	.align	4


	//----- nvinfo : EIATTR_CUDA_API_VERSION
	.align		4
        /*0000*/ 	.byte	0x04, 0x37
        /*0002*/ 	.short	(.L_663 - .L_662)
.L_662:
        /*0004*/ 	.word	0x00000082


	//----- nvinfo : EIATTR_KPARAM_INFO
	.align		4
.L_663:
        /*0008*/ 	.byte	0x04, 0x17
        /*000a*/ 	.short	(.L_665 - .L_664)
.L_664:
        /*000c*/ 	.word	0x00000000
        /*0010*/ 	.short	0x0003
        /*0012*/ 	.short	0x0010
        /*0014*/ 	.byte	0x00, 0xf0, 0x21, 0x00


	//----- nvinfo : EIATTR_KPARAM_INFO
	.align		4
.L_665:
        /*0018*/ 	.byte	0x04, 0x17
        /*001a*/ 	.short	(.L_667 - .L_666)
.L_666:
        /*001c*/ 	.word	0x00000000
        /*0020*/ 	.short	0x0002
        /*0022*/ 	.short	0x0009
        /*0024*/ 	.byte	0x00, 0xf0, 0x05, 0x00


	//----- nvinfo : EIATTR_KPARAM_INFO
	.align		4
.L_667:
        /*0028*/ 	.byte	0x04, 0x17
        /*002a*/ 	.short	(.L_669 - .L_668)
.L_668:
        /*002c*/ 	.word	0x00000000
        /*0030*/ 	.short	0x0001
        /*0032*/ 	.short	0x0008
        /*0034*/ 	.byte	0x00, 0xf0, 0x05, 0x00


	//----- nvinfo : EIATTR_KPARAM_INFO
	.align		4
.L_669:
        /*0038*/ 	.byte	0x04, 0x17
        /*003a*/ 	.short	(.L_671 - .L_670)
.L_670:
        /*003c*/ 	.word	0x00000000
        /*0040*/ 	.short	0x0000
        /*0042*/ 	.short	0x0000
        /*0044*/ 	.byte	0x00, 0xf5, 0x21, 0x00


	//----- nvinfo : EIATTR_SPARSE_MMA_MASK
	.align		4
.L_671:
        /*0048*/ 	.byte	0x03, 0x50
        /*004a*/ 	.short	0x0000


	//----- nvinfo : EIATTR_MAXREG_COUNT
	.align		4
        /*004c*/ 	.byte	0x03, 0x1b
        /*004e*/ 	.short	0x00ff


	//----- nvinfo : EIATTR_MERCURY_ISA_VERSION
	.align		4
        /*0050*/ 	.byte	0x03, 0x5f
        /*0052*/ 	.short	0x0101


	//----- nvinfo : EIATTR_VRC_CTA_INIT_COUNT
	.align		4
        /*0054*/ 	.byte	0x02, 0x4a
	.zero		1
	.zero		1


	//----- nvinfo : EIATTR_EXIT_INSTR_OFFSETS
	.align		4
        /*0058*/ 	.byte	0x04, 0x1c
        /*005a*/ 	.short	(.L_673 - .L_672)


	//   ....[0]....
.L_672:
        /*005c*/ 	.word	0x00000c00


	//   ....[1]....
        /*0060*/ 	.word	0x00000f00


	//   ....[2]....
        /*0064*/ 	.word	0x00001080


	//   ....[3]....
        /*0068*/ 	.word	0x000011c0


	//   ....[4]....
        /*006c*/ 	.word	0x00001280


	//----- nvinfo : EIATTR_CRS_STACK_SIZE
	.align		4
.L_673:
        /*0070*/ 	.byte	0x04, 0x1e
        /*0072*/ 	.short	(.L_675 - .L_674)
.L_674:
        /*0074*/ 	.word	0x00000000


	//----- nvinfo : EIATTR_CBANK_PARAM_SIZE
	.align		4
.L_675:
        /*0078*/ 	.byte	0x03, 0x19
        /*007a*/ 	.short	0x0018


	//----- nvinfo : EIATTR_PARAM_CBANK
	.align		4
        /*007c*/ 	.byte	0x04, 0x0a
        /*007e*/ 	.short	(.L_677 - .L_676)
	.align		4
.L_676:
        /*0080*/ 	.word	index@(.nv.constant0.arange_i8_vec4)
        /*0084*/ 	.short	0x0380
        /*0086*/ 	.short	0x0018


	//----- nvinfo : EIATTR_SW_WAR
	.align		4
.L_677:
        /*0088*/ 	.byte	0x04, 0x36
        /*008a*/ 	.short	(.L_679 - .L_678)
.L_678:
        /*008c*/ 	.word	0x00000008
.L_679:


//--------------------- .nv.info.arange_f64_vec2  --------------------------
	.section	.nv.info.arange_f64_vec2,"",@"SHT_CUDA_INFO"
	.sectionflags	@""
	.align	4


	//----- nvinfo : EIATTR_CUDA_API_VERSION
	.align		4
        /*0000*/ 	.byte	0x04, 0x37
        /*0002*/ 	.short	(.L_681 - .L_680)
.L_680:
        /*0004*/ 	.word	0x00000082


	//----- nvinfo : EIATTR_KPARAM_INFO
	.align		4
.L_681:
        /*0008*/ 	.byte	0x04, 0x17
        /*000a*/ 	.short	(.L_683 - .L_682)
.L_682:
        /*000c*/ 	.word	0x00000000
        /*0010*/ 	.short	0x0003
        /*0012*/ 	.short	0x0018
        /*0014*/ 	.byte	0x00, 0xf0, 0x21, 0x00


	//----- nvinfo : EIATTR_KPARAM_INFO
	.align		4
.L_683:
        /*0018*/ 	.byte	0x04, 0x17
        /*001a*/ 	.short	(.L_685 - .L_684)
.L_684:
        /*001c*/ 	.word	0x00000000
        /*0020*/ 	.short	0x0002
        /*0022*/ 	.short	0x0010
        /*0024*/ 	.byte	0x00, 0xf0, 0x21, 0x00


	//----- nvinfo : EIATTR_KPARAM_INFO
	.align		4
.L_685:
        /*0028*/ 	.byte	0x04, 0x17
        /*002a*/ 	.short	(.L_687 - .L_686)
.L_686:
        /*002c*/ 	.word	0x00000000
        /*0030*/ 	.short	0x0001
        /*0032*/ 	.short	0x0008
        /*0034*/ 	.byte	0x00, 0xf0, 0x21, 0x00


	//----- nvinfo : EIATTR_KPARAM_INFO
	.align		4
.L_687:
        /*0038*/ 	.byte	0x04, 0x17
        /*003a*/ 	.short	(.L_689 - .L_688)
.L_688:
        /*003c*/ 	.word	0x00000000
        /*0040*/ 	.short	0x0000
        /*0042*/ 	.short	0x0000
        /*0044*/ 	.byte	0x00, 0xf5, 0x21, 0x00


	//----- nvinfo : EIATTR_SPARSE_MMA_MASK
	.align		4
.L_689:
        /*0048*/ 	.byte	0x03, 0x50
        /*004a*/ 	.short	0x0000


	//----- nvinfo : EIATTR_MAXREG_COUNT
	.align		4
        /*004c*/ 	.byte	0x03, 0x1b
        /*004e*/ 	.short	0x00ff


	//----- nvinfo : EIATTR_MERCURY_ISA_VERSION
	.align		4
        /*0050*/ 	.byte	0x03, 0x5f
        /*0052*/ 	.short	0x0101


	//----- nvinfo : EIATTR_VRC_CTA_INIT_COUNT
	.align		4
        /*0054*/ 	.byte	0x02, 0x4a
	.zero		1
	.zero		1


	//----- nvinfo : EIATTR_EXIT_INSTR_OFFSETS
	.align		4
        /*0058*/ 	.byte	0x04, 0x1c
        /*005a*/ 	.short	(.L_691 - .L_690)


	//   ....[0]....
.L_690:
        /*005c*/ 	.word	0x00000990


	//   ....[1]....
        /*0060*/ 	.word	0x00000e40


	//   ....[2]....
        /*0064*/ 	.word	0x00001040


	//   ....[3]....
        /*0068*/ 	.word	0x000011a0


	//   ....[4]....
        /*006c*/ 	.word	0x00001230


	//----- nvinfo : EIATTR_CRS_STACK_SIZE
	.align		4
.L_691:
        /*0070*/ 	.byte	0x04, 0x1e
        /*0072*/ 	.short	(.L_693 - .L_692)
.L_692:
        /*0074*/ 	.word	0x00000000


	//----- nvinfo : EIATTR_CBANK_PARAM_SIZE
	.align		4
.L_693:
        /*0078*/ 	.byte	0x03, 0x19
        /*007a*/ 	.short	0x0020


	//----- nvinfo : EIATTR_PARAM_CBANK
	.align		4
        /*007c*/ 	.byte	0x04, 0x0a
        /*007e*/ 	.short	(.L_695 - .L_694)
	.align		4
.L_694:
        /*0080*/ 	.word	index@(.nv.constant0.arange_f64_vec2)
        /*0084*/ 	.short	0x0380
        /*0086*/ 	.short	0x0020


	//----- nvinfo : EIATTR_SW_WAR
	.align		4
.L_695:
        /*0088*/ 	.byte	0x04, 0x36
        /*008a*/ 	.short	(.L_697 - .L_696)
.L_696:
        /*008c*/ 	.word	0x00000008
.L_697:


//--------------------- .nv.info.arange_f64_vec3  --------------------------
	.section	.nv.info.arange_f64_vec3,"",@"SHT_CUDA_INFO"
	.sectionflags	@""
	.align	4


	//----- nvinfo : EIATTR_CUDA_API_VERSION
	.align		4
        /*0000*/ 	.byte	0x04, 0x37
        /*0002*/ 	.short	(.L_699 - .L_698)
.L_698:
        /*0004*/ 	.word	0x00000082


	//----- nvinfo : EIATTR_KPARAM_INFO
	.align		4
.L_699:
        /*0008*/ 	.byte	0x04, 0x17
        /*000a*/ 	.short	(.L_701 - .L_700)
.L_700:
        /*000c*/ 	.word	0x00000000
        /*0010*/ 	.short	0x0003
        /*0012*/ 	.short	0x0018
        /*0014*/ 	.byte	0x00, 0xf0, 0x21, 0x00


	//----- nvinfo : EIATTR_KPARAM_INFO
	.align		4
.L_701:
        /*0018*/ 	.byte	0x04, 0x17
        /*001a*/ 	.short	(.L_703 - .L_702)
.L_702:
        /*001c*/ 	.word	0x00000000
        /*0020*/ 	.short	0x0002
        /*0022*/ 	.short	0x0010
        /*0024*/ 	.byte	0x00, 0xf0, 0x21, 0x00


	//----- nvinfo : EIATTR_KPARAM_INFO
	.align		4
.L_703:
        /*0028*/ 	.byte	0x04, 0x17
        /*002a*/ 	.short	(.L_705 - .L_704)
.L_704:
        /*002c*/ 	.word	0x00000000
        /*0030*/ 	.short	0x0001
        /*0032*/ 	.short	0x0008
        /*0034*/ 	.byte	0x00, 0xf0, 0x21, 0x00


	//----- nvinfo : EIATTR_KPARAM_INFO
	.align		4
.L_705:
        /*0038*/ 	.byte	0x04, 0x17
        /*003a*/ 	.short	(.L_707 - .L_706)
.L_706:
        /*003c*/ 	.word	0x00000000
        /*0040*/ 	.short	0x0000
        /*0042*/ 	.short	0x0000
        /*0044*/ 	.byte	0x00, 0xf5, 0x21, 0x00


	//----- nvinfo : EIATTR_SPARSE_MMA_MASK
	.align		4
.L_707:
        /*0048*/ 	.byte	0x03, 0x50
        /*004a*/ 	.short	0x0000


	//----- nvinfo : EIATTR_MAXREG_COUNT
	.align		4
        /*004c*/ 	.byte	0x03, 0x1b
        /*004e*/ 	.short	0x00ff


	//----- nvinfo : EIATTR_MERCURY_ISA_VERSION
	.align		4
        /*0050*/ 	.byte	0x03, 0x5f
        /*0052*/ 	.short	0x0101


	//----- nvinfo : EIATTR_VRC_CTA_INIT_COUNT
	.align		4
        /*0054*/ 	.byte	0x02, 0x4a
	.zero		1
	.zero		1


	//----- nvinfo : EIATTR_EXIT_INSTR_OFFSETS
	.align		4
        /*0058*/ 	.byte	0x04, 0x1c
        /*005a*/ 	.short	(.L_709 - .L_708)


	//   ....[0]....
.L_708:
        /*005c*/ 	.word	0x00000b60


	//   ....[1]....
        /*0060*/ 	.word	0x00000fb0


	//   ....[2]....
        /*0064*/ 	.word	0x00001120


	//   ....[3]....
        /*0068*/ 	.word	0x000011c0


	//----- nvinfo : EIATTR_CRS_STACK_SIZE
	.align		4
.L_709:
        /*006c*/ 	.byte	0x04, 0x1e
        /*006e*/ 	.short	(.L_711 - .L_710)
.L_710:
        /*0070*/ 	.word	0x00000000


	//----- nvinfo : EIATTR_CBANK_PARAM_SIZE
	.align		4
.L_711:
        /*0074*/ 	.byte	0x03, 0x19
        /*0076*/ 	.short	0x0020


	//----- nvinfo : EIATTR_PARAM_CBANK
	.align		4
        /*0078*/ 	.byte	0x04, 0x0a
        /*007a*/ 	.short	(.L_713 - .L_712)
	.align		4
.L_712:
        /*007c*/ 	.word	index@(.nv.constant0.arange_f64_vec3)
        /*0080*/ 	.short	0x0380
        /*0082*/ 	.short	0x0020


	//----- nvinfo : EIATTR_SW_WAR
	.align		4
.L_713:
        /*0084*/ 	.byte	0x04, 0x36
        /*0086*/ 	.short	(.L_715 - .L_714)
.L_714:
        /*0088*/ 	.word	0x00000008
.L_715:


//--------------------- .nv.info.arange_f64_vec4  --------------------------
	.section	.nv.info.arange_f64_vec4,"",@"SHT_CUDA_INFO"
	.sectionflags	@""
	.align	4


	//----- nvinfo : EIATTR_CUDA_API_VERSION
	.align		4
        /*0000*/ 	.byte	0x04, 0x37
        /*0002*/ 	.short	(.L_717 - .L_716)
.L_716:
        /*0004*/ 	.word	0x00000082


	//----- nvinfo : EIATTR_KPARAM_INFO
	.align		4
.L_717:
        /*0008*/ 	.byte	0x04, 0x17
        /*000a*/ 	.short	(.L_719 - .L_718)
.L_718:
        /*000c*/ 	.word	0x00000000
        /*0010*/ 	.short	0x0003
        /*0012*/ 	.short	0x0018
        /*0014*/ 	.byte	0x00, 0xf0, 0x21, 0x00


	//----- nvinfo : EIATTR_KPARAM_INFO
	.align		4
.L_719:
        /*0018*/ 	.byte	0x04, 0x17
        /*001a*/ 	.short	(.L_721 - .L_720)
.L_720:
        /*001c*/ 	.word	0x00000000
        /*0020*/ 	.short	0x0002
        /*0022*/ 	.short	0x0010
        /*0024*/ 	.byte	0x00, 0xf0, 0x21, 0x00


	//----- nvinfo : EIATTR_KPARAM_INFO
	.align		4
.L_721:
        /*0028*/ 	.byte	0x04, 0x17
        /*002a*/ 	.short	(.L_723 - .L_722)
.L_722:
        /*002c*/ 	.word	0x00000000
        /*0030*/ 	.short	0x0001
        /*0032*/ 	.short	0x0008
        /*0034*/ 	.byte	0x00, 0xf0, 0x21, 0x00


	//----- nvinfo : EIATTR_KPARAM_INFO
	.align		4
.L_723:
        /*0038*/ 	.byte	0x04, 0x17
        /*003a*/ 	.short	(.L_725 - .L_724)
.L_724:
        /*003c*/ 	.word	0x00000000
        /*0040*/ 	.short	0x0000
        /*0042*/ 	.short	0x0000
        /*0044*/ 	.byte	0x00, 0xf5, 0x21, 0x00


	//----- nvinfo : EIATTR_SPARSE_MMA_MASK
	.align		4
.L_725:
        /*0048*/ 	.byte	0x03, 0x50
        /*004a*/ 	.short	0x0000


	//----- nvinfo : EIATTR_MAXREG_COUNT
	.align		4
        /*004c*/ 	.byte	0x03, 0x1b
        /*004e*/ 	.short	0x00ff


	//----- nvinfo : EIATTR_MERCURY_ISA_VERSION
	.align		4
        /*0050*/ 	.byte	0x03, 0x5f
        /*0052*/ 	.short	0x0101


	//----- nvinfo : EIATTR_VRC_CTA_INIT_COUNT
	.align		4
        /*0054*/ 	.byte	0x02, 0x4a
	.zero		1
	.zero		1


	//----- nvinfo : EIATTR_EXIT_INSTR_OFFSETS
	.align		4
        /*0058*/ 	.byte	0x04, 0x1c
        /*005a*/ 	.short	(.L_727 - .L_726)


	//   ....[0]....
.L_726:
        /*005c*/ 	.word	0x00000a80


	//   ....[1]....
        /*0060*/ 	.word	0x00000f50


	//   ....[2]....
        /*0064*/ 	.word	0x00001160


	//   ....[3]....
        /*0068*/ 	.word	0x000012d0


	//   ....[4]....
        /*006c*/ 	.word	0x00001370


	//----- nvinfo : EIATTR_CRS_STACK_SIZE
	.align		4
.L_727:
        /*0070*/ 	.byte	0x04, 0x1e
        /*0072*/ 	.short	(.L_729 - .L_728)
.L_728:
        /*0074*/ 	.word	0x00000000


	//----- nvinfo : EIATTR_CBANK_PARAM_SIZE
	.align		4
.L_729:
        /*0078*/ 	.byte	0x03, 0x19
        /*007a*/ 	.short	0x0020


	//----- nvinfo : EIATTR_PARAM_CBANK
	.align		4
        /*007c*/ 	.byte	0x04, 0x0a
        /*007e*/ 	.short	(.L_731 - .L_730)
	.align		4
.L_730:
        /*0080*/ 	.word	index@(.nv.constant0.arange_f64_vec4)
        /*0084*/ 	.short	0x0380
        /*0086*/ 	.short	0x0020


	//----- nvinfo : EIATTR_SW_WAR
	.align		4
.L_731:
        /*0088*/ 	.byte	0x04, 0x36
        /*008a*/ 	.short	(.L_733 - .L_732)
.L_732:
        /*008c*/ 	.word	0x00000008
.L_733:


//--------------------- .nv.info.arange_f32_vec2  --------------------------
	.section	.nv.info.arange_f32_vec2,"",@"SHT_CUDA_INFO"
	.sectionflags	@""
	.align	4


	//----- nvinfo : EIATTR_CUDA_API_VERSION
	.align		4
        /*0000*/ 	.byte	0x04, 0x37
        /*0002*/ 	.short	(.L_735 - .L_734)
.L_734:
        /*0004*/ 	.word	0x00000082


	//----- nvinfo : EIATTR_KPARAM_INFO
	.align		4
.L_735:
        /*0008*/ 	.byte	0x04, 0x17
        /*000a*/ 	.short	(.L_737 - .L_736)
.L_736:
        /*000c*/ 	.word	0x00000000
        /*0010*/ 	.short	0x0003
        /*0012*/ 	.short	0x0010
        /*0014*/ 	.byte	0x00, 0xf0, 0x21, 0x00


	//----- nvinfo : EIATTR_KPARAM_INFO
	.align		4
.L_737:
        /*0018*/ 	.byte	0x04, 0x17
        /*001a*/ 	.short	(.L_739 - .L_738)
.L_738:
        /*001c*/ 	.word	0x00000000
        /*0020*/ 	.short	0x0002
        /*0022*/ 	.short	0x000c
        /*0024*/ 	.byte	0x00, 0xf0, 0x11, 0x00


	//----- nvinfo : EIATTR_KPARAM_INFO
	.align		4
.L_739:
        /*0028*/ 	.byte	0x04, 0x17
        /*002a*/ 	.short	(.L_741 - .L_740)
.L_740:
        /*002c*/ 	.word	0x00000000
        /*0030*/ 	.short	0x0001
        /*0032*/ 	.short	0x0008
        /*0034*/ 	.byte	0x00, 0xf0, 0x11, 0x00


	//----- nvinfo : EIATTR_KPARAM_INFO
	.align		4
.L_741:
        /*0038*/ 	.byte	0x04, 0x17
        /*003a*/ 	.short	(.L_743 - .L_742)
.L_742:
        /*003c*/ 	.word	0x00000000
        /*0040*/ 	.short	0x0000
        /*0042*/ 	.short	0x0000
        /*0044*/ 	.byte	0x00, 0xf5, 0x21, 0x00


	//----- nvinfo : EIATTR_SPARSE_MMA_MASK
	.align		4
.L_743:
        /*0048*/ 	.byte	0x03, 0x50
        /*004a*/ 	.short	0x0000


	//----- nvinfo : EIATTR_MAXREG_COUNT
	.align		4
        /*004c*/ 	.byte	0x03, 0x1b
        /*004e*/ 	.short	0x00ff


	//----- nvinfo : EIATTR_MERCURY_ISA_VERSION
	.align		4
        /*0050*/ 	.byte	0x03, 0x5f
        /*0052*/ 	.short	0x0101


	//----- nvinfo : EIATTR_VRC_CTA_INIT_COUNT
	.align		4
        /*0054*/ 	.byte	0x02, 0x4a
	.zero		1
	.zero		1


	//----- nvinfo : EIATTR_EXIT_INSTR_OFFSETS
	.align		4
        /*0058*/ 	.byte	0x04, 0x1c
        /*005a*/ 	.short	(.L_745 - .L_744)


	//   ....[0]....
.L_744:
        /*005c*/ 	.word	0x00000970


	//   ....[1]....
        /*0060*/ 	.word	0x00000e20


	//   ....[2]....
        /*0064*/ 	.word	0x00001010


	//   ....[3]....
        /*0068*/ 	.word	0x00001180


	//   ....[4]....
        /*006c*/ 	.word	0x00001200


	//----- nvinfo : EIATTR_CRS_STACK_SIZE
	.align		4
.L_745:
        /*0070*/ 	.byte	0x04, 0x1e
        /*0072*/ 	.short	(.L_747 - .L_746)
.L_746:
        /*0074*/ 	.word	0x00000000


	//----- nvinfo : EIATTR_CBANK_PARAM_SIZE
	.align		4
.L_747:
        /*0078*/ 	.byte	0x03, 0x19
        /*007a*/ 	.short	0x0018


	//----- nvinfo : EIATTR_PARAM_CBANK
	.align		4
        /*007c*/ 	.byte	0x04, 0x0a
        /*007e*/ 	.short	(.L_749 - .L_748)
	.align		4
.L_748:
        /*0080*/ 	.word	index@(.nv.constant0.arange_f32_vec2)
        /*0084*/ 	.short	0x0380
        /*0086*/ 	.short	0x0018


	//----- nvinfo : EIATTR_SW_WAR
	.align		4
.L_749:
        /*0088*/ 	.byte	0x04, 0x36
        /*008a*/ 	.short	(.L_751 - .L_750)
.L_750:
        /*008c*/ 	.word	0x00000008
.L_751:


//--------------------- .nv.info.arange_f32_vec3  --------------------------
	.section	.nv.info.arange_f32_vec3,"",@"SHT_CUDA_INFO"
	.sectionflags	@""
	.align	4


	//----- nvinfo : EIATTR_CUDA_API_VERSION
	.align		4
        /*0000*/ 	.byte	0x04, 0x37
        /*0002*/ 	.short	(.L_753 - .L_752)
.L_752:
        /*0004*/ 	.word	0x00000082


	//----- nvinfo : EIATTR_KPARAM_INFO
	.align		4
.L_753:
        /*0008*/ 	.byte	0x04, 0x17
        /*000a*/ 	.short	(.L_755 - .L_754)
.L_754:
        /*000c*/ 	.word	0x00000000
        /*0010*/ 	.short	0x0003
        /*0012*/ 	.short	0x0010
        /*0014*/ 	.byte	0x00, 0xf0, 0x21, 0x00


	//----- nvinfo : EIATTR_KPARAM_INFO
	.align		4
.L_755:
        /*0018*/ 	.byte	0x04, 0x17
        /*001a*/ 	.short	(.L_757 - .L_756)
.L_756:
        /*001c*/ 	.word	0x00000000
        /*0020*/ 	.short	0x0002
        /*0022*/ 	.short	0x000c
        /*0024*/ 	.byte	0x00, 0xf0, 0x11, 0x00


	//----- nvinfo : EIATTR_KPARAM_INFO
	.align		4
.L_757:
        /*0028*/ 	.byte	0x04, 0x17
        /*002a*/ 	.short	(.L_759 - .L_758)
.L_758:
        /*002c*/ 	.word	0x00000000
        /*0030*/ 	.short	0x0001
        /*0032*/ 	.short	0x0008
        /*0034*/ 	.byte	0x00, 0xf0, 0x11, 0x00


	//----- nvinfo : EIATTR_KPARAM_INFO
	.align		4
.L_759:
        /*0038*/ 	.byte	0x04, 0x17
        /*003a*/ 	.short	(.L_761 - .L_760)
.L_760:
        /*003c*/ 	.word	0x00000000
        /*0040*/ 	.short	0x0000
        /*0042*/ 	.short	0x0000
        /*0044*/ 	.byte	0x00, 0xf5, 0x21, 0x00


	//----- nvinfo : EIATTR_SPARSE_MMA_MASK
	.align		4
.L_761:
        /*0048*/ 	.byte	0x03, 0x50
        /*004a*/ 	.short	0x0000


	//----- nvinfo : EIATTR_MAXREG_COUNT
	.align		4
        /*004c*/ 	.byte	0x03, 0x1b
        /*004e*/ 	.short	0x00ff


	//----- nvinfo : EIATTR_MERCURY_ISA_VERSION
	.align		4
        /*0050*/ 	.byte	0x03, 0x5f
        /*0052*/ 	.short	0x0101


	//----- nvinfo : EIATTR_VRC_CTA_INIT_COUNT
	.align		4
        /*0054*/ 	.byte	0x02, 0x4a
	.zero		1
	.zero		1


	//----- nvinfo : EIATTR_EXIT_INSTR_OFFSETS
	.align		4
        /*0058*/ 	.byte	0x04, 0x1c
        /*005a*/ 	.short	(.L_763 - .L_762)


	//   ....[0]....
.L_762:
        /*005c*/ 	.word	0x00000b70


	//   ....[1]....
        /*0060*/ 	.word	0x00000fa0


	//   ....[2]....
        /*0064*/ 	.word	0x000010f0


	//   ....[3]....
        /*0068*/ 	.word	0x00001170


	//----- nvinfo : EIATTR_CRS_STACK_SIZE
	.align		4
.L_763:
        /*006c*/ 	.byte	0x04, 0x1e
        /*006e*/ 	.short	(.L_765 - .L_764)
.L_764:
        /*0070*/ 	.word	0x00000000


	//----- nvinfo : EIATTR_CBANK_PARAM_SIZE
	.align		4
.L_765:
        /*0074*/ 	.byte	0x03, 0x19
        /*0076*/ 	.short	0x0018


	//----- nvinfo : EIATTR_PARAM_CBANK
	.align		4
        /*0078*/ 	.byte	0x04, 0x0a
        /*007a*/ 	.short	(.L_767 - .L_766)
	.align		4
.L_766:
        /*007c*/ 	.word	index@(.nv.constant0.arange_f32_vec3)
        /*0080*/ 	.short	0x0380
        /*0082*/ 	.short	0x0018


	//----- nvinfo : EIATTR_SW_WAR
	.align		4
.L_767:
        /*0084*/ 	.byte	0x04, 0x36
        /*0086*/ 	.short	(.L_769 - .L_768)
.L_768:
        /*0088*/ 	.word	0x00000008
.L_769:


//--------------------- .nv.info.arange_f32_vec4  --------------------------
	.section	.nv.info.arange_f32_vec4,"",@"SHT_CUDA_INFO"
	.sectionflags	@""
	.align	4


	//----- nvinfo : EIATTR_CUDA_API_VERSION
	.align		4
        /*0000*/ 	.byte	0x04, 0x37
        /*0002*/ 	.short	(.L_771 - .L_770)
.L_770:
        /*0004*/ 	.word	0x00000082


	//----- nvinfo : EIATTR_KPARAM_INFO
	.align		4
.L_771:
        /*0008*/ 	.byte	0x04, 0x17
        /*000a*/ 	.short	(.L_773 - .L_772)
.L_772:
        /*000c*/ 	.word	0x00000000
        /*0010*/ 	.short	0x0003
        /*0012*/ 	.short	0x0010
        /*0014*/ 	.byte	0x00, 0xf0, 0x21, 0x00


	//----- nvinfo : EIATTR_KPARAM_INFO
	.align		4
.L_773:
        /*0018*/ 	.byte	0x04, 0x17
        /*001a*/ 	.short	(.L_775 - .L_774)
.L_774:
        /*001c*/ 	.word	0x00000000
        /*0020*/ 	.short	0x0002
        /*0022*/ 	.short	0x000c
        /*0024*/ 	.byte	0x00, 0xf0, 0x11, 0x00


	//----- nvinfo : EIATTR_KPARAM_INFO
	.align		4
.L_775:
        /*0028*/ 	.byte	0x04, 0x17
        /*002a*/ 	.short	(.L_777 - .L_776)
.L_776:
        /*002c*/ 	.word	0x00000000
        /*0030*/ 	.short	0x0001
        /*0032*/ 	.short	0x0008
        /*0034*/ 	.byte	0x00, 0xf0, 0x11, 0x00


	//----- nvinfo : EIATTR_KPARAM_INFO
	.align		4
.L_777:
        /*0038*/ 	.byte	0x04, 0x17
        /*003a*/ 	.short	(.L_779 - .L_778)
.L_778:
        /*003c*/ 	.word	0x00000000
        /*0040*/ 	.short	0x0000
        /*0042*/ 	.short	0x0000
        /*0044*/ 	.byte	0x00, 0xf5, 0x21, 0x00


	//----- nvinfo : EIATTR_SPARSE_MMA_MASK
	.align		4
.L_779:
        /*0048*/ 	.byte	0x03, 0x50
        /*004a*/ 	.short	0x0000


	//----- nvinfo : EIATTR_MAXREG_COUNT
	.align		4
        /*004c*/ 	.byte	0x03, 0x1b
        /*004e*/ 	.short	0x00ff


	//----- nvinfo : EIATTR_MERCURY_ISA_VERSION
	.align		4
        /*0050*/ 	.byte	0x03, 0x5f
        /*0052*/ 	.short	0x0101


	//----- nvinfo : EIATTR_VRC_CTA_INIT_COUNT
	.align		4
        /*0054*/ 	.byte	0x02, 0x4a
	.zero		1
	.zero		1


	//----- nvinfo : EIATTR_EXIT_INSTR_OFFSETS
	.align		4
        /*0058*/ 	.byte	0x04, 0x1c
        /*005a*/ 	.short	(.L_781 - .L_780)


	//   ....[0]....
.L_780:
        /*005c*/ 	.word	0x00000a30


	//   ....[1]....
        /*0060*/ 	.word	0x00000ec0


	//   ....[2]....
        /*0064*/ 	.word	0x000010b0


	//   ....[3]....
        /*0068*/ 	.word	0x00001220


	//   ....[4]....
        /*006c*/ 	.word	0x000012a0


	//----- nvinfo : EIATTR_CRS_STACK_SIZE
	.align		4
.L_781:
        /*0070*/ 	.byte	0x04, 0x1e
        /*0072*/ 	.short	(.L_783 - .L_782)
.L_782:
        /*0074*/ 	.word	0x00000000


	//----- nvinfo : EIATTR_CBANK_PARAM_SIZE
	.align		4
.L_783:
        /*0078*/ 	.byte	0x03, 0x19
        /*007a*/ 	.short	0x0018


	//----- nvinfo : EIATTR_PARAM_CBANK
	.align		4
        /*007c*/ 	.byte	0x04, 0x0a
        /*007e*/ 	.short	(.L_785 - .L_784)
	.align		4
.L_784:
        /*0080*/ 	.word	index@(.nv.constant0.arange_f32_vec4)
        /*0084*/ 	.short	0x0380
        /*0086*/ 	.short	0x0018


	//----- nvinfo : EIATTR_SW_WAR
	.align		4
.L_785:
        /*0088*/ 	.byte	0x04, 0x36
        /*008a*/ 	.short	(.L_787 - .L_786)
.L_786:
        /*008c*/ 	.word	0x00000008
.L_787:


//--------------------- .nv.info.arange_f16_vec2  --------------------------
	.section	.nv.info.arange_f16_vec2,"",@"SHT_CUDA_INFO"
	.sectionflags	@""
	.align	4


	//----- nvinfo : EIATTR_CUDA_API_VERSION
	.align		4
        /*0000*/ 	.byte	0x04, 0x37
        /*0002*/ 	.short	(.L_789 - .L_788)
.L_788:
        /*0004*/ 	.word	0x00000082


	//----- nvinfo : EIATTR_KPARAM_INFO
	.align		4
.L_789:
        /*0008*/ 	.byte	0x04, 0x17
        /*000a*/ 	.short	(.L_791 - .L_790)
.L_790:
        /*000c*/ 	.word	0x00000000
        /*0010*/ 	.short	0x0002
        /*0012*/ 	.short	0x0010
        /*0014*/ 	.byte	0x00, 0xf0, 0x21, 0x00


	//----- nvinfo : EIATTR_KPARAM_INFO
	.align		4
.L_791:
        /*0018*/ 	.byte	0x04, 0x17
        /*001a*/ 	.short	(.L_793 - .L_792)
.L_792:
        /*001c*/ 	.word	0x00000000
        /*0020*/ 	.short	0x0001
        /*0022*/ 	.short	0x0008
        /*0024*/ 	.byte	0x00, 0xf0, 0x09, 0x00


	//----- nvinfo : EIATTR_KPARAM_INFO
	.align		4
.L_793:
        /*0028*/ 	.byte	0x04, 0x17
        /*002a*/ 	.short	(.L_795 - .L_794)
.L_794:
        /*002c*/ 	.word	0x00000000
        /*0030*/ 	.short	0x0000
        /*0032*/ 	.short	0x0000
        /*0034*/ 	.byte	0x00, 0xf5, 0x21, 0x00


	//----- nvinfo : EIATTR_SPARSE_MMA_MASK
	.align		4
.L_795:
        /*0038*/ 	.byte	0x03, 0x50
        /*003a*/ 	.short	0x0000


	//----- nvinfo : EIATTR_MAXREG_COUNT
	.align		4
        /*003c*/ 	.byte	0x03, 0x1b
        /*003e*/ 	.short	0x00ff


	//----- nvinfo : EIATTR_MERCURY_ISA_VERSION
	.align		4
        /*0040*/ 	.byte	0x03, 0x5f
        /*0042*/ 	.short	0x0101


	//----- nvinfo : EIATTR_VRC_CTA_INIT_COUNT
	.align		4
        /*0044*/ 	.byte	0x02, 0x4a
	.zero		1
	.zero		1


	//----- nvinfo : EIATTR_EXIT_INSTR_OFFSETS
	.align		4
        /*0048*/ 	.byte	0x04, 0x1c
        /*004a*/ 	.short	(.L_797 - .L_796)


	//   ....[0]....
.L_796:
        /*004c*/ 	.word	0x00000760


	//   ....[1]....
        /*0050*/ 	.word	0x00000aa0


	//   ....[2]....
        /*0054*/ 	.word	0x00000bf0


	//   ....[3]....
        /*0058*/ 	.word	0x00000d10


	//   ....[4]....
        /*005c*/ 	.word	0x00000e00


	//----- nvinfo : EIATTR_CRS_STACK_SIZE
	.align		4
.L_797:
        /*0060*/ 	.byte	0x04, 0x1e
        /*0062*/ 	.short	(.L_799 - .L_798)
.L_798:
        /*0064*/ 	.word	0x00000000


	//----- nvinfo : EIATTR_CBANK_PARAM_SIZE
	.align		4
.L_799:
        /*0068*/ 	.byte	0x03, 0x19
        /*006a*/ 	.short	0x0018


	//----- nvinfo : EIATTR_PARAM_CBANK
	.align		4
        /*006c*/ 	.byte	0x04, 0x0a
        /*006e*/ 	.short	(.L_801 - .L_800)
	.align		4
.L_800:
        /*0070*/ 	.word	index@(.nv.constant0.arange_f16_vec2)
        /*0074*/ 	.short	0x0380
        /*0076*/ 	.short	0x0018


	//----- nvinfo : EIATTR_SW_WAR
	.align		4
.L_801:
        /*0078*/ 	.byte	0x04, 0x36
        /*007a*/ 	.short	(.L_803 - .L_802)
.L_802:
        /*007c*/ 	.word	0x00000008
.L_803:


//--------------------- .nv.callgraph             --------------------------
	.section	.nv.callgraph,"",@"SHT_CUDA_CALLGRAPH"
	.align	4
	.sectionentsize	8
	.align		4
        /*0000*/ 	.word	0x00000000
	.align		4
        /*0004*/ 	.word	0xffffffff
	.align		4
        /*0008*/ 	.word	0x00000000
	.align		4
        /*000c*/ 	.word	0xfffffffe
	.align		4
        /*0010*/ 	.word	0x00000000
	.align		4
        /*0014*/ 	.word	0xfffffffd
	.align		4
        /*0018*/ 	.word	0x00000000
	.align		4
        /*001c*/ 	.word	0xfffffffc


//--------------------- .text.arange_u64_vec2     --------------------------
	.section	.text.arange_u64_vec2,"ax",@progbits
	.align	128
        .global         arange_u64_vec2
        .type           arange_u64_vec2,@function
        .size           arange_u64_vec2,(.L_x_425 - arange_u64_vec2)
        .other          arange_u64_vec2,@"STO_CUDA_ENTRY STV_DEFAULT"
arange_u64_vec2:
.text.arange_u64_vec2:
[----:B------:R-:W-:Y:S01]  /*0000*/  LDC R1, c[0x0][0x37c] ;  /* 0x0000df00ff017b82 */ /* 0x000fe20000000800 */
[----:B------:R-:W0:Y:S07]  /*0010*/  S2R R2, SR_TID.X ;  /* 0x0000000000027919 */ /* 0x000e2e0000002100 */
[----:B------:R-:W0:Y:S01]  /*0020*/  S2UR UR6, SR_CTAID.X ;  /* 0x00000000000679c3 */ /* 0x000e220000002500 */
[----:B------:R-:W1:Y:S01]  /*0030*/  LDCU.64 UR4, c[0x0][0x358] ;  /* 0x00006b00ff0477ac */ /* 0x000e620008000a00 */
[----:B------:R-:W-:Y:S01]  /*0040*/  BSSY.RECONVERGENT B0, `(.L_x_0) ;  /* 0x00000a8000007945 */ /* 0x000fe20003800200 */
[----:B------:R-:W2:Y:S05]  /*0050*/  LDCU.64 UR10, c[0x0][0x388] ;  /* 0x00007100ff0a77ac */ /* 0x000eaa0008000a00 */
[----:B------:R-:W0:Y:S01]  /*0060*/  LDC R3, c[0x0][0x360] ;  /* 0x0000d800ff037b82 */ /* 0x000e220000000800 */
[----:B------:R-:W3:Y:S01]  /*0070*/  LDCU UR7, c[0x0][0x370] ;  /* 0x00006e00ff0777ac */ /* 0x000ee20008000800 */
[----:B------:R-:W4:Y:S06]  /*0080*/  LDCU.64 UR14, c[0x0][0x380] ;  /* 0x00007000ff0e77ac */ /* 0x000f2c0008000a00 */
[----:B------:R-:W5:Y:S01]  /*0090*/  LDC.64 R4, c[0x0][0x398] ;  /* 0x0000e600ff047b82 */ /* 0x000f620000000a00 */
[----:B0-----:R-:W-:-:S02]  /*00a0*/  IMAD R2, R3, UR6, R2 ;  /* 0x0000000603027c24 */ /* 0x001fc4000f8e0202 */
[----:B---3--:R-:W-:Y:S01]  /*00b0*/  IMAD R3, R3, UR7, RZ ;  /* 0x0000000703037c24 */ /* 0x008fe2000f8e02ff */
[--C-:B-----5:R-:W-:Y:S02]  /*00c0*/  SHF.R.U64 R7, R4, 0x1, R5.reuse ;  /* 0x0000000104077819 */ /* 0x120fe40000001205 */
[----:B------:R-:W-:Y:S02]  /*00d0*/  SHF.R.U32.HI R0, RZ, 0x1, R5 ;  /* 0x00000001ff007819 */ /* 0x000fe40000011605 */
[----:B------:R-:W-:-:S04]  /*00e0*/  ISETP.GT.U32.AND P0, PT, R7, R2, PT ;  /* 0x000000020700720c */ /* 0x000fc80003f04070 */
[----:B------:R-:W-:-:S13]  /*00f0*/  ISETP.GT.U32.AND.EX P0, PT, R0, RZ, PT, P0 ;  /* 0x000000ff0000720c */ /* 0x000fda0003f04100 */
[----:B-12-4-:R-:W-:Y:S05]  /*0100*/  @!P0 BRA `(.L_x_1) ;  /* 0x00000008006c8947 */ /* 0x016fea0003800000 */
[----:B------:R-:W-:Y:S01]  /*0110*/  IADD3 R6, P1, PT, R2, R3, RZ ;  /* 0x0000000302067210 */ /* 0x000fe20007f3e0ff */
[----:B------:R-:W-:Y:S03]  /*0120*/  BSSY.RECONVERGENT B1, `(.L_x_2) ;  /* 0x0000025000017945 */ /* 0x000fe60003800200 */
[----:B------:R-:W-:Y:S01]  /*0130*/  ISETP.GE.U32.AND P0, PT, R6, R7, PT ;  /* 0x000000070600720c */ /* 0x000fe20003f06070 */
[----:B------:R-:W-:Y:S01]  /*0140*/  IMAD.X R9, RZ, RZ, RZ, P1 ;  /* 0x000000ffff097224 */ /* 0x000fe200008e06ff */
[----:B------:R-:W-:-:S04]  /*0150*/  ISETP.GT.U32.AND P1, PT, R7, R6, PT ;  /* 0x000000060700720c */ /* 0x000fc80003f24070 */
[----:B------:R-:W-:Y:S02]  /*0160*/  ISETP.GE.U32.AND.EX P0, PT, R9, R0, PT, P0 ;  /* 0x000000000900720c */ /* 0x000fe40003f06100 */
[CC--:B------:R-:W-:Y:S02]  /*0170*/  ISETP.GT.U32.AND.EX P1, PT, R0.reuse, R9.reuse, PT, P1 ;  /* 0x000000090000720c */ /* 0x0c0fe40003f24110 */
[----:B------:R-:W-:Y:S02]  /*0180*/  SEL R4, RZ, 0x1, P0 ;  /* 0x00000001ff047807 */ /* 0x000fe40000000000 */
[-C--:B------:R-:W-:Y:S02]  /*0190*/  SEL R5, R7, R6.reuse, P1 ;  /* 0x0000000607057207 */ /* 0x080fe40000800000 */
[----:B------:R-:W-:Y:S02]  /*01a0*/  SEL R8, R0, R9, P1 ;  /* 0x0000000900087207 */ /* 0x000fe40000800000 */
[----:B------:R-:W-:-:S04]  /*01b0*/  IADD3 R6, P0, P1, R5, -R6, -R4 ;  /* 0x8000000605067210 */ /* 0x000fc8000791e804 */
[----:B------:R-:W-:-:S04]  /*01c0*/  IADD3.X R5, PT, PT, R8, -0x1, ~R9, P0, P1 ;  /* 0xffffffff08057810 */ /* 0x000fc800007e2c09 */
[----:B------:R-:W-:-:S13]  /*01d0*/  ISETP.NE.U32.AND P0, PT, R5, RZ, PT ;  /* 0x000000ff0500720c */ /* 0x000fda0003f05070 */
[----:B------:R-:W-:Y:S05]  /*01e0*/  @P0 BRA `(.L_x_3) ;  /* 0x0000000000500947 */ /* 0x000fea0003800000 */
[----:B------:R-:W0:Y:S01]  /*01f0*/  I2F.U32.RP R5, R3 ;  /* 0x0000000300057306 */ /* 0x000e220000209000 */
[----:B------:R-:W-:Y:S01]  /*0200*/  IMAD.MOV R11, RZ, RZ, -R3 ;  /* 0x000000ffff0b7224 */ /* 0x000fe200078e0a03 */
[----:B------:R-:W-:-:S06]  /*0210*/  ISETP.NE.U32.AND P2, PT, R3, RZ, PT ;  /* 0x000000ff0300720c */ /* 0x000fcc0003f45070 */
[----:B0-----:R-:W0:Y:S02]  /*0220*/  MUFU.RCP R5, R5 ;  /* 0x0000000500057308 */ /* 0x001e240000001000 */
[----:B0-----:R-:W-:-:S06]  /*0230*/  VIADD R8, R5, 0xffffffe ;  /* 0x0ffffffe05087836 */ /* 0x001fcc0000000000 */
[----:B------:R0:W1:Y:S02]  /*0240*/  F2I.FTZ.U32.TRUNC.NTZ R9, R8 ;  /* 0x0000000800097305 */ /* 0x000064000021f000 */
[----:B0-----:R-:W-:Y:S02]  /*0250*/  IMAD.MOV.U32 R8, RZ, RZ, RZ ;  /* 0x000000ffff087224 */ /* 0x001fe400078e00ff */
[----:B-1----:R-:W-:-:S04]  /*0260*/  IMAD R11, R11, R9, RZ ;  /* 0x000000090b0b7224 */ /* 0x002fc800078e02ff */
[----:B------:R-:W-:-:S06]  /*0270*/  IMAD.HI.U32 R9, R9, R11, R8 ;  /* 0x0000000b09097227 */ /* 0x000fcc00078e0008 */
[----:B------:R-:W-:-:S04]  /*0280*/  IMAD.HI.U32 R8, R9, R6, RZ ;  /* 0x0000000609087227 */ /* 0x000fc800078e00ff */
[----:B------:R-:W-:-:S04]  /*0290*/  IMAD.MOV R9, RZ, RZ, -R8 ;  /* 0x000000ffff097224 */ /* 0x000fc800078e0a08 */
[----:B------:R-:W-:Y:S02]  /*02a0*/  IMAD R6, R3, R9, R6 ;  /* 0x0000000903067224 */ /* 0x000fe400078e0206 */
[----:B------:R-:W-:-:S03]  /*02b0*/  IMAD.MOV.U32 R9, RZ, RZ, RZ ;  /* 0x000000ffff097224 */ /* 0x000fc600078e00ff */
[----:B------:R-:W-:-:S13]  /*02c0*/  ISETP.GE.U32.AND P0, PT, R6, R3, PT ;  /* 0x000000030600720c */ /* 0x000fda0003f06070 */
[----:B------:R-:W-:Y:S02]  /*02d0*/  @P0 IMAD.IADD R6, R6, 0x1, -R3 ;  /* 0x0000000106060824 */ /* 0x000fe400078e0a03 */
[----:B------:R-:W-:-:S03]  /*02e0*/  @P0 VIADD R8, R8, 0x1 ;  /* 0x0000000108080836 */ /* 0x000fc60000000000 */
[----:B------:R-:W-:-:S13]  /*02f0*/  ISETP.GE.U32.AND P1, PT, R6, R3, PT ;  /* 0x000000030600720c */ /* 0x000fda0003f26070 */
[----:B------:R-:W-:Y:S01]  /*0300*/  @P1 VIADD R8, R8, 0x1 ;  /* 0x0000000108081836 */ /* 0x000fe20000000000 */
[----:B------:R-:W-:Y:S01]  /*0310*/  @!P2 LOP3.LUT R8, RZ, R3, RZ, 0x33, !PT ;  /* 0x00000003ff08a212 */ /* 0x000fe200078e33ff */
[----:B------:R-:W-:Y:S06]  /*0320*/  BRA `(.L_x_4) ;  /* 0x0000000000107947 */ /* 0x000fec0003800000 */
.L_x_3:
[----:B------:R-:W-:-:S07]  /*0330*/  MOV R8, 0x350 ;  /* 0x0000035000087802 */ /* 0x000fce0000000f00 */
[----:B------:R-:W-:Y:S05]  /*0340*/  CALL.REL.NOINC `($__internal_0_$__cuda_sm20_div_u64) ;  /* 0x0000001000087944 */ /* 0x000fea0003c00000 */
[----:B------:R-:W-:Y:S02]  /*0350*/  IMAD.MOV.U32 R8, RZ, RZ, R5 ;  /* 0x000000ffff087224 */ /* 0x000fe400078e0005 */
[----:B------:R-:W-:-:S07]  /*0360*/  IMAD.MOV.U32 R9, RZ, RZ, R6 ;  /* 0x000000ffff097224 */ /* 0x000fce00078e0006 */
.L_x_4:
[----:B------:R-:W-:Y:S05]  /*0370*/  BSYNC.RECONVERGENT B1 ;  /* 0x0000000000017941 */ /* 0x000fea0003800200 */
.L_x_2:
[----:B------:R-:W-:Y:S01]  /*0380*/  IADD3 R24, P0, PT, R8, R4, RZ ;  /* 0x0000000408187210 */ /* 0x000fe20007f1e0ff */
[----:B------:R-:W-:Y:S01]  /*0390*/  BSSY.RECONVERGENT B1, `(.L_x_5) ;  /* 0x0000031000017945 */ /* 0x000fe20003800200 */
[----:B------:R-:W-:Y:S02]  /*03a0*/  IMAD.MOV.U32 R22, RZ, RZ, R2 ;  /* 0x000000ffff167224 */ /* 0x000fe400078e0002 */
[C---:B------:R-:W-:Y:S01]  /*03b0*/  LOP3.LUT R4, R24.reuse, 0x3, RZ, 0xc0, !PT ;  /* 0x0000000318047812 */ /* 0x040fe200078ec0ff */
[----:B------:R-:W-:Y:S01]  /*03c0*/  IMAD.X R8, RZ, RZ, R9, P0 ;  /* 0x000000ffff087224 */ /* 0x000fe200000e0609 */
[----:B------:R-:W-:Y:S01]  /*03d0*/  ISETP.GE.U32.AND P0, PT, R24, 0x3, PT ;  /* 0x000000031800780c */ /* 0x000fe20003f06070 */
[----:B------:R-:W-:Y:S01]  /*03e0*/  IMAD.MOV.U32 R15, RZ, RZ, RZ ;  /* 0x000000ffff0f7224 */ /* 0x000fe200078e00ff */
[----:B------:R-:W-:Y:S02]  /*03f0*/  ISETP.NE.U32.AND P1, PT, R4, 0x3, PT ;  /* 0x000000030400780c */ /* 0x000fe40003f25070 */
[----:B------:R-:W-:-:S02]  /*0400*/  ISETP.GE.U32.AND.EX P0, PT, R8, RZ, PT, P0 ;  /* 0x000000ff0800720c */ /* 0x000fc40003f06100 */
[----:B------:R-:W-:-:S13]  /*0410*/  ISETP.NE.AND.EX P1, PT, RZ, RZ, PT, P1 ;  /* 0x000000ffff00720c */ /* 0x000fda0003f25310 */
[----:B------:R-:W-:Y:S05]  /*0420*/  @!P1 BRA `(.L_x_6) ;  /* 0x00000000009c9947 */ /* 0x000fea0003800000 */
[----:B------:R-:W0:Y:S01]  /*0430*/  LDCU.64 UR8, c[0x0][0x390] ;  /* 0x00007200ff0877ac */ /* 0x000e220008000a00 */
[----:B------:R-:W-:Y:S02]  /*0440*/  VIADD R24, R24, 0x1 ;  /* 0x0000000118187836 */ /* 0x000fe40000000000 */
[----:B------:R-:W-:Y:S01]  /*0450*/  IMAD.MOV.U32 R23, RZ, RZ, RZ ;  /* 0x000000ffff177224 */ /* 0x000fe200078e00ff */
[----:B------:R-:W1:Y:S01]  /*0460*/  LDCU.64 UR6, c[0x0][0x380] ;  /* 0x00007000ff0677ac */ /* 0x000e620008000a00 */
[----:B------:R-:W-:Y:S01]  /*0470*/  IMAD.MOV.U32 R22, RZ, RZ, R2 ;  /* 0x000000ffff167224 */ /* 0x000fe200078e0002 */
[----:B------:R-:W-:Y:S01]  /*0480*/  LOP3.LUT R24, R24, 0x3, RZ, 0xc0, !PT ;  /* 0x0000000318187812 */ /* 0x000fe200078ec0ff */
[----:B------:R-:W-:Y:S01]  /*0490*/  IMAD.MOV.U32 R15, RZ, RZ, RZ ;  /* 0x000000ffff0f7224 */ /* 0x000fe200078e00ff */
[----:B------:R-:W2:Y:S01]  /*04a0*/  LDCU.64 UR12, c[0x0][0x388] ;  /* 0x00007100ff0c77ac */ /* 0x000ea20008000a00 */
[----:B0-----:R-:W-:-:S04]  /*04b0*/  IMAD.WIDE.U32 R4, R2, UR8, RZ ;  /* 0x0000000802047c25 */ /* 0x001fc8000f8e00ff */
[C---:B------:R-:W-:Y:S01]  /*04c0*/  IMAD R17, R2.reuse, UR9, R5 ;  /* 0x0000000902117c24 */ /* 0x040fe2000f8e0205 */
[----:B-1----:R-:W-:Y:S01]  /*04d0*/  LEA R14, P1, R2, UR6, 0x4 ;  /* 0x00000006020e7c11 */ /* 0x002fe2000f8220ff */
[C---:B------:R-:W-:Y:S02]  /*04e0*/  IMAD.SHL.U32 R6, R4.reuse, 0x2, RZ ;  /* 0x0000000204067824 */ /* 0x040fe400078e00ff */
[----:B--2---:R-:W-:Y:S01]  /*04f0*/  IMAD.U32 R19, RZ, RZ, UR12 ;  /* 0x0000000cff137e24 */ /* 0x004fe2000f8e00ff */
[----:B------:R-:W-:Y:S01]  /*0500*/  SHF.L.U64.HI R17, R4, 0x1, R17 ;  /* 0x0000000104117819 */ /* 0x000fe20000010211 */
[C---:B------:R-:W-:Y:S01]  /*0510*/  IMAD.WIDE.U32 R4, R3.reuse, UR8, RZ ;  /* 0x0000000803047c25 */ /* 0x040fe2000f8e00ff */
[----:B------:R-:W-:Y:S02]  /*0520*/  IADD3 R18, P2, PT, R6, UR8, RZ ;  /* 0x0000000806127c10 */ /* 0x000fe4000ff5e0ff */
[----:B------:R-:W-:Y:S01]  /*0530*/  LEA.HI.X R16, R2, UR7, RZ, 0x4, P1 ;  /* 0x0000000702107c11 */ /* 0x000fe200088f24ff */
[----:B------:R-:W-:Y:S01]  /*0540*/  IMAD R25, R3, UR9, R5 ;  /* 0x0000000903197c24 */ /* 0x000fe2000f8e0205 */
[----:B------:R-:W-:Y:S01]  /*0550*/  IADD3.X R21, PT, PT, R17, UR9, RZ, P2, !PT ;  /* 0x0000000911157c10 */ /* 0x000fe200097fe4ff */
[----:B------:R-:W-:-:S03]  /*0560*/  IMAD.U32 R20, RZ, RZ, UR13 ;  /* 0x0000000dff147e24 */ /* 0x000fc6000f8e00ff */
[----:B------:R-:W-:-:S07]  /*0570*/  SHF.L.U64.HI R25, R4, 0x1, R25 ;  /* 0x0000000104197819 */ /* 0x000fce0000010219 */
.L_x_7:
[C---:B------:R-:W-:Y:S01]  /*0580*/  IADD3 R8, P1, PT, R19.reuse, R6, RZ ;  /* 0x0000000613087210 */ /* 0x040fe20007f3e0ff */
[----:B------:R-:W-:Y:S01]  /*0590*/  IMAD.MOV.U32 R12, RZ, RZ, R14 ;  /* 0x000000ffff0c7224 */ /* 0x000fe200078e000e */
[----:B------:R-:W-:Y:S01]  /*05a0*/  IADD3 R10, P2, PT, R19, R18, RZ ;  /* 0x00000012130a7210 */ /* 0x000fe20007f5e0ff */
[----:B------:R-:W-:Y:S01]  /*05b0*/  IMAD.MOV.U32 R13, RZ, RZ, R16 ;  /* 0x000000ffff0d7224 */ /* 0x000fe200078e0010 */
[----:B------:R-:W-:Y:S01]  /*05c0*/  LEA R19, P4, R4, R19, 0x1 ;  /* 0x0000001304137211 */ /* 0x000fe200078808ff */
[----:B------:R-:W-:Y:S01]  /*05d0*/  IMAD.X R9, R20, 0x1, R17, P1 ;  /* 0x0000000114097824 */ /* 0x000fe200008e0611 */
[----:B------:R-:W-:Y:S01]  /*05e0*/  IADD3 R24, P1, PT, R24, -0x1, RZ ;  /* 0xffffffff18187810 */ /* 0x000fe20007f3e0ff */
[C---:B------:R-:W-:Y:S01]  /*05f0*/  IMAD.X R11, R20.reuse, 0x1, R21, P2 ;  /* 0x00000001140b7824 */ /* 0x040fe200010e0615 */
[----:B------:R-:W-:Y:S01]  /*0600*/  IADD3 R22, P2, PT, R3, R22, RZ ;  /* 0x0000001603167210 */ /* 0x000fe20007f5e0ff */
[----:B------:R-:W-:Y:S01]  /*0610*/  IMAD.X R20, R20, 0x1, R25, P4 ;  /* 0x0000000114147824 */ /* 0x000fe200020e0619 */
[----:B------:R-:W-:-:S02]  /*0620*/  IADD3.X R23, PT, PT, R23, -0x1, RZ, P1, !PT ;  /* 0xffffffff17177810 */ /* 0x000fc40000ffe4ff */
[----:B------:R0:W-:Y:S01]  /*0630*/  STG.E.128 desc[UR4][R12.64], R8 ;  /* 0x000000080c007986 */ /* 0x0001e2000c101d04 */
[----:B------:R-:W-:Y:S01]  /*0640*/  ISETP.NE.U32.AND P1, PT, R24, RZ, PT ;  /* 0x000000ff1800720c */ /* 0x000fe20003f25070 */
[----:B------:R-:W-:Y:S01]  /*0650*/  IMAD.X R15, RZ, RZ, R15, P2 ;  /* 0x000000ffff0f7224 */ /* 0x000fe200010e060f */
[----:B------:R-:W-:Y:S02]  /*0660*/  LEA R14, P3, R3, R14, 0x4 ;  /* 0x0000000e030e7211 */ /* 0x000fe400078620ff */
[----:B------:R-:W-:Y:S02]  /*0670*/  ISETP.NE.AND.EX P1, PT, R23, RZ, PT, P1 ;  /* 0x000000ff1700720c */ /* 0x000fe40003f25310 */
[----:B------:R-:W-:-:S11]  /*0680*/  LEA.HI.X R16, R3, R16, RZ, 0x4, P3 ;  /* 0x0000001003107211 */ /* 0x000fd600018f24ff */
[----:B0-----:R-:W-:Y:S05]  /*0690*/  @P1 BRA `(.L_x_7) ;  /* 0xfffffffc00b81947 */ /* 0x001fea000383ffff */
.L_x_6:
[----:B------:R-:W-:Y:S05]  /*06a0*/  BSYNC.RECONVERGENT B1 ;  /* 0x0000000000017941 */ /* 0x000fea0003800200 */
.L_x_5:
[----:B------:R-:W-:Y:S05]  /*06b0*/  @!P0 BRA `(.L_x_1) ;  /* 0x0000000400008947 */ /* 0x000fea0003800000 */
[----:B------:R-:W0:Y:S01]  /*06c0*/  LDC.64 R12, c[0x0][0x390] ;  /* 0x0000e400ff0c7b82 */ /* 0x000e220000000a00 */
[----:B------:R-:W-:Y:S01]  /*06d0*/  IMAD.SHL.U32 R5, R3, 0x10, RZ ;  /* 0x0000001003057824 */ /* 0x000fe200078e00ff */
[----:B------:R-:W-:Y:S02]  /*06e0*/  SHF.R.U32.HI R6, RZ, 0x1c, R3 ;  /* 0x0000001cff067819 */ /* 0x000fe40000011603 */
[C---:B0-----:R-:W-:Y:S01]  /*06f0*/  SHF.L.U64.HI R14, R12.reuse, 0x1, R13 ;  /* 0x000000010c0e7819 */ /* 0x041fe2000001020d */
[----:B------:R-:W-:-:S07]  /*0700*/  IMAD.SHL.U32 R4, R12, 0x2, RZ ;  /* 0x000000020c047824 */ /* 0x000fce00078e00ff */
.L_x_8:
[----:B0-----:R-:W-:Y:S01]  /*0710*/  IMAD R10, R14, R22, RZ ;  /* 0x000000160e0a7224 */ /* 0x001fe200078e02ff */
[C---:B------:R-:W-:Y:S01]  /*0720*/  LEA R20, P0, R22.reuse, UR14, 0x4 ;  /* 0x0000000e16147c11 */ /* 0x040fe2000f8020ff */
[C---:B------:R-:W-:Y:S01]  /*0730*/  IMAD.WIDE.U32 R8, R22.reuse, R4, UR10 ;  /* 0x0000000a16087e25 */ /* 0x040fe2000f8e0004 */
[----:B------:R-:W-:Y:S02]  /*0740*/  IADD3 R17, P1, PT, R3, R22, RZ ;  /* 0x0000001603117210 */ /* 0x000fe40007f3e0ff */
[--C-:B------:R-:W-:Y:S01]  /*0750*/  LEA.HI.X R21, R22, UR15, R15.reuse, 0x4, P0 ;  /* 0x0000000f16157c11 */ /* 0x100fe200080f240f */
[----:B------:R-:W-:Y:S01]  /*0760*/  IMAD R11, R15, R4, R10 ;  /* 0x000000040f0b7224 */ /* 0x000fe200078e020a */
[----:B------:R-:W-:Y:S01]  /*0770*/  IADD3 R10, P0, PT, R8, R12, RZ ;  /* 0x0000000c080a7210 */ /* 0x000fe20007f1e0ff */
[----:B------:R-:W-:Y:S01]  /*0780*/  IMAD.X R15, RZ, RZ, R15, P1 ;  /* 0x000000ffff0f7224 */ /* 0x000fe200008e060f */
[----:B------:R-:W-:Y:S01]  /*0790*/  IADD3 R25, P1, PT, R3, R17, RZ ;  /* 0x0000001103197210 */ /* 0x000fe20007f3e0ff */
[----:B------:R-:W-:-:S02]  /*07a0*/  IMAD.IADD R9, R9, 0x1, R11 ;  /* 0x0000000109097824 */ /* 0x000fc400078e020b */
[-C--:B------:R-:W-:Y:S02]  /*07b0*/  IMAD R18, R14, R17.reuse, RZ ;  /* 0x000000110e127224 */ /* 0x080fe400078e02ff */
[----:B------:R-:W-:Y:S01]  /*07c0*/  IMAD.X R11, R9, 0x1, R13, P0 ;  /* 0x00000001090b7824 */ /* 0x000fe200000e060d */
[----:B------:R-:W-:Y:S01]  /*07d0*/  IADD3 R22, P0, PT, R5, R20, RZ ;  /* 0x0000001405167210 */ /* 0x000fe20007f1e0ff */
[----:B------:R-:W-:-:S03]  /*07e0*/  IMAD.WIDE.U32 R16, R4, R17, UR10 ;  /* 0x0000000a04107e25 */ /* 0x000fc6000f8e0011 */
[----:B------:R0:W-:Y:S01]  /*07f0*/  STG.E.128 desc[UR4][R20.64], R8 ;  /* 0x0000000814007986 */ /* 0x0001e2000c101d04 */
[----:B------:R-:W-:Y:S02]  /*0800*/  IMAD R29, R4, R15, R18 ;  /* 0x0000000f041d7224 */ /* 0x000fe400078e0212 */
[----:B------:R-:W-:Y:S01]  /*0810*/  IMAD.X R23, R6, 0x1, R21, P0 ;  /* 0x0000000106177824 */ /* 0x000fe200000e0615 */
[----:B------:R-:W-:Y:S01]  /*0820*/  IADD3 R19, P0, PT, R16, R12, RZ ;  /* 0x0000000c10137210 */ /* 0x000fe20007f1e0ff */
[----:B------:R-:W-:Y:S01]  /*0830*/  IMAD.X R27, RZ, RZ, R15, P1 ;  /* 0x000000ffff1b7224 */ /* 0x000fe200008e060f */
[-C--:B------:R-:W-:Y:S01]  /*0840*/  IADD3 R15, P2, PT, R3, R25.reuse, RZ ;  /* 0x00000019030f7210 */ /* 0x080fe20007f5e0ff */
[----:B------:R-:W-:Y:S01]  /*0850*/  IMAD.IADD R17, R17, 0x1, R29 ;  /* 0x0000000111117824 */ /* 0x000fe200078e021d */
[----:B------:R-:W-:Y:S01]  /*0860*/  IADD3 R18, P1, PT, R5, R22, RZ ;  /* 0x0000001605127210 */ /* 0x000fe20007f3e0ff */
[----:B------:R-:W-:Y:S02]  /*0870*/  IMAD R26, R14, R25, RZ ;  /* 0x000000190e1a7224 */ /* 0x000fe400078e02ff */
[----:B------:R-:W-:-:S04]  /*0880*/  IMAD.WIDE.U32 R24, R25, R4, UR10 ;  /* 0x0000000a19187e25 */ /* 0x000fc8000f8e0004 */
[----:B0-----:R-:W-:Y:S02]  /*0890*/  IMAD.MOV.U32 R8, RZ, RZ, R16 ;  /* 0x000000ffff087224 */ /* 0x001fe400078e0010 */
[----:B------:R-:W-:Y:S02]  /*08a0*/  IMAD.MOV.U32 R9, RZ, RZ, R17 ;  /* 0x000000ffff097224 */ /* 0x000fe400078e0011 */
[----:B------:R-:W-:Y:S01]  /*08b0*/  IMAD.X R16, R17, 0x1, R13, P0 ;  /* 0x0000000111107824 */ /* 0x000fe200000e060d */
[----:B------:R-:W-:Y:S01]  /*08c0*/  IADD3 R28, P0, PT, R24, R12, RZ ;  /* 0x0000000c181c7210 */ /* 0x000fe20007f1e0ff */
[----:B------:R-:W-:Y:S02]  /*08d0*/  IMAD.X R21, RZ, RZ, R27, P2 ;  /* 0x000000ffff157224 */ /* 0x000fe400010e061b */
[----:B------:R-:W-:Y:S02]  /*08e0*/  IMAD R20, R14, R15, RZ ;  /* 0x0000000f0e147224 */ /* 0x000fe400078e02ff */
[----:B------:R-:W-:-:S02]  /*08f0*/  IMAD R17, R27, R4, R26 ;  /* 0x000000041b117224 */ /* 0x000fc400078e021a */
[----:B------:R-:W-:-:S04]  /*0900*/  IMAD.WIDE.U32 R26, R15, R4, UR10 ;  /* 0x0000000a0f1a7e25 */ /* 0x000fc8000f8e0004 */
[----:B------:R-:W-:Y:S02]  /*0910*/  IMAD R29, R21, R4, R20 ;  /* 0x00000004151d7224 */ /* 0x000fe400078e0214 */
[----:B------:R-:W-:Y:S02]  /*0920*/  IMAD.IADD R17, R25, 0x1, R17 ;  /* 0x0000000119117824 */ /* 0x000fe400078e0211 */
[----:B------:R-:W-:Y:S02]  /*0930*/  IMAD.MOV.U32 R10, RZ, RZ, R19 ;  /* 0x000000ffff0a7224 */ /* 0x000fe400078e0013 */
[----:B------:R-:W-:Y:S01]  /*0940*/  IMAD.MOV.U32 R11, RZ, RZ, R16 ;  /* 0x000000ffff0b7224 */ /* 0x000fe200078e0010 */
[----:B------:R-:W-:Y:S01]  /*0950*/  IADD3 R16, P2, PT, R5, R18, RZ ;  /* 0x0000001205107210 */ /* 0x000fe20007f5e0ff */
[----:B------:R-:W-:Y:S02]  /*0960*/  IMAD.IADD R25, R27, 0x1, R29 ;  /* 0x000000011b197824 */ /* 0x000fe400078e021d */
[----:B------:R-:W-:Y:S01]  /*0970*/  IMAD.X R19, R6, 0x1, R23, P1 ;  /* 0x0000000106137824 */ /* 0x000fe200008e0617 */
[----:B------:R-:W-:Y:S01]  /*0980*/  IADD3 R20, P1, PT, R26, R12, RZ ;  /* 0x0000000c1a147210 */ /* 0x000fe20007f3e0ff */
[----:B------:R-:W-:Y:S01]  /*0990*/  IMAD.X R29, R17, 0x1, R13, P0 ;  /* 0x00000001111d7824 */ /* 0x000fe200000e060d */
[----:B------:R0:W-:Y:S02]  /*09a0*/  STG.E.128 desc[UR4][R22.64], R8 ;  /* 0x0000000816007986 */ /* 0x0001e4000c101d04 */
[----:B0-----:R-:W-:Y:S01]  /*09b0*/  IMAD.MOV.U32 R8, RZ, RZ, R24 ;  /* 0x000000ffff087224 */ /* 0x001fe200078e0018 */
[----:B------:R-:W-:Y:S01]  /*09c0*/  IADD3 R22, P0, PT, R3, R15, RZ ;  /* 0x0000000f03167210 */ /* 0x000fe20007f1e0ff */
[----:B------:R-:W-:-:S02]  /*09d0*/  IMAD.MOV.U32 R9, RZ, RZ, R17 ;  /* 0x000000ffff097224 */ /* 0x000fc400078e0011 */
[----:B------:R-:W-:Y:S02]  /*09e0*/  IMAD.MOV.U32 R10, RZ, RZ, R28 ;  /* 0x000000ffff0a7224 */ /* 0x000fe400078e001c */
[----:B------:R-:W-:Y:S02]  /*09f0*/  IMAD.MOV.U32 R11, RZ, RZ, R29 ;  /* 0x000000ffff0b7224 */ /* 0x000fe400078e001d */
[----:B------:R-:W-:Y:S02]  /*0a00*/  IMAD.X R23, R25, 0x1, R13, P1 ;  /* 0x0000000119177824 */ /* 0x000fe400008e060d */
[----:B------:R-:W-:Y:S01]  /*0a10*/  IMAD.X R17, R6, 0x1, R19, P2 ;  /* 0x0000000106117824 */ /* 0x000fe200010e0613 */
[----:B------:R0:W-:Y:S01]  /*0a20*/  STG.E.128 desc[UR4][R18.64], R8 ;  /* 0x0000000812007986 */ /* 0x0001e2000c101d04 */
[----:B------:R-:W-:Y:S01]  /*0a30*/  IMAD.X R15, RZ, RZ, R21, P0 ;  /* 0x000000ffff0f7224 */ /* 0x000fe200000e0615 */
[----:B------:R-:W-:-:S04]  /*0a40*/  ISETP.GE.U32.AND P0, PT, R22, R7, PT ;  /* 0x000000071600720c */ /* 0x000fc80003f06070 */
[----:B------:R-:W-:Y:S01]  /*0a50*/  ISETP.GE.U32.AND.EX P0, PT, R15, R0, PT, P0 ;  /* 0x000000000f00720c */ /* 0x000fe20003f06100 */
[----:B0-----:R-:W-:Y:S02]  /*0a60*/  IMAD.MOV.U32 R8, RZ, RZ, R26 ;  /* 0x000000ffff087224 */ /* 0x001fe400078e001a */
[----:B------:R-:W-:Y:S02]  /*0a70*/  IMAD.MOV.U32 R9, RZ, RZ, R25 ;  /* 0x000000ffff097224 */ /* 0x000fe400078e0019 */
[----:B------:R-:W-:Y:S02]  /*0a80*/  IMAD.MOV.U32 R10, RZ, RZ, R20 ;  /* 0x000000ffff0a7224 */ /* 0x000fe400078e0014 */
[----:B------:R-:W-:-:S05]  /*0a90*/  IMAD.MOV.U32 R11, RZ, RZ, R23 ;  /* 0x000000ffff0b7224 */ /* 0x000fca00078e0017 */
[----:B------:R0:W-:Y:S01]  /*0aa0*/  STG.E.128 desc[UR4][R16.64], R8 ;  /* 0x0000000810007986 */ /* 0x0001e2000c101d04 */
[----:B------:R-:W-:Y:S05]  /*0ab0*/  @!P0 BRA `(.L_x_8) ;  /* 0xfffffffc00148947 */ /* 0x000fea000383ffff */
.L_x_1:
[----:B------:R-:W-:Y:S05]  /*0ac0*/  BSYNC.RECONVERGENT B0 ;  /* 0x0000000000007941 */ /* 0x000fea0003800200 */
.L_x_0:
[----:B0-----:R-:W0:Y:S08]  /*0ad0*/  LDC.64 R10, c[0x0][0x398] ;  /* 0x0000e600ff0a7b82 */ /* 0x001e300000000a00 */
[----:B------:R-:W1:Y:S01]  /*0ae0*/  LDC R6, c[0x0][0x39c] ;  /* 0x0000e700ff067b82 */ /* 0x000e620000000800 */
[----:B0-----:R-:W-:-:S04]  /*0af0*/  LOP3.LUT R27, R10, 0xfffffffe, RZ, 0xc0, !PT ;  /* 0xfffffffe0a1b7812 */ /* 0x001fc800078ec0ff */
[----:B------:R-:W-:-:S04]  /*0b00*/  ISETP.NE.U32.AND P0, PT, R27, R10, PT ;  /* 0x0000000a1b00720c */ /* 0x000fc80003f05070 */
[----:B------:R-:W-:-:S04]  /*0b10*/  ISETP.NE.AND.EX P0, PT, R11, R11, PT, P0 ;  /* 0x0000000b0b00720c */ /* 0x000fc80003f05300 */
[----:B------:R-:W-:-:S13]  /*0b20*/  ISETP.NE.OR P0, PT, R2, RZ, !P0 ;  /* 0x000000ff0200720c */ /* 0x000fda0004705670 */
[----:B-1----:R-:W-:Y:S05]  /*0b30*/  @P0 EXIT ;  /* 0x000000000000094d */ /* 0x002fea0003800000 */
[----:B------:R-:W-:-:S04]  /*0b40*/  IADD3 R3, P1, PT, R27, 0x1, RZ ;  /* 0x000000011b037810 */ /* 0x000fc80007f3e0ff */
[----:B------:R-:W-:Y:S01]  /*0b50*/  ISETP.GT.U32.AND P0, PT, R3, R10, PT ;  /* 0x0000000a0300720c */ /* 0x000fe20003f04070 */
[----:B------:R-:W-:-:S05]  /*0b60*/  IMAD.X R8, RZ, RZ, R6, P1 ;  /* 0x000000ffff087224 */ /* 0x000fca00008e0606 */
[----:B------:R-:W-:-:S04]  /*0b70*/  ISETP.GT.U32.AND.EX P0, PT, R8, R11, PT, P0 ;  /* 0x0000000b0800720c */ /* 0x000fc80003f04100 */
[----:B------:R-:W-:Y:S02]  /*0b80*/  SEL R2, R3, R10, P0 ;  /* 0x0000000a03027207 */ /* 0x000fe40000000000 */
[----:B------:R-:W-:Y:S02]  /*0b90*/  LOP3.LUT R3, R10, 0x1, RZ, 0xfc, !PT ;  /* 0x000000010a037812 */ /* 0x000fe400078efcff */
[----:B------:R-:W-:Y:S02]  /*0ba0*/  SEL R8, R8, R11, P0 ;  /* 0x0000000b08087207 */ /* 0x000fe40000000000 */
[----:B------:R-:W-:Y:S02]  /*0bb0*/  IADD3 R3, P3, PT, -R3, R2, RZ ;  /* 0x0000000203037210 */ /* 0x000fe40007f7e1ff */
[----:B------:R-:W-:Y:S02]  /*0bc0*/  IADD3 R4, P2, PT, R2, -R27, RZ ;  /* 0x8000001b02047210 */ /* 0x000fe40007f5e0ff */
[----:B------:R-:W-:Y:S01]  /*0bd0*/  ISETP.GE.U32.AND P1, PT, R3, 0x7, PT ;  /* 0x000000070300780c */ /* 0x000fe20003f26070 */
[----:B------:R-:W-:Y:S01]  /*0be0*/  IMAD.X R3, R8, 0x1, ~R11, P3 ;  /* 0x0000000108037824 */ /* 0x000fe200018e0e0b */
[----:B------:R-:W-:Y:S01]  /*0bf0*/  LOP3.LUT R5, R4, 0x7, RZ, 0xc0, !PT ;  /* 0x0000000704057812 */ /* 0x000fe200078ec0ff */
[----:B------:R-:W-:-:S03]  /*0c00*/  IMAD.X R26, R8, 0x1, ~R6, P2 ;  /* 0x00000001081a7824 */ /* 0x000fc600010e0e06 */
[----:B------:R-:W-:Y:S02]  /*0c10*/  ISETP.GE.U32.AND.EX P1, PT, R3, RZ, PT, P1 ;  /* 0x000000ff0300720c */ /* 0x000fe40003f26110 */
[----:B------:R-:W-:-:S04]  /*0c20*/  ISETP.NE.U32.AND P0, PT, R5, RZ, PT ;  /* 0x000000ff0500720c */ /* 0x000fc80003f05070 */
[----:B------:R-:W-:-:S07]  /*0c30*/  ISETP.NE.AND.EX P0, PT, RZ, RZ, PT, P0 ;  /* 0x000000ffff00720c */ /* 0x000fce0003f05300 */
[----:B------:R-:W-:Y:S06]  /*0c40*/  @!P1 BRA `(.L_x_9) ;  /* 0x0000000000d09947 */ /* 0x000fec0003800000 */
[----:B------:R-:W0:Y:S01]  /*0c50*/  LDC.64 R8, c[0x0][0x390] ;  /* 0x0000e400ff087b82 */ /* 0x000e220000000a00 */
[----:B------:R-:W-:-:S07]  /*0c60*/  LOP3.LUT R28, R4, 0xfffffff8, RZ, 0xc0, !PT ;  /* 0xfffffff8041c7812 */ /* 0x000fce00078ec0ff */
[----:B------:R-:W1:Y:S08]  /*0c70*/  LDC.64 R14, c[0x0][0x380] ;  /* 0x0000e000ff0e7b82 */ /* 0x000e700000000a00 */
[----:B------:R-:W2:Y:S01]  /*0c80*/  LDC.64 R12, c[0x0][0x388] ;  /* 0x0000e200ff0c7b82 */ /* 0x000ea20000000a00 */
[-C--:B0-----:R-:W-:Y:S02]  /*0c90*/  IMAD R16, R0, R8.reuse, RZ ;  /* 0x0000000800107224 */ /* 0x081fe400078e02ff */
[----:B------:R-:W-:-:S04]  /*0ca0*/  IMAD.WIDE.U32 R10, R7, R8, RZ ;  /* 0x00000008070a7225 */ /* 0x000fc800078e00ff */
[C---:B------:R-:W-:Y:S01]  /*0cb0*/  IMAD R17, R7.reuse, R9, R16 ;  /* 0x0000000907117224 */ /* 0x040fe200078e0210 */
[----:B-1----:R-:W-:-:S03]  /*0cc0*/  LEA R14, P2, R7, R14, 0x4 ;  /* 0x0000000e070e7211 */ /* 0x002fc600078420ff */
[----:B------:R-:W-:Y:S01]  /*0cd0*/  IMAD.IADD R11, R11, 0x1, R17 ;  /* 0x000000010b0b7824 */ /* 0x000fe200078e0211 */
[----:B------:R-:W-:Y:S02]  /*0ce0*/  IADD3 R20, P3, PT, R14, 0x20, RZ ;  /* 0x000000200e147810 */ /* 0x000fe40007f7e0ff */
[----:B------:R-:W-:Y:S02]  /*0cf0*/  LEA.HI.X R15, R7, R15, R0, 0x4, P2 ;  /* 0x0000000f070f7211 */ /* 0x000fe400010f2400 */
[----:B--2---:R-:W-:Y:S02]  /*0d00*/  LEA R3, P1, R10, R12, 0x1 ;  /* 0x0000000c0a037211 */ /* 0x004fe400078208ff */
[----:B------:R-:W-:Y:S01]  /*0d10*/  SHF.L.U64.HI R7, R8, 0x3, R9 ;  /* 0x0000000308077819 */ /* 0x000fe20000010209 */
[----:B------:R-:W-:Y:S01]  /*0d20*/  IMAD.X R21, RZ, RZ, R15, P3 ;  /* 0x000000ffff157224 */ /* 0x000fe200018e060f */
[----:B------:R-:W-:-:S09]  /*0d30*/  LEA.HI.X R0, R10, R13, R11, 0x1, P1 ;  /* 0x0000000d0a007211 */ /* 0x000fd200008f0c0b */
.L_x_10:
[-C--:B------:R-:W-:Y:S01]  /*0d40*/  IADD3 R10, P1, PT, R3, R8.reuse, RZ ;  /* 0x00000008030a7210 */ /* 0x080fe20007f3e0ff */
[----:B------:R-:W-:Y:S01]  /*0d50*/  IMAD.MOV.U32 R18, RZ, RZ, R20 ;  /* 0x000000ffff127224 */ /* 0x000fe200078e0014 */
[----:B------:R-:W-:Y:S01]  /*0d60*/  IADD3 R27, P2, PT, R27, 0x8, RZ ;  /* 0x000000081b1b7810 */ /* 0x000fe20007f5e0ff */
[----:B------:R-:W-:Y:S02]  /*0d70*/  IMAD.MOV.U32 R19, RZ, RZ, R21 ;  /* 0x000000ffff137224 */ /* 0x000fe400078e0015 */
[----:B------:R-:W-:Y:S01]  /*0d80*/  IMAD.X R11, R0, 0x1, R9, P1 ;  /* 0x00000001000b7824 */ /* 0x000fe200008e0609 */
[-C--:B------:R-:W-:Y:S01]  /*0d90*/  IADD3 R12, P1, PT, R10, R8.reuse, RZ ;  /* 0x000000080a0c7210 */ /* 0x080fe20007f3e0ff */
[----:B------:R-:W-:Y:S01]  /*0da0*/  IMAD.MOV.U32 R20, RZ, RZ, R3 ;  /* 0x000000ffff147224 */ /* 0x000fe200078e0003 */
[----:B------:R-:W-:Y:S01]  /*0db0*/  LEA R3, P3, R8, R3, 0x3 ;  /* 0x0000000308037211 */ /* 0x000fe200078618ff */
[----:B------:R-:W-:Y:S01]  /*0dc0*/  IMAD.MOV.U32 R21, RZ, RZ, R0 ;  /* 0x000000ffff157224 */ /* 0x000fe200078e0000 */
[----:B------:R-:W-:Y:S01]  /*0dd0*/  STG.E.64 desc[UR4][R18.64+-0x18], R10 ;  /* 0xffffe80a12007986 */ /* 0x000fe2000c101b04 */
[----:B------:R-:W-:Y:S01]  /*0de0*/  IMAD.X R13, R11, 0x1, R9, P1 ;  /* 0x000000010b0d7824 */ /* 0x000fe200008e0609 */
[----:B------:R-:W-:Y:S01]  /*0df0*/  IADD3 R14, P1, PT, R12, R8, RZ ;  /* 0x000000080c0e7210 */ /* 0x000fe20007f3e0ff */
[----:B------:R-:W-:Y:S01]  /*0e00*/  IMAD.X R6, RZ, RZ, R6, P2 ;  /* 0x000000ffff067224 */ /* 0x000fe200010e0606 */
[----:B------:R0:W-:Y:S01]  /*0e10*/  STG.E.64 desc[UR4][R18.64+-0x20], R20 ;  /* 0xffffe01412007986 */ /* 0x0001e2000c101b04 */
[----:B------:R-:W-:-:S02]  /*0e20*/  IMAD.X R0, R0, 0x1, R7, P3 ;  /* 0x0000000100007824 */ /* 0x000fc400018e0607 */
[--C-:B------:R-:W-:Y:S01]  /*0e30*/  IMAD.X R15, R13, 0x1, R9.reuse, P1 ;  /* 0x000000010d0f7824 */ /* 0x100fe200008e0609 */
[-C--:B------:R-:W-:Y:S01]  /*0e40*/  IADD3 R16, P1, PT, R14, R8.reuse, RZ ;  /* 0x000000080e107210 */ /* 0x080fe20007f3e0ff */
[----:B------:R1:W-:Y:S04]  /*0e50*/  STG.E.64 desc[UR4][R18.64+-0x10], R12 ;  /* 0xfffff00c12007986 */ /* 0x0003e8000c101b04 */
[----:B------:R-:W-:Y:S01]  /*0e60*/  IMAD.X R17, R15, 0x1, R9, P1 ;  /* 0x000000010f117824 */ /* 0x000fe200008e0609 */
[----:B------:R-:W-:Y:S01]  /*0e70*/  IADD3 R22, P1, PT, R16, R8, RZ ;  /* 0x0000000810167210 */ /* 0x000fe20007f3e0ff */
[----:B------:R1:W-:Y:S01]  /*0e80*/  STG.E.64 desc[UR4][R18.64+-0x8], R14 ;  /* 0xfffff80e12007986 */ /* 0x0003e2000c101b04 */
[----:B0-----:R-:W-:-:S03]  /*0e90*/  IADD3 R20, P4, PT, R18, 0x40, RZ ;  /* 0x0000004012147810 */ /* 0x001fc60007f9e0ff */
[----:B------:R-:W-:Y:S01]  /*0ea0*/  IMAD.X R23, R17, 0x1, R9, P1 ;  /* 0x0000000111177824 */ /* 0x000fe200008e0609 */
[----:B------:R-:W-:Y:S01]  /*0eb0*/  IADD3 R24, P1, PT, R22, R8, RZ ;  /* 0x0000000816187210 */ /* 0x000fe20007f3e0ff */
[----:B------:R1:W-:Y:S01]  /*0ec0*/  STG.E.64 desc[UR4][R18.64], R16 ;  /* 0x0000001012007986 */ /* 0x0003e2000c101b04 */
[----:B------:R-:W-:-:S03]  /*0ed0*/  IMAD.X R21, RZ, RZ, R19, P4 ;  /* 0x000000ffff157224 */ /* 0x000fc600020e0613 */
[--C-:B------:R-:W-:Y:S01]  /*0ee0*/  IMAD.X R25, R23, 0x1, R9.reuse, P1 ;  /* 0x0000000117197824 */ /* 0x100fe200008e0609 */
[----:B------:R-:W-:Y:S01]  /*0ef0*/  IADD3 R10, P1, PT, R24, R8, RZ ;  /* 0x00000008180a7210 */ /* 0x000fe20007f3e0ff */
[----:B------:R1:W-:Y:S04]  /*0f00*/  STG.E.64 desc[UR4][R18.64+0x8], R22 ;  /* 0x0000081612007986 */ /* 0x0003e8000c101b04 */
[----:B------:R-:W-:Y:S01]  /*0f10*/  IMAD.X R11, R25, 0x1, R9, P1 ;  /* 0x00000001190b7824 */ /* 0x000fe200008e0609 */
[----:B------:R-:W-:Y:S01]  /*0f20*/  IADD3 R28, P1, PT, R28, -0x8, RZ ;  /* 0xfffffff81c1c7810 */ /* 0x000fe20007f3e0ff */
[----:B------:R1:W-:Y:S03]  /*0f30*/  STG.E.64 desc[UR4][R18.64+0x10], R24 ;  /* 0x0000101812007986 */ /* 0x0003e6000c101b04 */
[----:B------:R-:W-:Y:S01]  /*0f40*/  IADD3.X R26, PT, PT, R26, -0x1, RZ, P1, !PT ;  /* 0xffffffff1a1a7810 */ /* 0x000fe20000ffe4ff */
[----:B------:R1:W-:Y:S01]  /*0f50*/  STG.E.64 desc[UR4][R18.64+0x18], R10 ;  /* 0x0000180a12007986 */ /* 0x0003e2000c101b04 */
[----:B------:R-:W-:-:S04]  /*0f60*/  ISETP.NE.U32.AND P1, PT, R28, RZ, PT ;  /* 0x000000ff1c00720c */ /* 0x000fc80003f25070 */
[----:B------:R-:W-:-:S13]  /*0f70*/  ISETP.NE.AND.EX P1, PT, R26, RZ, PT, P1 ;  /* 0x000000ff1a00720c */ /* 0x000fda0003f25310 */
[----:B-1----:R-:W-:Y:S05]  /*0f80*/  @P1 BRA `(.L_x_10) ;  /* 0xfffffffc006c1947 */ /* 0x002fea000383ffff */
.L_x_9:
[----:B------:R-:W-:Y:S05]  /*0f90*/  @!P0 EXIT ;  /* 0x000000000000894d */ /* 0x000fea0003800000 */
[----:B------:R-:W-:Y:S02]  /*0fa0*/  ISETP.GE.U32.AND P1, PT, R5, 0x4, PT ;  /* 0x000000040500780c */ /* 0x000fe40003f26070 */
[----:B------:R-:W-:Y:S02]  /*0fb0*/  LOP3.LUT R7, R4, 0x3, RZ, 0xc0, !PT ;  /* 0x0000000304077812 */ /* 0x000fe400078ec0ff */
[----:B------:R-:W-:Y:S02]  /*0fc0*/  ISETP.GE.U32.AND.EX P1, PT, RZ, RZ, PT, P1 ;  /* 0x000000ffff00720c */ /* 0x000fe40003f26110 */
[----:B------:R-:W-:-:S04]  /*0fd0*/  ISETP.NE.U32.AND P0, PT, R7, RZ, PT ;  /* 0x000000ff0700720c */ /* 0x000fc80003f05070 */
[----:B------:R-:W-:-:S07]  /*0fe0*/  ISETP.NE.AND.EX P0, PT, RZ, RZ, PT, P0 ;  /* 0x000000ffff00720c */ /* 0x000fce0003f05300 */
[----:B------:R-:W-:Y:S06]  /*0ff0*/  @!P1 BRA `(.L_x_11) ;  /* 0x0000000000549947 */ /* 0x000fec0003800000 */
[----:B------:R-:W0:Y:S01]  /*1000*/  LDC.64 R8, c[0x0][0x388] ;  /* 0x0000e200ff087b82 */ /* 0x000e220000000a00 */
[----:B------:R-:W1:Y:S07]  /*1010*/  LDCU.64 UR6, c[0x0][0x390] ;  /* 0x00007200ff0677ac */ /* 0x000e6e0008000a00 */
[----:B------:R-:W2:Y:S01]  /*1020*/  LDC.64 R4, c[0x0][0x380] ;  /* 0x0000e000ff047b82 */ /* 0x000ea20000000a00 */
[----:B-1----:R-:W-:-:S04]  /*1030*/  IMAD R0, R6, UR6, RZ ;  /* 0x0000000606007c24 */ /* 0x002fc8000f8e02ff */
[C---:B------:R-:W-:Y:S02]  /*1040*/  IMAD R3, R27.reuse, UR7, R0 ;  /* 0x000000071b037c24 */ /* 0x040fe4000f8e0200 */
[----:B0-----:R-:W-:-:S04]  /*1050*/  IMAD.WIDE.U32 R8, R27, UR6, R8 ;  /* 0x000000061b087c25 */ /* 0x001fc8000f8e0008 */
[----:B------:R-:W-:Y:S01]  /*1060*/  IMAD.IADD R9, R9, 0x1, R3 ;  /* 0x0000000109097824 */ /* 0x000fe200078e0203 */
[----:B------:R-:W-:Y:S02]  /*1070*/  IADD3 R10, P2, PT, R8, UR6, RZ ;  /* 0x00000006080a7c10 */ /* 0x000fe4000ff5e0ff */
[----:B--2---:R-:W-:Y:S02]  /*1080*/  LEA R4, P1, R27, R4, 0x3 ;  /* 0x000000041b047211 */ /* 0x004fe400078218ff */
[----:B------:R-:W-:Y:S02]  /*1090*/  IADD3 R12, P3, PT, R10, UR6, RZ ;  /* 0x000000060a0c7c10 */ /* 0x000fe4000ff7e0ff */
[----:B------:R-:W-:Y:S02]  /*10a0*/  IADD3.X R11, PT, PT, R9, UR7, RZ, P2, !PT ;  /* 0x00000007090b7c10 */ /* 0x000fe400097fe4ff */
[----:B------:R-:W-:Y:S02]  /*10b0*/  LEA.HI.X R5, R27, R5, R6, 0x3, P1 ;  /* 0x000000051b057211 */ /* 0x000fe400008f1c06 */
[----:B------:R-:W-:-:S02]  /*10c0*/  IADD3 R14, P1, PT, R12, UR6, RZ ;  /* 0x000000060c0e7c10 */ /* 0x000fc4000ff3e0ff */
[----:B------:R-:W-:Y:S01]  /*10d0*/  IADD3.X R13, PT, PT, R11, UR7, RZ, P3, !PT ;  /* 0x000000070b0d7c10 */ /* 0x000fe20009ffe4ff */
[----:B------:R0:W-:Y:S03]  /*10e0*/  STG.E.64 desc[UR4][R4.64], R8 ;  /* 0x0000000804007986 */ /* 0x0001e6000c101b04 */
[----:B------:R-:W-:Y:S01]  /*10f0*/  IADD3.X R15, PT, PT, R13, UR7, RZ, P1, !PT ;  /* 0x000000070d0f7c10 */ /* 0x000fe20008ffe4ff */
[----:B------:R0:W-:Y:S01]  /*1100*/  STG.E.64 desc[UR4][R4.64+0x8], R10 ;  /* 0x0000080a04007986 */ /* 0x0001e2000c101b04 */
[----:B------:R-:W-:-:S03]  /*1110*/  IADD3 R27, P1, PT, R27, 0x4, RZ ;  /* 0x000000041b1b7810 */ /* 0x000fc60007f3e0ff */
[----:B------:R0:W-:Y:S02]  /*1120*/  STG.E.64 desc[UR4][R4.64+0x10], R12 ;  /* 0x0000100c04007986 */ /* 0x0001e4000c101b04 */
[----:B------:R-:W-:Y:S02]  /*1130*/  IMAD.X R6, RZ, RZ, R6, P1 ;  /* 0x000000ffff067224 */ /* 0x000fe400008e0606 */
[----:B------:R0:W-:Y:S06]  /*1140*/  STG.E.64 desc[UR4][R4.64+0x18], R14 ;  /* 0x0000180e04007986 */ /* 0x0001ec000c101b04 */
.L_x_11:
[----:B------:R-:W-:Y:S05]  /*1150*/  @!P0 EXIT ;  /* 0x000000000000894d */ /* 0x000fea0003800000 */
[----:B------:R-:W-:Y:S02]  /*1160*/  ISETP.NE.U32.AND P0, PT, R7, 0x1, PT ;  /* 0x000000010700780c */ /* 0x000fe40003f05070 */
[----:B------:R-:W-:Y:S02]  /*1170*/  LOP3.LUT R2, R2, 0x1, RZ, 0xc0, !PT ;  /* 0x0000000102027812 */ /* 0x000fe400078ec0ff */
[----:B------:R-:W-:Y:S02]  /*1180*/  ISETP.NE.AND.EX P0, PT, RZ, RZ, PT, P0 ;  /* 0x000000ffff00720c */ /* 0x000fe40003f05300 */
[----:B------:R-:W-:-:S04]  /*1190*/  ISETP.NE.U32.AND P1, PT, R2, 0x1, PT ;  /* 0x000000010200780c */ /* 0x000fc80003f25070 */
[----:B------:R-:W-:-:S07]  /*11a0*/  ISETP.NE.U32.AND.EX P1, PT, RZ, RZ, PT, P1 ;  /* 0x000000ffff00720c */ /* 0x000fce0003f25110 */
[----:B------:R-:W-:Y:S06]  /*11b0*/  @!P0 BRA `(.L_x_12) ;  /* 0x00000000003c8947 */ /* 0x000fec0003800000 */
[----:B------:R-:W1:Y:S01]  /*11c0*/  LDC.64 R2, c[0x0][0x388] ;  /* 0x0000e200ff027b82 */ /* 0x000e620000000a00 */
[----:B------:R-:W2:Y:S07]  /*11d0*/  LDCU.64 UR6, c[0x0][0x390] ;  /* 0x00007200ff0677ac */ /* 0x000eae0008000a00 */
[----:B0-----:R-:W0:Y:S01]  /*11e0*/  LDC.64 R8, c[0x0][0x380] ;  /* 0x0000e000ff087b82 */ /* 0x001e220000000a00 */
[----:B--2---:R-:W-:-:S04]  /*11f0*/  IMAD R0, R6, UR6, RZ ;  /* 0x0000000606007c24 */ /* 0x004fc8000f8e02ff */
[C---:B------:R-:W-:Y:S02]  /*1200*/  IMAD R5, R27.reuse, UR7, R0 ;  /* 0x000000071b057c24 */ /* 0x040fe4000f8e0200 */
[----:B-1----:R-:W-:-:S04]  /*1210*/  IMAD.WIDE.U32 R2, R27, UR6, R2 ;  /* 0x000000061b027c25 */ /* 0x002fc8000f8e0002 */
[----:B------:R-:W-:Y:S01]  /*1220*/  IMAD.IADD R3, R3, 0x1, R5 ;  /* 0x0000000103037824 */ /* 0x000fe200078e0205 */
[C---:B0-----:R-:W-:Y:S02]  /*1230*/  LEA R4, P0, R27.reuse, R8, 0x3 ;  /* 0x000000081b047211 */ /* 0x041fe400078018ff */
[----:B------:R-:W-:Y:S02]  /*1240*/  IADD3 R8, P2, PT, R2, UR6, RZ ;  /* 0x0000000602087c10 */ /* 0x000fe4000ff5e0ff */
[--C-:B------:R-:W-:Y:S02]  /*1250*/  LEA.HI.X R5, R27, R9, R6.reuse, 0x3, P0 ;  /* 0x000000091b057211 */ /* 0x100fe400000f1c06 */
[----:B------:R-:W-:Y:S02]  /*1260*/  IADD3.X R9, PT, PT, R3, UR7, RZ, P2, !PT ;  /* 0x0000000703097c10 */ /* 0x000fe400097fe4ff */
[----:B------:R-:W-:Y:S01]  /*1270*/  IADD3 R27, P0, PT, R27, 0x2, RZ ;  /* 0x000000021b1b7810 */ /* 0x000fe20007f1e0ff */
[----:B------:R1:W-:Y:S04]  /*1280*/  STG.E.64 desc[UR4][R4.64], R2 ;  /* 0x0000000204007986 */ /* 0x0003e8000c101b04 */
[----:B------:R1:W-:Y:S01]  /*1290*/  STG.E.64 desc[UR4][R4.64+0x8], R8 ;  /* 0x0000080804007986 */ /* 0x0003e2000c101b04 */
[----:B------:R-:W-:-:S07]  /*12a0*/  IMAD.X R6, RZ, RZ, R6, P0 ;  /* 0x000000ffff067224 */ /* 0x000fce00000e0606 */
.L_x_12:
[----:B------:R-:W-:Y:S05]  /*12b0*/  @P1 EXIT ;  /* 0x000000000000194d */ /* 0x000fea0003800000 */
[----:B-1----:R-:W1:Y:S01]  /*12c0*/  LDC.64 R2, c[0x0][0x388] ;  /* 0x0000e200ff027b82 */ /* 0x002e620000000a00 */
[----:B------:R-:W2:Y:S07]  /*12d0*/  LDCU.64 UR6, c[0x0][0x390] ;  /* 0x00007200ff0677ac */ /* 0x000eae0008000a00 */
[----:B0-----:R-:W0:Y:S01]  /*12e0*/  LDC.64 R4, c[0x0][0x380] ;  /* 0x0000e000ff047b82 */ /* 0x001e220000000a00 */
[----:B--2---:R-:W-:-:S04]  /*12f0*/  IMAD R0, R6, UR6, RZ ;  /* 0x0000000606007c24 */ /* 0x004fc8000f8e02ff */
[C---:B------:R-:W-:Y:S02]  /*1300*/  IMAD R7, R27.reuse, UR7, R0 ;  /* 0x000000071b077c24 */ /* 0x040fe4000f8e0200 */
[----:B-1----:R-:W-:-:S04]  /*1310*/  IMAD.WIDE.U32 R2, R27, UR6, R2 ;  /* 0x000000061b027c25 */ /* 0x002fc8000f8e0002 */
[----:B------:R-:W-:Y:S01]  /*1320*/  IMAD.IADD R3, R3, 0x1, R7 ;  /* 0x0000000103037824 */ /* 0x000fe200078e0207 */
[----:B0-----:R-:W-:-:S04]  /*1330*/  LEA R4, P0, R27, R4, 0x3 ;  /* 0x000000041b047211 */ /* 0x001fc800078018ff */
[----:B------:R-:W-:-:S05]  /*1340*/  LEA.HI.X R5, R27, R5, R6, 0x3, P0 ;  /* 0x000000051b057211 */ /* 0x000fca00000f1c06 */
[----:B------:R-:W-:Y:S01]  /*1350*/  STG.E.64 desc[UR4][R4.64], R2 ;  /* 0x0000000204007986 */ /* 0x000fe2000c101b04 */
[----:B------:R-:W-:Y:S05]  /*1360*/  EXIT ;  /* 0x000000000000794d */ /* 0x000fea0003800000 */
        .weak           $__internal_0_$__cuda_sm20_div_u64
        .type           $__internal_0_$__cuda_sm20_div_u64,@function
        .size           $__internal_0_$__cuda_sm20_div_u64,(.L_x_425 - $__internal_0_$__cuda_sm20_div_u64)
$__internal_0_$__cuda_sm20_div_u64:
[----:B------:R-:W-:Y:S02]  /*1370*/  IMAD.MOV.U32 R14, RZ, RZ, R3 ;  /* 0x000000ffff0e7224 */ /* 0x000fe400078e0003 */
[----:B------:R-:W-:-:S04]  /*1380*/  IMAD.MOV.U32 R15, RZ, RZ, RZ ;  /* 0x000000ffff0f7224 */ /* 0x000fc800078e00ff */
[----:B------:R-:W0:Y:S08]  /*1390*/  I2F.U64.RP R9, R14 ;  /* 0x0000000e00097312 */ /* 0x000e300000309000 */
[----:B0-----:R-:W0:Y:S02]  /*13a0*/  MUFU.RCP R9, R9 ;  /* 0x0000000900097308 */ /* 0x001e240000001000 */
[----:B0-----:R-:W-:-:S06]  /*13b0*/  VIADD R10, R9, 0x1ffffffe ;  /* 0x1ffffffe090a7836 */ /* 0x001fcc0000000000 */
[----:B------:R-:W0:Y:S02]  /*13c0*/  F2I.U64.TRUNC R10, R10 ;  /* 0x0000000a000a7311 */ /* 0x000e24000020d800 */
[----:B0-----:R-:W-:-:S04]  /*13d0*/  IMAD.WIDE.U32 R12, R10, R3, RZ ;  /* 0x000000030a0c7225 */ /* 0x001fc800078e00ff */
[----:B------:R-:W-:Y:S01]  /*13e0*/  IMAD R13, R11, R3, R13 ;  /* 0x000000030b0d7224 */ /* 0x000fe200078e020d */
[----:B------:R-:W-:-:S05]  /*13f0*/  IADD3 R17, P0, PT, RZ, -R12, RZ ;  /* 0x8000000cff117210 */ /* 0x000fca0007f1e0ff */
[----:B------:R-:W-:-:S04]  /*1400*/  IMAD.HI.U32 R12, R10, R17, RZ ;  /* 0x000000110a0c7227 */ /* 0x000fc800078e00ff */
[----:B------:R-:W-:Y:S02]  /*1410*/  IMAD.X R19, RZ, RZ, ~R13, P0 ;  /* 0x000000ffff137224 */ /* 0x000fe400000e0e0d */
[----:B------:R-:W-:Y:S02]  /*1420*/  IMAD.MOV.U32 R13, RZ, RZ, R10 ;  /* 0x000000ffff0d7224 */ /* 0x000fe400078e000a */
[-C--:B------:R-:W-:Y:S02]  /*1430*/  IMAD R15, R11, R19.reuse, RZ ;  /* 0x000000130b0f7224 */ /* 0x080fe400078e02ff */
[----:B------:R-:W-:-:S04]  /*1440*/  IMAD.WIDE.U32 R12, P0, R10, R19, R12 ;  /* 0x000000130a0c7225 */ /* 0x000fc8000780000c */
[----:B------:R-:W-:-:S04]  /*1450*/  IMAD.HI.U32 R9, R11, R19, RZ ;  /* 0x000000130b097227 */ /* 0x000fc800078e00ff */
[----:B------:R-:W-:-:S04]  /*1460*/  IMAD.HI.U32 R12, P1, R11, R17, R12 ;  /* 0x000000110b0c7227 */ /* 0x000fc8000782000c */
[----:B------:R-:W-:Y:S01]  /*1470*/  IMAD.X R9, R9, 0x1, R11, P0 ;  /* 0x0000000109097824 */ /* 0x000fe200000e060b */
[----:B------:R-:W-:-:S04]  /*1480*/  IADD3 R13, P2, PT, R15, R12, RZ ;  /* 0x0000000c0f0d7210 */ /* 0x000fc80007f5e0ff */
[----:B------:R-:W-:Y:S01]  /*1490*/  IADD3.X R9, PT, PT, RZ, RZ, R9, P2, P1 ;  /* 0x000000ffff097210 */ /* 0x000fe200017e2409 */
[----:B------:R-:W-:-:S03]  /*14a0*/  IMAD.WIDE.U32 R10, R13, R3, RZ ;  /* 0x000000030d0a7225 */ /* 0x000fc600078e00ff */
[----:B------:R-:W-:Y:S01]  /*14b0*/  IADD3 R15, P0, PT, RZ, -R10, RZ ;  /* 0x8000000aff0f7210 */ /* 0x000fe20007f1e0ff */
[----:B------:R-:W-:Y:S02]  /*14c0*/  IMAD R10, R9, R3, R11 ;  /* 0x00000003090a7224 */ /* 0x000fe400078e020b */
[----:B------:R-:W-:Y:S02]  /*14d0*/  IMAD.MOV.U32 R11, RZ, RZ, RZ ;  /* 0x000000ffff0b7224 */ /* 0x000fe400078e00ff */
[----:B------:R-:W-:-:S04]  /*14e0*/  IMAD.HI.U32 R12, R13, R15, RZ ;  /* 0x0000000f0d0c7227 */ /* 0x000fc800078e00ff */
[----:B------:R-:W-:-:S04]  /*14f0*/  IMAD.X R10, RZ, RZ, ~R10, P0 ;  /* 0x000000ffff0a7224 */ /* 0x000fc800000e0e0a */
[----:B------:R-:W-:-:S04]  /*1500*/  IMAD.WIDE.U32 R12, P0, R13, R10, R12 ;  /* 0x0000000a0d0c7225 */ /* 0x000fc8000780000c */
[C---:B------:R-:W-:Y:S02]  /*1510*/  IMAD R14, R9.reuse, R10, RZ ;  /* 0x0000000a090e7224 */ /* 0x040fe400078e02ff */
[----:B------:R-:W-:-:S04]  /*1520*/  IMAD.HI.U32 R13, P1, R9, R15, R12 ;  /* 0x0000000f090d7227 */ /* 0x000fc8000782000c */
[----:B------:R-:W-:Y:S01]  /*1530*/  IMAD.HI.U32 R10, R9, R10, RZ ;  /* 0x0000000a090a7227 */ /* 0x000fe200078e00ff */
[----:B------:R-:W-:-:S03]  /*1540*/  IADD3 R13, P2, PT, R14, R13, RZ ;  /* 0x0000000d0e0d7210 */ /* 0x000fc60007f5e0ff */
[----:B------:R-:W-:Y:S02]  /*1550*/  IMAD.X R9, R10, 0x1, R9, P0 ;  /* 0x000000010a097824 */ /* 0x000fe400000e0609 */
[----:B------:R-:W-:-:S03]  /*1560*/  IMAD.HI.U32 R10, R13, R6, RZ ;  /* 0x000000060d0a7227 */ /* 0x000fc600078e00ff */
[----:B------:R-:W-:Y:S01]  /*1570*/  IADD3.X R9, PT, PT, RZ, RZ, R9, P2, P1 ;  /* 0x000000ffff097210 */ /* 0x000fe200017e2409 */
[----:B------:R-:W-:-:S04]  /*1580*/  IMAD.WIDE.U32 R10, R13, R5, R10 ;  /* 0x000000050d0a7225 */ /* 0x000fc800078e000a */
[C---:B------:R-:W-:Y:S02]  /*1590*/  IMAD R13, R9.reuse, R5, RZ ;  /* 0x00000005090d7224 */ /* 0x040fe400078e02ff */
[----:B------:R-:W-:-:S04]  /*15a0*/  IMAD.HI.U32 R10, P0, R9, R6, R10 ;  /* 0x00000006090a7227 */ /* 0x000fc8000780000a */
[----:B------:R-:W-:Y:S01]  /*15b0*/  IMAD.HI.U32 R9, R9, R5, RZ ;  /* 0x0000000509097227 */ /* 0x000fe200078e00ff */
[----:B------:R-:W-:-:S03]  /*15c0*/  IADD3 R12, P1, PT, R13, R10, RZ ;  /* 0x0000000a0d0c7210 */ /* 0x000fc60007f3e0ff */
[----:B------:R-:W-:Y:S02]  /*15d0*/  IMAD.X R9, RZ, RZ, R9, P0 ;  /* 0x000000ffff097224 */ /* 0x000fe400000e0609 */
[----:B------:R-:W-:-:S04]  /*15e0*/  IMAD.WIDE.U32 R10, R12, R3, RZ ;  /* 0x000000030c0a7225 */ /* 0x000fc800078e00ff */
[----:B------:R-:W-:Y:S01]  /*15f0*/  IMAD.X R9, RZ, RZ, R9, P1 ;  /* 0x000000ffff097224 */ /* 0x000fe200008e0609 */
[----:B------:R-:W-:-:S03]  /*1600*/  IADD3 R16, P0, PT, -R10, R6, RZ ;  /* 0x000000060a107210 */ /* 0x000fc60007f1e1ff */
[----:B------:R-:W-:Y:S01]  /*1610*/  IMAD R14, R9, R3, R11 ;  /* 0x00000003090e7224 */ /* 0x000fe200078e020b */
[----:B------:R-:W-:-:S03]  /*1620*/  IADD3 R10, P1, PT, -R3, R16, RZ ;  /* 0x00000010030a7210 */ /* 0x000fc60007f3e1ff */
[----:B------:R-:W-:Y:S01]  /*1630*/  IMAD.X R14, R5, 0x1, ~R14, P0 ;  /* 0x00000001050e7824 */ /* 0x000fe200000e0e0e */
[----:B------:R-:W-:Y:S02]  /*1640*/  ISETP.GE.U32.AND P0, PT, R16, R3, PT ;  /* 0x000000031000720c */ /* 0x000fe40003f06070 */
[----:B------:R-:W-:Y:S02]  /*1650*/  IADD3 R5, P2, PT, R12, 0x1, RZ ;  /* 0x000000010c057810 */ /* 0x000fe40007f5e0ff */
[C---:B------:R-:W-:Y:S02]  /*1660*/  ISETP.GE.U32.AND.EX P0, PT, R14.reuse, RZ, PT, P0 ;  /* 0x000000ff0e00720c */ /* 0x040fe40003f06100 */
[----:B------:R-:W-:Y:S01]  /*1670*/  IADD3.X R11, PT, PT, R14, -0x1, RZ, P1, !PT ;  /* 0xffffffff0e0b7810 */ /* 0x000fe20000ffe4ff */
[----:B------:R-:W-:Y:S01]  /*1680*/  IMAD.X R6, RZ, RZ, R9, P2 ;  /* 0x000000ffff067224 */ /* 0x000fe200010e0609 */
[----:B------:R-:W-:Y:S02]  /*1690*/  SEL R12, R5, R12, P0 ;  /* 0x0000000c050c7207 */ /* 0x000fe40000000000 */
[----:B------:R-:W-:-:S02]  /*16a0*/  SEL R10, R10, R16, P0 ;  /* 0x000000100a0a7207 */ /* 0x000fc40000000000 */
[----:B------:R-:W-:Y:S02]  /*16b0*/  SEL R9, R6, R9, P0 ;  /* 0x0000000906097207 */ /* 0x000fe40000000000 */
[----:B------:R-:W-:Y:S02]  /*16c0*/  IADD3 R5, P2, PT, R12, 0x1, RZ ;  /* 0x000000010c057810 */ /* 0x000fe40007f5e0ff */
[----:B------:R-:W-:Y:S02]  /*16d0*/  SEL R11, R11, R14, P0 ;  /* 0x0000000e0b0b7207 */ /* 0x000fe40000000000 */
[----:B------:R-:W-:Y:S01]  /*16e0*/  ISETP.GE.U32.AND P0, PT, R10, R3, PT ;  /* 0x000000030a00720c */ /* 0x000fe20003f06070 */
[----:B------:R-:W-:Y:S01]  /*16f0*/  IMAD.X R6, RZ, RZ, R9, P2 ;  /* 0x000000ffff067224 */ /* 0x000fe200010e0609 */
[----:B------:R-:W-:Y:S02]  /*1700*/  ISETP.NE.U32.AND P1, PT, R3, RZ, PT ;  /* 0x000000ff0300720c */ /* 0x000fe40003f25070 */
[----:B------:R-:W-:-:S02]  /*1710*/  ISETP.GE.U32.AND.EX P0, PT, R11, RZ, PT, P0 ;  /* 0x000000ff0b00720c */ /* 0x000fc40003f06100 */
[----:B------:R-:W-:Y:S02]  /*1720*/  ISETP.NE.AND.EX P1, PT, RZ, RZ, PT, P1 ;  /* 0x000000ffff00720c */ /* 0x000fe40003f25310 */
[----:B------:R-:W-:Y:S01]  /*1730*/  SEL R6, R6, R9, P0 ;  /* 0x0000000906067207 */ /* 0x000fe20000000000 */
[----:B------:R-:W-:Y:S01]  /*1740*/  IMAD.MOV.U32 R9, RZ, RZ, 0x0 ;  /* 0x00000000ff097424 */ /* 0x000fe200078e00ff */
[----:B------:R-:W-:Y:S02]  /*1750*/  SEL R5, R5, R12, P0 ;  /* 0x0000000c05057207 */ /* 0x000fe40000000000 */
[----:B------:R-:W-:Y:S02]  /*1760*/  SEL R6, R6, 0xffffffff, P1 ;  /* 0xffffffff06067807 */ /* 0x000fe40000800000 */
[----:B------:R-:W-:Y:S01]  /*1770*/  SEL R5, R5, 0xffffffff, P1 ;  /* 0xffffffff05057807 */ /* 0x000fe20000800000 */
[----:B------:R-:W-:Y:S06]  /*1780*/  RET.REL.NODEC R8 `(arange_u64_vec2) ;  /* 0xffffffe8081c7950 */ /* 0x000fec0003c3ffff */
.L_x_13:
[----:B------:R-:W-:-:S00]  /*1790*/  BRA `(.L_x_13) ;  /* 0xfffffffc00fc7947 */ /* 0x000fc0000383ffff */
[----:B------:R-:W-:-:S00]  /*17a0*/  NOP ;  /* 0x0000000000007918 */ /* 0x000fc00000000000 */
        /* <DEDUP_REMOVED lines=13> */
.L_x_425:


//--------------------- .text.arange_u64_vec3     --------------------------
	.section	.text.arange_u64_vec3,"ax",@progbits
	.align	128
        .global         arange_u64_vec3
        .type           arange_u64_vec3,@function
        .size           arange_u64_vec3,(.L_x_426 - arange_u64_vec3)
        .other          arange_u64_vec3,@"STO_CUDA_ENTRY STV_DEFAULT"
arange_u64_vec3:
.text.arange_u64_vec3:
[----:B------:R-:W-:Y:S08]  /*0000*/  LDC R1, c[0x0][0x37c] ;  /* 0x0000df00ff017b82 */ /* 0x000ff00000000800 */
[----:B------:R-:W0:Y:S01]  /*0010*/  LDC.64 R10, c[0x0][0x398] ;  /* 0x0000e600ff0a7b82 */ /* 0x000e220000000a00 */
[----:B------:R-:W1:Y:S01]  /*0020*/  S2R R9, SR_TID.X ;  /* 0x0000000000097919 */ /* 0x000e620000002100 */
[----:B------:R-:W2:Y:S01]  /*0030*/  LDCU.64 UR6, c[0x0][0x358] ;  /* 0x00006b00ff0677ac */ /* 0x000ea20008000a00 */
[----:B------:R-:W-:Y:S05]  /*0040*/  BSSY.RECONVERGENT B0, `(.L_x_14) ;  /* 0x00000c2000007945 */ /* 0x000fea0003800200 */
[----:B------:R-:W1:Y:S08]  /*0050*/  S2UR UR4, SR_CTAID.X ;  /* 0x00000000000479c3 */ /* 0x000e700000002500 */
[----:B------:R-:W1:Y:S01]  /*0060*/  LDC R0, c[0x0][0x360] ;  /* 0x0000d800ff007b82 */ /* 0x000e620000000800 */
[----:B------:R-:W3:Y:S01]  /*0070*/  LDCU UR5, c[0x0][0x370] ;  /* 0x00006e00ff0577ac */ /* 0x000ee20008000800 */
[----:B0-----:R-:W-:-:S04]  /*0080*/  IMAD.WIDE.U32 R2, R11, -0x55555555, RZ ;  /* 0xaaaaaaab0b027825 */ /* 0x001fc800078e00ff */
[----:B------:R-:W-:-:S04]  /*0090*/  IMAD.WIDE.U32 R4, P0, R10, -0x55555556, R2 ;  /* 0xaaaaaaaa0a047825 */ /* 0x000fc80007800002 */
[----:B------:R-:W-:-:S04]  /*00a0*/  IMAD.WIDE.U32 R2, R10, -0x55555555, RZ ;  /* 0xaaaaaaab0a027825 */ /* 0x000fc800078e00ff */
[----:B------:R-:W-:Y:S01]  /*00b0*/  IMAD.X R7, RZ, RZ, RZ, P0 ;  /* 0x000000ffff077224 */ /* 0x000fe200000e06ff */
[----:B------:R-:W-:Y:S01]  /*00c0*/  IADD3 RZ, P0, PT, R3, R4, RZ ;  /* 0x0000000403ff7210 */ /* 0x000fe20007f1e0ff */
[----:B------:R-:W-:-:S04]  /*00d0*/  IMAD.MOV.U32 R6, RZ, RZ, R5 ;  /* 0x000000ffff067224 */ /* 0x000fc800078e0005 */
[----:B------:R-:W-:-:S04]  /*00e0*/  IMAD.WIDE.U32.X R2, R11, -0x55555556, R6, P0 ;  /* 0xaaaaaaaa0b027825 */ /* 0x000fc800000e0406 */
[----:B-1----:R-:W-:Y:S01]  /*00f0*/  IMAD R6, R0, UR4, R9 ;  /* 0x0000000400067c24 */ /* 0x002fe2000f8e0209 */
[--C-:B------:R-:W-:Y:S02]  /*0100*/  SHF.R.U64 R5, R2, 0x1, R3.reuse ;  /* 0x0000000102057819 */ /* 0x100fe40000001203 */
[----:B------:R-:W-:Y:S01]  /*0110*/  SHF.R.U32.HI R4, RZ, 0x1, R3 ;  /* 0x00000001ff047819 */ /* 0x000fe20000011603 */
[----:B---3--:R-:W-:Y:S01]  /*0120*/  IMAD R3, R0, UR5, RZ ;  /* 0x0000000500037c24 */ /* 0x008fe2000f8e02ff */
[----:B------:R-:W-:-:S04]  /*0130*/  ISETP.GT.U32.AND P0, PT, R5, R6, PT ;  /* 0x000000060500720c */ /* 0x000fc80003f04070 */
[----:B------:R-:W-:-:S13]  /*0140*/  ISETP.GT.U32.AND.EX P0, PT, R4, RZ, PT, P0 ;  /* 0x000000ff0400720c */ /* 0x000fda0003f04100 */
[----:B--2---:R-:W-:Y:S05]  /*0150*/  @!P0 BRA `(.L_x_15) ;  /* 0x0000000800c08947 */ /* 0x004fea0003800000 */
[----:B------:R-:W-:Y:S01]  /*0160*/  IADD3 R2, P1, PT, R6, R3, RZ ;  /* 0x0000000306027210 */ /* 0x000fe20007f3e0ff */
[----:B------:R-:W-:Y:S03]  /*0170*/  BSSY.RECONVERGENT B1, `(.L_x_16) ;  /* 0x0000025000017945 */ /* 0x000fe60003800200 */
[----:B------:R-:W-:Y:S02]  /*0180*/  IADD3.X R9, PT, PT, RZ, RZ, RZ, P1, !PT ;  /* 0x000000ffff097210 */ /* 0x000fe40000ffe4ff */
[----:B------:R-:W-:Y:S02]  /*0190*/  ISETP.GE.U32.AND P0, PT, R2, R5, PT ;  /* 0x000000050200720c */ /* 0x000fe40003f06070 */
[----:B------:R-:W-:Y:S02]  /*01a0*/  ISETP.GT.U32.AND P1, PT, R5, R2, PT ;  /* 0x000000020500720c */ /* 0x000fe40003f24070 */
[----:B------:R-:W-:-:S02]  /*01b0*/  ISETP.GE.U32.AND.EX P0, PT, R9, R4, PT, P0 ;  /* 0x000000040900720c */ /* 0x000fc40003f06100 */
        /* <DEDUP_REMOVED lines=14> */
[----:B0-----:R-:W-:Y:S02]  /*02a0*/  HFMA2 R8, -RZ, RZ, 0, 0 ;  /* 0x00000000ff087431 */ /* 0x001fe400000001ff */
[----:B-1----:R-:W-:-:S04]  /*02b0*/  IMAD R11, R11, R9, RZ ;  /* 0x000000090b0b7224 */ /* 0x002fc800078e02ff */
[----:B------:R-:W-:-:S06]  /*02c0*/  IMAD.HI.U32 R9, R9, R11, R8 ;  /* 0x0000000b09097227 */ /* 0x000fcc00078e0008 */
[----:B------:R-:W-:-:S04]  /*02d0*/  IMAD.HI.U32 R8, R9, R2, RZ ;  /* 0x0000000209087227 */ /* 0x000fc800078e00ff */
[----:B------:R-:W-:-:S04]  /*02e0*/  IMAD.MOV R9, RZ, RZ, -R8 ;  /* 0x000000ffff097224 */ /* 0x000fc800078e0a08 */
[----:B------:R-:W-:Y:S02]  /*02f0*/  IMAD R2, R3, R9, R2 ;  /* 0x0000000903027224 */ /* 0x000fe400078e0202 */
[----:B------:R-:W-:-:S03]  /*0300*/  IMAD.MOV.U32 R9, RZ, RZ, RZ ;  /* 0x000000ffff097224 */ /* 0x000fc600078e00ff */
[----:B------:R-:W-:-:S13]  /*0310*/  ISETP.GE.U32.AND P0, PT, R2, R3, PT ;  /* 0x000000030200720c */ /* 0x000fda0003f06070 */
[----:B------:R-:W-:Y:S01]  /*0320*/  @P0 IMAD.IADD R2, R2, 0x1, -R3 ;  /* 0x0000000102020824 */ /* 0x000fe200078e0a03 */
[----:B------:R-:W-:-:S04]  /*0330*/  @P0 IADD3 R8, PT, PT, R8, 0x1, RZ ;  /* 0x0000000108080810 */ /* 0x000fc80007ffe0ff */
[----:B------:R-:W-:-:S13]  /*0340*/  ISETP.GE.U32.AND P1, PT, R2, R3, PT ;  /* 0x000000030200720c */ /* 0x000fda0003f26070 */
[----:B------:R-:W-:Y:S01]  /*0350*/  @P1 VIADD R8, R8, 0x1 ;  /* 0x0000000108081836 */ /* 0x000fe20000000000 */
[----:B------:R-:W-:Y:S01]  /*0360*/  @!P2 LOP3.LUT R8, RZ, R3, RZ, 0x33, !PT ;  /* 0x00000003ff08a212 */ /* 0x000fe200078e33ff */
[----:B------:R-:W-:Y:S06]  /*0370*/  BRA `(.L_x_18) ;  /* 0x0000000000107947 */ /* 0x000fec0003800000 */
.L_x_17:
[----:B------:R-:W-:-:S07]  /*0380*/  MOV R8, 0x3a0 ;  /* 0x000003a000087802 */ /* 0x000fce0000000f00 */
[----:B------:R-:W-:Y:S05]  /*0390*/  CALL.REL.NOINC `($__internal_1_$__cuda_sm20_div_u64) ;  /* 0x0000000c00f87944 */ /* 0x000fea0003c00000 */
[----:B------:R-:W-:Y:S01]  /*03a0*/  MOV R8, R2 ;  /* 0x0000000200087202 */ /* 0x000fe20000000f00 */
[----:B------:R-:W-:-:S07]  /*03b0*/  IMAD.MOV.U32 R9, RZ, RZ, R7 ;  /* 0x000000ffff097224 */ /* 0x000fce00078e0007 */
.L_x_18:
[----:B------:R-:W-:Y:S05]  /*03c0*/  BSYNC.RECONVERGENT B1 ;  /* 0x0000000000017941 */ /* 0x000fea0003800200 */
.L_x_16:
[----:B------:R-:W-:Y:S01]  /*03d0*/  IADD3 R7, P0, PT, R8, R0, RZ ;  /* 0x0000000008077210 */ /* 0x000fe20007f1e0ff */
[----:B------:R-:W-:Y:S01]  /*03e0*/  BSSY.RECONVERGENT B1, `(.L_x_19) ;  /* 0x000003d000017945 */ /* 0x000fe20003800200 */
[----:B------:R-:W-:Y:S02]  /*03f0*/  MOV R24, R6 ;  /* 0x0000000600187202 */ /* 0x000fe40000000f00 */
        /* <DEDUP_REMOVED lines=8> */
[----:B------:R-:W0:Y:S01]  /*0480*/  LDC.64 R12, c[0x0][0x380] ;  /* 0x0000e000ff0c7b82 */ /* 0x000e220000000a00 */
[----:B------:R-:W-:Y:S01]  /*0490*/  IMAD.WIDE.U32 R10, R6, 0x3, RZ ;  /* 0x00000003060a7825 */ /* 0x000fe200078e00ff */
[----:B------:R-:W-:Y:S01]  /*04a0*/  UMOV UR4, URZ ;  /* 0x000000ff00047c82 */ /* 0x000fe20008000000 */
[----:B------:R-:W1:Y:S01]  /*04b0*/  LDCU.64 UR10, c[0x0][0x388] ;  /* 0x00007100ff0a77ac */ /* 0x000e620008000a00 */
[----:B------:R-:W-:Y:S01]  /*04c0*/  IADD3 R7, PT, PT, R7, 0x1, RZ ;  /* 0x0000000107077810 */ /* 0x000fe20007ffe0ff */
[----:B------:R-:W-:Y:S01]  /*04d0*/  VIADD R19, R11, UR4 ;  /* 0x000000040b137c36 */ /* 0x000fe20008000000 */
[----:B------:R-:W-:Y:S01]  /*04e0*/  IADD3 R2, P1, PT, R10, 0x2, RZ ;  /* 0x000000020a027810 */ /* 0x000fe20007f3e0ff */
[----:B------:R-:W2:Y:S01]  /*04f0*/  LDCU.64 UR8, c[0x0][0x390] ;  /* 0x00007200ff0877ac */ /* 0x000ea20008000a00 */
[----:B------:R-:W3:Y:S01]  /*0500*/  LDC.64 R8, c[0x0][0x390] ;  /* 0x0000e400ff087b82 */ /* 0x000ee20000000a00 */
[----:B------:R-:W-:Y:S01]  /*0510*/  LOP3.LUT R25, R7, 0x3, RZ, 0xc0, !PT ;  /* 0x0000000307197812 */ /* 0x000fe200078ec0ff */
[----:B------:R-:W-:Y:S01]  /*0520*/  IMAD.MOV.U32 R22, RZ, RZ, RZ ;  /* 0x000000ffff167224 */ /* 0x000fe200078e00ff */
[----:B------:R-:W-:Y:S01]  /*0530*/  IADD3.X R17, PT, PT, RZ, R19, RZ, P1, !PT ;  /* 0x00000013ff117210 */ /* 0x000fe20000ffe4ff */
[----:B------:R-:W-:-:S02]  /*0540*/  IMAD.MOV.U32 R24, RZ, RZ, R6 ;  /* 0x000000ffff187224 */ /* 0x000fc400078e0006 */
[----:B0-----:R-:W-:-:S03]  /*0550*/  IMAD.WIDE.U32 R12, R6, 0x18, R12 ;  /* 0x00000018060c7825 */ /* 0x001fc600078e000c */
[----:B------:R-:W-:Y:S01]  /*0560*/  IADD3 R16, P1, PT, R12, 0x10, RZ ;  /* 0x000000100c107810 */ /* 0x000fe20007f3e0ff */
[----:B---3--:R-:W-:-:S04]  /*0570*/  IMAD.WIDE.U32 R14, R3, R8, RZ ;  /* 0x00000008030e7225 */ /* 0x008fc800078e00ff */
[-C--:B------:R-:W-:Y:S02]  /*0580*/  IMAD R0, R19, R8.reuse, RZ ;  /* 0x0000000813007224 */ /* 0x080fe400078e02ff */
[----:B------:R-:W-:Y:S02]  /*0590*/  IMAD R17, R17, R8, RZ ;  /* 0x0000000811117224 */ /* 0x000fe400078e02ff */
[-C--:B------:R-:W-:Y:S02]  /*05a0*/  IMAD R18, R3, R9.reuse, R15 ;  /* 0x0000000903127224 */ /* 0x080fe400078e020f */
[-C--:B------:R-:W-:Y:S02]  /*05b0*/  IMAD R0, R10, R9.reuse, R0 ;  /* 0x000000090a007224 */ /* 0x080fe400078e0200 */
[----:B------:R-:W-:Y:S02]  /*05c0*/  IMAD R23, R2, R9, R17 ;  /* 0x0000000902177224 */ /* 0x000fe400078e0211 */
[----:B------:R-:W-:Y:S01]  /*05d0*/  HFMA2 R9, -RZ, RZ, 0, 0 ;  /* 0x00000000ff097431 */ /* 0x000fe200000001ff */
[----:B------:R-:W-:Y:S01]  /*05e0*/  IADD3.X R17, PT, PT, R13, UR4, RZ, P1, !PT ;  /* 0x000000040d117c10 */ /* 0x000fe20008ffe4ff */
[----:B-1----:R-:W-:-:S02]  /*05f0*/  IMAD.U32 R14, RZ, RZ, UR10 ;  /* 0x0000000aff0e7e24 */ /* 0x002fc4000f8e00ff */
[----:B------:R-:W-:Y:S02]  /*0600*/  IMAD.U32 R15, RZ, RZ, UR11 ;  /* 0x0000000bff0f7e24 */ /* 0x000fe4000f8e00ff */
[----:B--2---:R-:W-:-:S04]  /*0610*/  IMAD.WIDE.U32 R12, R10, R8, UR8 ;  /* 0x000000080a0c7e25 */ /* 0x004fc8000f8e0008 */
[----:B------:R-:W-:-:S07]  /*0620*/  IMAD R7, R18, 0x3, RZ ;  /* 0x0000000312077824 */ /* 0x000fce00078e02ff */
.L_x_21:
[----:B------:R-:W-:Y:S01]  /*0630*/  IADD3 R26, P1, PT, R14, R12, RZ ;  /* 0x0000000c0e1a7210 */ /* 0x000fe20007f3e0ff */
[----:B------:R-:W-:Y:S01]  /*0640*/  IMAD.IADD R18, R13, 0x1, R0 ;  /* 0x000000010d127824 */ /* 0x000fe200078e0200 */
[----:B------:R-:W-:Y:S01]  /*0650*/  IADD3 R24, P2, PT, R3, R24, RZ ;  /* 0x0000001803187210 */ /* 0x000fe20007f5e0ff */
[----:B------:R-:W-:Y:S01]  /*0660*/  IMAD.WIDE.U32 R20, R10, R8, R14 ;  /* 0x000000080a147225 */ /* 0x000fe200078e000e */
[----:B------:R-:W-:-:S03]  /*0670*/  UMOV UR4, URZ ;  /* 0x000000ff00047c82 */ /* 0x000fc60008000000 */
[----:B------:R-:W-:Y:S01]  /*0680*/  IMAD.X R27, R15, 0x1, R18, P1 ;  /* 0x000000010f1b7824 */ /* 0x000fe200008e0612 */
[----:B------:R-:W-:Y:S01]  /*0690*/  IADD3 R25, P1, PT, R25, -0x1, RZ ;  /* 0xffffffff19197810 */ /* 0x000fe20007f3e0ff */
[-C--:B------:R-:W-:Y:S01]  /*06a0*/  IMAD.WIDE.U32 R18, R2, R8.reuse, R14 ;  /* 0x0000000802127225 */ /* 0x080fe200078e000e */
[----:B------:R-:W-:Y:S02]  /*06b0*/  IADD3 R21, PT, PT, R0, R21, RZ ;  /* 0x0000001500157210 */ /* 0x000fe40007ffe0ff */
[----:B------:R-:W-:Y:S01]  /*06c0*/  IADD3.X R22, PT, PT, R22, -0x1, RZ, P1, !PT ;  /* 0xffffffff16167810 */ /* 0x000fe20000ffe4ff */
[----:B------:R0:W-:Y:S01]  /*06d0*/  STG.E.64 desc[UR6][R16.64+-0x8], R26 ;  /* 0xfffff81a10007986 */ /* 0x0001e2000c101b06 */
[----:B------:R-:W-:Y:S01]  /*06e0*/  ISETP.NE.U32.AND P1, PT, R25, RZ, PT ;  /* 0x000000ff1900720c */ /* 0x000fe20003f25070 */
[----:B------:R-:W-:Y:S02]  /*06f0*/  IMAD.IADD R19, R19, 0x1, R23 ;  /* 0x0000000113137824 */ /* 0x000fe400078e0217 */
[----:B------:R-:W-:Y:S01]  /*0700*/  IMAD R29, R3, R8, RZ ;  /* 0x00000008031d7224 */ /* 0x000fe200078e02ff */
[----:B------:R-:W-:Y:S01]  /*0710*/  ISETP.NE.AND.EX P1, PT, R22, RZ, PT, P1 ;  /* 0x000000ff1600720c */ /* 0x000fe20003f25310 */
[----:B------:R-:W-:Y:S01]  /*0720*/  STG.E.64 desc[UR6][R16.64+-0x10], R20 ;  /* 0xfffff01410007986 */ /* 0x000fe2000c101b06 */
[----:B------:R-:W-:-:S02]  /*0730*/  IMAD.X R9, RZ, RZ, R9, P2 ;  /* 0x000000ffff097224 */ /* 0x000fc400010e0609 */
[----:B------:R-:W-:Y:S01]  /*0740*/  IMAD.WIDE.U32 R14, R29, 0x3, R14 ;  /* 0x000000031d0e7825 */ /* 0x000fe200078e000e */
[----:B------:R1:W-:Y:S03]  /*0750*/  STG.E.64 desc[UR6][R16.64], R18 ;  /* 0x0000001210007986 */ /* 0x0003e6000c101b06 */
[----:B------:R-:W-:Y:S02]  /*0760*/  IMAD.IADD R15, R15, 0x1, R7 ;  /* 0x000000010f0f7824 */ /* 0x000fe400078e0207 */
[----:B0-----:R-:W-:-:S05]  /*0770*/  IMAD.WIDE.U32 R26, R3, 0x18, R16 ;  /* 0x00000018031a7825 */ /* 0x001fca00078e0010 */
[----:B-1----:R-:W-:Y:S01]  /*0780*/  IADD3 R17, PT, PT, R27, UR4, RZ ;  /* 0x000000041b117c10 */ /* 0x002fe2000fffe0ff */
[----:B------:R-:W-:Y:S01]  /*0790*/  IMAD.MOV.U32 R16, RZ, RZ, R26 ;  /* 0x000000ffff107224 */ /* 0x000fe200078e001a */
[----:B------:R-:W-:Y:S06]  /*07a0*/  @P1 BRA `(.L_x_21) ;  /* 0xfffffffc00a01947 */ /* 0x000fec000383ffff */
.L_x_20:
[----:B------:R-:W-:Y:S05]  /*07b0*/  BSYNC.RECONVERGENT B1 ;  /* 0x0000000000017941 */ /* 0x000fea0003800200 */
.L_x_19:
[----:B------:R-:W-:Y:S05]  /*07c0*/  @!P0 BRA `(.L_x_15) ;  /* 0x0000000400248947 */ /* 0x000fea0003800000 */
[----:B------:R-:W0:Y:S02]  /*07d0*/  LDC.64 R10, c[0x0][0x390] ;  /* 0x0000e400ff0a7b82 */ /* 0x000e240000000a00 */
[----:B0-----:R-:W-:Y:S02]  /*07e0*/  IMAD R7, R11, 0x3, RZ ;  /* 0x000000030b077824 */ /* 0x001fe400078e02ff */
[----:B------:R-:W-:-:S05]  /*07f0*/  IMAD.WIDE.U32 R12, R10, 0x3, RZ ;  /* 0x000000030a0c7825 */ /* 0x000fca00078e00ff */
[----:B------:R-:W-:-:S07]  /*0800*/  IADD3 R7, PT, PT, R13, R7, RZ ;  /* 0x000000070d077210 */ /* 0x000fce0007ffe0ff */
.L_x_22:
[----:B0-----:R-:W0:Y:S01]  /*0810*/  LDC.64 R28, c[0x0][0x380] ;  /* 0x0000e000ff1c7b82 */ /* 0x001e220000000a00 */
[----:B------:R-:W-:Y:S01]  /*0820*/  IMAD R17, R9, 0x18, RZ ;  /* 0x0000001809117824 */ /* 0x000fe200078e02ff */
[----:B------:R-:W-:Y:S01]  /*0830*/  UMOV UR4, URZ ;  /* 0x000000ff00047c82 */ /* 0x000fe20008000000 */
[----:B------:R-:W-:-:S05]  /*0840*/  IMAD R0, R7, R24, RZ ;  /* 0x0000001807007224 */ /* 0x000fca00078e02ff */
[----:B------:R-:W1:Y:S01]  /*0850*/  LDC.64 R14, c[0x0][0x388] ;  /* 0x0000e200ff0e7b82 */ /* 0x000e620000000a00 */
[----:B0-----:R-:W-:-:S04]  /*0860*/  IMAD.WIDE.U32 R28, R24, 0x18, R28 ;  /* 0x00000018181c7825 */ /* 0x001fc800078e001c */
[----:B------:R-:W-:Y:S02]  /*0870*/  IMAD.IADD R29, R29, 0x1, R17 ;  /* 0x000000011d1d7824 */ /* 0x000fe400078e0211 */
[----:B------:R-:W-:Y:S01]  /*0880*/  IMAD R17, R9, R12, R0 ;  /* 0x0000000c09117224 */ /* 0x000fe200078e0200 */
[----:B------:R-:W-:Y:S01]  /*0890*/  IADD3 R0, P1, PT, R3, R24, RZ ;  /* 0x0000001803007210 */ /* 0x000fe20007f3e0ff */
[----:B-1----:R-:W-:-:S03]  /*08a0*/  IMAD.WIDE.U32 R20, R24, R12, R14 ;  /* 0x0000000c18147225 */ /* 0x002fc600078e000e */
[----:B------:R-:W-:Y:S01]  /*08b0*/  IADD3.X R25, PT, PT, RZ, R9, RZ, P1, !PT ;  /* 0x00000009ff197210 */ /* 0x000fe20000ffe4ff */
[----:B------:R-:W-:Y:S01]  /*08c0*/  IMAD.IADD R21, R21, 0x1, R17 ;  /* 0x0000000115157824 */ /* 0x000fe200078e0211 */
[----:B------:R-:W-:Y:S01]  /*08d0*/  IADD3 R22, P0, PT, R20, R10, RZ ;  /* 0x0000000a14167210 */ /* 0x000fe20007f1e0ff */
[----:B------:R-:W-:Y:S02]  /*08e0*/  IMAD R2, R7, R0, RZ ;  /* 0x0000000007027224 */ /* 0x000fe400078e02ff */
[----:B------:R-:W-:Y:S01]  /*08f0*/  IMAD.WIDE.U32 R8, R0, R12, R14 ;  /* 0x0000000c00087225 */ /* 0x000fe200078e000e */
[----:B------:R-:W-:Y:S01]  /*0900*/  IADD3 R0, P1, PT, R3, R0, RZ ;  /* 0x0000000003007210 */ /* 0x000fe20007f3e0ff */
[----:B------:R-:W-:Y:S02]  /*0910*/  STG.E.64 desc[UR6][R28.64], R20 ;  /* 0x000000141c007986 */ /* 0x000fe4000c101b06 */
[----:B------:R-:W-:Y:S01]  /*0920*/  IMAD.X R23, R21, 0x1, R11, P0 ;  /* 0x0000000115177824 */ /* 0x000fe200000e060b */
[----:B------:R-:W-:Y:S01]  /*0930*/  IADD3 R26, P0, PT, R22, R10, RZ ;  /* 0x0000000a161a7210 */ /* 0x000fe20007f1e0ff */
[----:B------:R-:W-:Y:S01]  /*0940*/  IMAD R2, R25, R12, R2 ;  /* 0x0000000c19027224 */ /* 0x000fe200078e0202 */
[----:B------:R-:W-:Y:S01]  /*0950*/  IADD3.X R25, PT, PT, RZ, R25, RZ, P1, !PT ;  /* 0x00000019ff197210 */ /* 0x000fe20000ffe4ff */
[----:B------:R-:W-:Y:S01]  /*0960*/  IMAD.WIDE.U32 R18, R3, 0x18, R28 ;  /* 0x0000001803127825 */ /* 0x000fe200078e001c */
[----:B------:R0:W-:Y:S03]  /*0970*/  STG.E.64 desc[UR6][R28.64+0x8], R22 ;  /* 0x000008161c007986 */ /* 0x0001e6000c101b06 */
[----:B------:R-:W-:Y:S01]  /*0980*/  IMAD.X R27, R23, 0x1, R11, P0 ;  /* 0x00000001171b7824 */ /* 0x000fe200000e060b */
[----:B------:R-:W-:-:S04]  /*0990*/  IADD3 R19, PT, PT, R19, UR4, RZ ;  /* 0x0000000413137c10 */ /* 0x000fc8000fffe0ff */
[----:B------:R1:W-:Y:S01]  /*09a0*/  STG.E.64 desc[UR6][R28.64+0x10], R26 ;  /* 0x0000101a1c007986 */ /* 0x0003e2000c101b06 */
[----:B------:R-:W-:-:S04]  /*09b0*/  IMAD.WIDE.U32 R16, R3, 0x18, R18 ;  /* 0x0000001803107825 */ /* 0x000fc800078e0012 */
[----:B------:R-:W-:Y:S01]  /*09c0*/  VIADD R17, R17, UR4 ;  /* 0x0000000411117c36 */ /* 0x000fe20008000000 */
[----:B0-----:R-:W-:Y:S01]  /*09d0*/  IADD3 R22, P0, PT, R8, R10, RZ ;  /* 0x0000000a08167210 */ /* 0x001fe20007f1e0ff */
[----:B-1----:R-:W-:Y:S02]  /*09e0*/  IMAD.IADD R27, R9, 0x1, R2 ;  /* 0x00000001091b7824 */ /* 0x002fe400078e0202 */
[----:B------:R-:W-:Y:S02]  /*09f0*/  IMAD R2, R7, R0, RZ ;  /* 0x0000000007027224 */ /* 0x000fe400078e02ff */
[----:B------:R-:W-:Y:S02]  /*0a00*/  IMAD.MOV.U32 R26, RZ, RZ, R8 ;  /* 0x000000ffff1a7224 */ /* 0x000fe400078e0008 */
[----:B------:R-:W-:Y:S01]  /*0a10*/  IMAD.X R23, R27, 0x1, R11, P0 ;  /* 0x000000011b177824 */ /* 0x000fe200000e060b */
[----:B------:R-:W-:Y:S01]  /*0a20*/  IADD3 R20, P0, PT, R22, R10, RZ ;  /* 0x0000000a16147210 */ /* 0x000fe20007f1e0ff */
[----:B------:R-:W-:Y:S01]  /*0a30*/  IMAD.WIDE.U32 R8, R0, R12, R14 ;  /* 0x0000000c00087225 */ /* 0x000fe200078e000e */
[----:B------:R-:W-:Y:S01]  /*0a40*/  IADD3 R0, P2, PT, R3, R0, RZ ;  /* 0x0000000003007210 */ /* 0x000fe20007f5e0ff */
[----:B------:R0:W-:Y:S02]  /*0a50*/  STG.E.64 desc[UR6][R18.64], R26 ;  /* 0x0000001a12007986 */ /* 0x0001e4000c101b06 */
[----:B------:R-:W-:Y:S01]  /*0a60*/  IMAD R21, R25, R12, R2 ;  /* 0x0000000c19157224 */ /* 0x000fe200078e0202 */
[----:B------:R-:W-:Y:S01]  /*0a70*/  IADD3 R24, P1, PT, R8, R10, RZ ;  /* 0x0000000a08187210 */ /* 0x000fe20007f3e0ff */
[----:B------:R-:W-:Y:S01]  /*0a80*/  IMAD.X R29, RZ, RZ, R25, P2 ;  /* 0x000000ffff1d7224 */ /* 0x000fe200010e0619 */
[----:B------:R1:W-:Y:S01]  /*0a90*/  STG.E.64 desc[UR6][R18.64+0x8], R22 ;  /* 0x0000081612007986 */ /* 0x0003e2000c101b06 */
[----:B------:R-:W-:Y:S01]  /*0aa0*/  IMAD R2, R7, R0, RZ ;  /* 0x0000000007027224 */ /* 0x000fe200078e02ff */
[----:B------:R-:W-:Y:S01]  /*0ab0*/  IADD3 R9, PT, PT, R9, R21, RZ ;  /* 0x0000001509097210 */ /* 0x000fe20007ffe0ff */
[----:B------:R-:W-:-:S03]  /*0ac0*/  IMAD.X R21, R23, 0x1, R11, P0 ;  /* 0x0000000117157824 */ /* 0x000fc600000e060b */
[----:B------:R-:W-:Y:S02]  /*0ad0*/  IADD3.X R25, PT, PT, R9, R11, RZ, P1, !PT ;  /* 0x0000000b09197210 */ /* 0x000fe40000ffe4ff */
[----:B------:R2:W-:Y:S01]  /*0ae0*/  STG.E.64 desc[UR6][R18.64+0x10], R20 ;  /* 0x0000101412007986 */ /* 0x0005e2000c101b06 */
[----:B0-----:R-:W-:-:S03]  /*0af0*/  IMAD R27, R29, R12, R2 ;  /* 0x0000000c1d1b7224 */ /* 0x001fc600078e0202 */
[----:B------:R0:W-:Y:S01]  /*0b00*/  STG.E.64 desc[UR6][R16.64], R8 ;  /* 0x0000000810007986 */ /* 0x0001e2000c101b06 */
[----:B-1----:R-:W-:-:S03]  /*0b10*/  IMAD.WIDE.U32 R22, R3, 0x18, R16 ;  /* 0x0000001803167825 */ /* 0x002fc600078e0010 */
[----:B------:R1:W-:Y:S01]  /*0b20*/  STG.E.64 desc[UR6][R16.64+0x8], R24 ;  /* 0x0000081810007986 */ /* 0x0003e2000c101b06 */
[----:B------:R-:W-:Y:S01]  /*0b30*/  VIADD R23, R23, UR4 ;  /* 0x0000000417177c36 */ /* 0x000fe20008000000 */
[----:B--2---:R-:W-:Y:S01]  /*0b40*/  IADD3 R18, P0, PT, R24, R10, RZ ;  /* 0x0000000a18127210 */ /* 0x004fe20007f1e0ff */
[----:B0-----:R-:W-:-:S04]  /*0b50*/  IMAD.WIDE.U32 R8, R0, R12, R14 ;  /* 0x0000000c00087225 */ /* 0x001fc800078e000e */
[----:B------:R-:W-:Y:S01]  /*0b60*/  IMAD.IADD R27, R9, 0x1, R27 ;  /* 0x00000001091b7824 */ /* 0x000fe200078e021b */
[----:B------:R-:W-:Y:S01]  /*0b70*/  IADD3 R14, P1, PT, R8, R10, RZ ;  /* 0x0000000a080e7210 */ /* 0x000fe20007f3e0ff */
[----:B------:R-:W-:Y:S01]  /*0b80*/  IMAD.X R19, R25, 0x1, R11, P0 ;  /* 0x0000000119137824 */ /* 0x000fe200000e060b */
[----:B------:R-:W-:Y:S02]  /*0b90*/  MOV R26, R8 ;  /* 0x00000008001a7202 */ /* 0x000fe40000000f00 */
[----:B------:R-:W-:Y:S02]  /*0ba0*/  IADD3 R20, P2, PT, R14, R10, RZ ;  /* 0x0000000a0e147210 */ /* 0x000fe40007f5e0ff */
[----:B------:R-:W-:Y:S01]  /*0bb0*/  IADD3.X R15, PT, PT, R27, R11, RZ, P1, !PT ;  /* 0x0000000b1b0f7210 */ /* 0x000fe20000ffe4ff */
[----:B------:R0:W-:Y:S01]  /*0bc0*/  STG.E.64 desc[UR6][R16.64+0x10], R18 ;  /* 0x0000101210007986 */ /* 0x0001e2000c101b06 */
[----:B-1----:R-:W-:-:S03]  /*0bd0*/  IADD3 R24, P0, PT, R3, R0, RZ ;  /* 0x0000000003187210 */ /* 0x002fc60007f1e0ff */
[----:B------:R-:W-:Y:S01]  /*0be0*/  IMAD.X R21, R15, 0x1, R11, P2 ;  /* 0x000000010f157824 */ /* 0x000fe200010e060b */
[----:B------:R0:W-:Y:S01]  /*0bf0*/  STG.E.64 desc[UR6][R22.64], R26 ;  /* 0x0000001a16007986 */ /* 0x0001e2000c101b06 */
[----:B------:R-:W-:Y:S01]  /*0c00*/  IMAD.X R9, RZ, RZ, R29, P0 ;  /* 0x000000ffff097224 */ /* 0x000fe200000e061d */
[----:B------:R-:W-:Y:S02]  /*0c10*/  ISETP.GE.U32.AND P0, PT, R24, R5, PT ;  /* 0x000000051800720c */ /* 0x000fe40003f06070 */
[----:B------:R0:W-:Y:S02]  /*0c20*/  STG.E.64 desc[UR6][R22.64+0x8], R14 ;  /* 0x0000080e16007986 */ /* 0x0001e4000c101b06 */
[----:B------:R-:W-:Y:S02]  /*0c30*/  ISETP.GE.U32.AND.EX P0, PT, R9, R4, PT, P0 ;  /* 0x000000040900720c */ /* 0x000fe40003f06100 */
[----:B------:R0:W-:Y:S11]  /*0c40*/  STG.E.64 desc[UR6][R22.64+0x10], R20 ;  /* 0x0000101416007986 */ /* 0x0001f6000c101b06 */
[----:B------:R-:W-:Y:S05]  /*0c50*/  @!P0 BRA `(.L_x_22) ;  /* 0xfffffff800ec8947 */ /* 0x000fea000383ffff */
.L_x_15:
[----:B------:R-:W-:Y:S05]  /*0c60*/  BSYNC.RECONVERGENT B0 ;  /* 0x0000000000007941 */ /* 0x000fea0003800200 */
.L_x_14:
[----:B------:R-:W1:Y:S01]  /*0c70*/  LDC.64 R8, c[0x0][0x398] ;  /* 0x0000e600ff087b82 */ /* 0x000e620000000a00 */
[----:B------:R-:W-:Y:S02]  /*0c80*/  IMAD R7, R4, 0x3, RZ ;  /* 0x0000000304077824 */ /* 0x000fe400078e02ff */
[----:B------:R-:W-:-:S04]  /*0c90*/  IMAD.WIDE.U32 R2, R5, 0x3, RZ ;  /* 0x0000000305027825 */ /* 0x000fc800078e00ff */
[----:B------:R-:W-:Y:S01]  /*0ca0*/  IMAD.IADD R0, R3, 0x1, R7 ;  /* 0x0000000103007824 */ /* 0x000fe200078e0207 */
[----:B0-----:R-:W-:Y:S02]  /*0cb0*/  MOV R21, R2 ;  /* 0x0000000200157202 */ /* 0x001fe40000000f00 */
[----:B-1----:R-:W-:-:S04]  /*0cc0*/  ISETP.GE.U32.AND P0, PT, R2, R8, PT ;  /* 0x000000080200720c */ /* 0x002fc80003f06070 */
[----:B------:R-:W-:-:S04]  /*0cd0*/  ISETP.GE.U32.AND.EX P0, PT, R0, R9, PT, P0 ;  /* 0x000000090000720c */ /* 0x000fc80003f06100 */
[----:B------:R-:W-:-:S13]  /*0ce0*/  ISETP.NE.OR P0, PT, R6, RZ, P0 ;  /* 0x000000ff0600720c */ /* 0x000fda0000705670 */
[----:B------:R-:W-:Y:S05]  /*0cf0*/  @P0 EXIT ;  /* 0x000000000000094d */ /* 0x000fea0003800000 */
[----:B------:R-:W-:Y:S01]  /*0d00*/  IMAD.WIDE.U32 R4, R9, -0x55555555, RZ ;  /* 0xaaaaaaab09047825 */ /* 0x000fe200078e00ff */
[----:B------:R-:W0:Y:S03]  /*0d10*/  LDC.64 R2, c[0x0][0x398] ;  /* 0x0000e600ff027b82 */ /* 0x000e260000000a00 */
[----:B------:R-:W-:-:S04]  /*0d20*/  IMAD.WIDE.U32 R6, P0, R8, -0x55555556, R4 ;  /* 0xaaaaaaaa08067825 */ /* 0x000fc80007800004 */
[----:B------:R-:W-:-:S04]  /*0d30*/  IMAD.WIDE.U32 R4, R8, -0x55555555, RZ ;  /* 0xaaaaaaab08047825 */ /* 0x000fc800078e00ff */
[----:B------:R-:W-:Y:S01]  /*0d40*/  IMAD.X R11, RZ, RZ, RZ, P0 ;  /* 0x000000ffff0b7224 */ /* 0x000fe200000e06ff */
[----:B------:R-:W-:Y:S01]  /*0d50*/  IADD3 RZ, P0, PT, R5, R6, RZ ;  /* 0x0000000605ff7210 */ /* 0x000fe20007f1e0ff */
[----:B------:R-:W-:-:S04]  /*0d60*/  IMAD.MOV.U32 R10, RZ, RZ, R7 ;  /* 0x000000ffff0a7224 */ /* 0x000fc800078e0007 */
[----:B------:R-:W-:Y:S01]  /*0d70*/  IMAD.WIDE.U32.X R10, R9, -0x55555556, R10, P0 ;  /* 0xaaaaaaaa090a7825 */ /* 0x000fe200000e040a */
[----:B------:R-:W-:-:S04]  /*0d80*/  IADD3 R8, P0, PT, R21, -R8, RZ ;  /* 0x8000000815087210 */ /* 0x000fc80007f1e0ff */
[----:B------:R-:W-:Y:S02]  /*0d90*/  ISETP.GT.U32.AND P1, PT, R8, -0x8, PT ;  /* 0xfffffff80800780c */ /* 0x000fe40003f24070 */
[----:B------:R-:W-:Y:S02]  /*0da0*/  IADD3.X R9, PT, PT, R0, ~R9, RZ, P0, !PT ;  /* 0x8000000900097210 */ /* 0x000fe400007fe4ff */
[--C-:B------:R-:W-:Y:S02]  /*0db0*/  SHF.R.U32.HI R7, RZ, 0x1, R11.reuse ;  /* 0x00000001ff077819 */ /* 0x100fe4000001160b */
[----:B------:R-:W-:Y:S02]  /*0dc0*/  ISETP.GT.U32.AND.EX P1, PT, R9, -0x1, PT, P1 ;  /* 0xffffffff0900780c */ /* 0x000fe40003f24110 */
[----:B------:R-:W-:Y:S01]  /*0dd0*/  SHF.R.U64 R15, R10, 0x1, R11 ;  /* 0x000000010a0f7819 */ /* 0x000fe2000000120b */
[----:B------:R-:W-:-:S04]  /*0de0*/  IMAD R5, R7, -0x3, RZ ;  /* 0xfffffffd07057824 */ /* 0x000fc800078e02ff */
[----:B0-----:R-:W-:-:S05]  /*0df0*/  IMAD.WIDE.U32 R2, R15, -0x3, R2 ;  /* 0xfffffffd0f027825 */ /* 0x001fca00078e0002 */
[----:B------:R-:W-:Y:S02]  /*0e00*/  IADD3 R20, PT, PT, R3, -R15, R5 ;  /* 0x8000000f03147210 */ /* 0x000fe40007ffe005 */
[----:B------:R-:W-:-:S04]  /*0e10*/  ISETP.NE.U32.AND P0, PT, R2, RZ, PT ;  /* 0x000000ff0200720c */ /* 0x000fc80003f05070 */
[----:B------:R-:W-:Y:S01]  /*0e20*/  ISETP.NE.AND.EX P0, PT, R20, RZ, PT, P0 ;  /* 0x000000ff1400720c */ /* 0x000fe20003f05300 */
[----:B------:R-:W-:-:S12]  /*0e30*/  @P1 BRA `(.L_x_23) ;  /* 0x0000000000c81947 */ /* 0x000fd80003800000 */
[----:B------:R-:W0:Y:S01]  /*0e40*/  LDC.64 R4, c[0x0][0x390] ;  /* 0x0000e400ff047b82 */ /* 0x000e220000000a00 */
[----:B------:R-:W-:Y:S01]  /*0e50*/  UMOV UR4, URZ ;  /* 0x000000ff00047c82 */ /* 0x000fe20008000000 */
[----:B------:R-:W-:-:S06]  /*0e60*/  UMOV UR5, URZ ;  /* 0x000000ff00057c82 */ /* 0x000fcc0008000000 */
[----:B------:R-:W1:Y:S08]  /*0e70*/  LDC.64 R8, c[0x0][0x380] ;  /* 0x0000e000ff087b82 */ /* 0x000e700000000a00 */
[----:B------:R-:W2:Y:S01]  /*0e80*/  LDC.64 R18, c[0x0][0x388] ;  /* 0x0000e200ff127b82 */ /* 0x000ea20000000a00 */
[-C--:B0-----:R-:W-:Y:S01]  /*0e90*/  IMAD R6, R7, R4.reuse, RZ ;  /* 0x0000000407067224 */ /* 0x081fe200078e02ff */
[----:B------:R-:W-:Y:S01]  /*0ea0*/  SHF.L.U64.HI R24, R4, 0x3, R5 ;  /* 0x0000000304187819 */ /* 0x000fe20000010205 */
[----:B------:R-:W-:-:S04]  /*0eb0*/  IMAD.WIDE.U32 R10, R15, R4, RZ ;  /* 0x000000040f0a7225 */ /* 0x000fc800078e00ff */
[C---:B------:R-:W-:Y:S02]  /*0ec0*/  IMAD R13, R15.reuse, R5, R6 ;  /* 0x000000050f0d7224 */ /* 0x040fe400078e0206 */
[----:B-1----:R-:W-:-:S04]  /*0ed0*/  IMAD.WIDE.U32 R8, R15, 0x18, R8 ;  /* 0x000000180f087825 */ /* 0x002fc800078e0008 */
[----:B------:R-:W-:Y:S01]  /*0ee0*/  IMAD.IADD R6, R11, 0x1, R13 ;  /* 0x000000010b067824 */ /* 0x000fe200078e020d */
[----:B------:R-:W-:Y:S01]  /*0ef0*/  IADD3 R25, P1, PT, R8, 0x20, RZ ;  /* 0x0000002008197810 */ /* 0x000fe20007f3e0ff */
[----:B------:R-:W-:Y:S02]  /*0f00*/  IMAD R11, R7, 0x18, RZ ;  /* 0x00000018070b7824 */ /* 0x000fe400078e02ff */
[----:B--2---:R-:W-:-:S04]  /*0f10*/  IMAD.WIDE.U32 R18, R10, 0x3, R18 ;  /* 0x000000030a127825 */ /* 0x004fc800078e0012 */
[----:B------:R-:W-:Y:S02]  /*0f20*/  IMAD R7, R6, 0x3, RZ ;  /* 0x0000000306077824 */ /* 0x000fe400078e02ff */
[----:B------:R-:W-:-:S03]  /*0f30*/  IMAD.X R28, R9, 0x1, R11, P1 ;  /* 0x00000001091c7824 */ /* 0x000fc600008e060b */
[----:B------:R-:W-:-:S07]  /*0f40*/  IADD3 R19, PT, PT, R19, R7, RZ ;  /* 0x0000000713137210 */ /* 0x000fce0007ffe0ff */
.L_x_24:
[-C--:B-1----:R-:W-:Y:S01]  /*0f50*/  IADD3 R16, P1, PT, R18, R4.reuse, RZ ;  /* 0x0000000412107210 */ /* 0x082fe20007f3e0ff */
[----:B------:R-:W-:Y:S01]  /*0f60*/  IMAD.MOV.U32 R12, RZ, RZ, R25 ;  /* 0x000000ffff0c7224 */ /* 0x000fe200078e0019 */
[----:B------:R-:W-:Y:S01]  /*0f70*/  UIADD3 UR4, UP0, UPT, UR4, 0x8, URZ ;  /* 0x0000000804047890 */ /* 0x000fe2000ff1e0ff */
[----:B------:R-:W-:Y:S02]  /*0f80*/  IMAD.MOV.U32 R13, RZ, RZ, R28 ;  /* 0x000000ffff0d7224 */ /* 0x000fe400078e001c */
[--C-:B------:R-:W-:Y:S01]  /*0f90*/  IMAD.X R17, R19, 0x1, R5.reuse, P1 ;  /* 0x0000000113117824 */ /* 0x100fe200008e0605 */
[-C--:B------:R-:W-:Y:S01]  /*0fa0*/  IADD3 R6, P1, PT, R16, R4.reuse, RZ ;  /* 0x0000000410067210 */ /* 0x080fe20007f3e0ff */
[----:B------:R-:W-:Y:S01]  /*0fb0*/  UIADD3.X UR5, UPT, UPT, URZ, UR5, URZ, UP0, !UPT ;  /* 0x00000005ff057290 */ /* 0x000fe200087fe4ff */
[----:B------:R0:W-:Y:S01]  /*0fc0*/  STG.E.64 desc[UR6][R12.64+-0x20], R18 ;  /* 0xffffe0120c007986 */ /* 0x0001e2000c101b06 */
[----:B------:R-:W-:Y:S01]  /*0fd0*/  UISETP.NE.U32.AND UP0, UPT, UR4, URZ, UPT ;  /* 0x000000ff0400728c */ /* 0x000fe2000bf05070 */
[----:B------:R-:W-:Y:S01]  /*0fe0*/  IADD3 R25, P2, PT, R12, 0x40, RZ ;  /* 0x000000400c197810 */ /* 0x000fe20007f5e0ff */
[----:B------:R-:W-:Y:S01]  /*0ff0*/  IMAD.X R7, R17, 0x1, R5, P1 ;  /* 0x0000000111077824 */ /* 0x000fe200008e0605 */
[-C--:B------:R-:W-:Y:S01]  /*1000*/  IADD3 R8, P1, PT, R6, R4.reuse, RZ ;  /* 0x0000000406087210 */ /* 0x080fe20007f3e0ff */
[----:B------:R1:W-:Y:S01]  /*1010*/  STG.E.64 desc[UR6][R12.64+-0x18], R16 ;  /* 0xffffe8100c007986 */ /* 0x0003e2000c101b06 */
[----:B------:R-:W-:Y:S01]  /*1020*/  UISETP.NE.AND.EX UP0, UPT, UR5, URZ, UPT, UP0 ;  /* 0x000000ff0500728c */ /* 0x000fe2000bf05300 */
[----:B------:R-:W-:Y:S01]  /*1030*/  IMAD.X R28, RZ, RZ, R13, P2 ;  /* 0x000000ffff1c7224 */ /* 0x000fe200010e060d */
[----:B------:R-:W-:Y:S01]  /*1040*/  IADD3.X R9, PT, PT, R7, R5, RZ, P1, !PT ;  /* 0x0000000507097210 */ /* 0x000fe20000ffe4ff */
[----:B------:R1:W-:Y:S01]  /*1050*/  STG.E.64 desc[UR6][R12.64+-0x10], R6 ;  /* 0xfffff0060c007986 */ /* 0x0003e2000c101b06 */
[----:B------:R-:W-:-:S03]  /*1060*/  IADD3 R10, P1, PT, R8, R4, RZ ;  /* 0x00000004080a7210 */ /* 0x000fc60007f3e0ff */
[----:B------:R1:W-:Y:S01]  /*1070*/  STG.E.64 desc[UR6][R12.64+-0x8], R8 ;  /* 0xfffff8080c007986 */ /* 0x0003e2000c101b06 */
[----:B------:R-:W-:Y:S02]  /*1080*/  IADD3.X R11, PT, PT, R9, R5, RZ, P1, !PT ;  /* 0x00000005090b7210 */ /* 0x000fe40000ffe4ff */
[----:B------:R-:W-:-:S03]  /*1090*/  IADD3 R14, P1, PT, R10, R4, RZ ;  /* 0x000000040a0e7210 */ /* 0x000fc60007f3e0ff */
[----:B------:R1:W-:Y:S02]  /*10a0*/  STG.E.64 desc[UR6][R12.64], R10 ;  /* 0x0000000a0c007986 */ /* 0x0003e4000c101b06 */
[----:B------:R-:W-:Y:S01]  /*10b0*/  IMAD.X R15, R11, 0x1, R5, P1 ;  /* 0x000000010b0f7824 */ /* 0x000fe200008e0605 */
[----:B------:R-:W-:-:S04]  /*10c0*/  IADD3 R22, P1, PT, R14, R4, RZ ;  /* 0x000000040e167210 */ /* 0x000fc80007f3e0ff */
[----:B------:R1:W-:Y:S01]  /*10d0*/  STG.E.64 desc[UR6][R12.64+0x8], R14 ;  /* 0x0000080e0c007986 */ /* 0x0003e2000c101b06 */
[----:B------:R-:W-:Y:S01]  /*10e0*/  IMAD.X R23, R15, 0x1, R5, P1 ;  /* 0x000000010f177824 */ /* 0x000fe200008e0605 */
[----:B------:R-:W-:-:S04]  /*10f0*/  IADD3 R26, P1, PT, R22, R4, RZ ;  /* 0x00000004161a7210 */ /* 0x000fc80007f3e0ff */
[----:B------:R-:W-:Y:S01]  /*1100*/  IADD3.X R27, PT, PT, R23, R5, RZ, P1, !PT ;  /* 0x00000005171b7210 */ /* 0x000fe20000ffe4ff */
[----:B------:R1:W-:Y:S01]  /*1110*/  STG.E.64 desc[UR6][R12.64+0x10], R22 ;  /* 0x000010160c007986 */ /* 0x0003e2000c101b06 */
[----:B0-----:R-:W-:-:S03]  /*1120*/  LEA R18, P1, R4, R18, 0x3 ;  /* 0x0000001204127211 */ /* 0x001fc600078218ff */
[----:B------:R1:W-:Y:S01]  /*1130*/  STG.E.64 desc[UR6][R12.64+0x18], R26 ;  /* 0x0000181a0c007986 */ /* 0x0003e2000c101b06 */
[----:B------:R-:W-:Y:S01]  /*1140*/  IADD3.X R19, PT, PT, R19, R24, RZ, P1, !PT ;  /* 0x0000001813137210 */ /* 0x000fe20000ffe4ff */
[----:B------:R-:W-:Y:S08]  /*1150*/  BRA.U UP0, `(.L_x_24) ;  /* 0xfffffffd007c7547 */ /* 0x000ff0000b83ffff */
.L_x_23:
[----:B------:R-:W-:Y:S05]  /*1160*/  @!P0 EXIT ;  /* 0x000000000000894d */ /* 0x000fea0003800000 */
[C---:B------:R-:W-:Y:S02]  /*1170*/  ISETP.NE.U32.AND P1, PT, R2.reuse, 0x1, PT ;  /* 0x000000010200780c */ /* 0x040fe40003f25070 */
[----:B------:R-:W-:Y:S02]  /*1180*/  LOP3.LUT R3, R2, 0x1, RZ, 0xc0, !PT ;  /* 0x0000000102037812 */ /* 0x000fe400078ec0ff */
[----:B------:R-:W-:Y:S02]  /*1190*/  ISETP.NE.AND.EX P1, PT, R20, RZ, PT, P1 ;  /* 0x000000ff1400720c */ /* 0x000fe40003f25310 */
[----:B------:R-:W-:-:S04]  /*11a0*/  ISETP.NE.U32.AND P0, PT, R3, 0x1, PT ;  /* 0x000000010300780c */ /* 0x000fc80003f05070 */
[----:B------:R-:W-:-:S07]  /*11b0*/  ISETP.NE.U32.AND.EX P0, PT, RZ, RZ, PT, P0 ;  /* 0x000000ffff00720c */ /* 0x000fce0003f05100 */
[----:B------:R-:W-:Y:S06]  /*11c0*/  @!P1 BRA `(.L_x_25) ;  /* 0x00000000003c9947 */ /* 0x000fec0003800000 */
[----:B------:R-:W0:Y:S01]  /*11d0*/  LDC.64 R4, c[0x0][0x388] ;  /* 0x0000e200ff047b82 */ /* 0x000e220000000a00 */
[----:B------:R-:W2:Y:S07]  /*11e0*/  LDCU.64 UR4, c[0x0][0x390] ;  /* 0x00007200ff0477ac */ /* 0x000eae0008000a00 */
[----:B-1----:R-:W1:Y:S01]  /*11f0*/  LDC.64 R6, c[0x0][0x380] ;  /* 0x0000e000ff067b82 */ /* 0x002e620000000a00 */
[----:B--2---:R-:W-:-:S04]  /*1200*/  IMAD R2, R0, UR4, RZ ;  /* 0x0000000400027c24 */ /* 0x004fc8000f8e02ff */
[C---:B------:R-:W-:Y:S02]  /*1210*/  IMAD R3, R21.reuse, UR5, R2 ;  /* 0x0000000515037c24 */ /* 0x040fe4000f8e0202 */
[----:B0-----:R-:W-:-:S04]  /*1220*/  IMAD.WIDE.U32 R4, R21, UR4, R4 ;  /* 0x0000000415047c25 */ /* 0x001fc8000f8e0004 */
[----:B------:R-:W-:Y:S01]  /*1230*/  IMAD.IADD R5, R5, 0x1, R3 ;  /* 0x0000000105057824 */ /* 0x000fe200078e0203 */
[C---:B-1----:R-:W-:Y:S02]  /*1240*/  LEA R2, P1, R21.reuse, R6, 0x3 ;  /* 0x0000000615027211 */ /* 0x042fe400078218ff */
[----:B------:R-:W-:Y:S02]  /*1250*/  IADD3 R6, P2, PT, R4, UR4, RZ ;  /* 0x0000000404067c10 */ /* 0x000fe4000ff5e0ff */
[----:B------:R-:W-:Y:S02]  /*1260*/  LEA.HI.X R3, R21, R7, R0, 0x3, P1 ;  /* 0x0000000715037211 */ /* 0x000fe400008f1c00 */
[----:B------:R-:W-:Y:S02]  /*1270*/  IADD3.X R7, PT, PT, R5, UR5, RZ, P2, !PT ;  /* 0x0000000505077c10 */ /* 0x000fe400097fe4ff */
[----:B------:R-:W-:Y:S01]  /*1280*/  IADD3 R21, P1, PT, R21, 0x2, RZ ;  /* 0x0000000215157810 */ /* 0x000fe20007f3e0ff */
[----:B------:R0:W-:Y:S03]  /*1290*/  STG.E.64 desc[UR6][R2.64], R4 ;  /* 0x0000000402007986 */ /* 0x0001e6000c101b06 */
[----:B------:R-:W-:Y:S01]  /*12a0*/  IADD3.X R0, PT, PT, RZ, R0, RZ, P1, !PT ;  /* 0x00000000ff007210 */ /* 0x000fe20000ffe4ff */
[----:B------:R0:W-:Y:S08]  /*12b0*/  STG.E.64 desc[UR6][R2.64+0x8], R6 ;  /* 0x0000080602007986 */ /* 0x0001f0000c101b06 */
.L_x_25:
[----:B------:R-:W-:Y:S05]  /*12c0*/  @P0 EXIT ;  /* 0x000000000000094d */ /* 0x000fea0003800000 */
[----:B0-----:R-:W0:Y:S01]  /*12d0*/  LDC.64 R2, c[0x0][0x388] ;  /* 0x0000e200ff027b82 */ /* 0x001e220000000a00 */
[----:B------:R-:W1:Y:S07]  /*12e0*/  LDCU.64 UR4, c[0x0][0x390] ;  /* 0x00007200ff0477ac */ /* 0x000e6e0008000a00 */
[----:B------:R-:W2:Y:S01]  /*12f0*/  LDC.64 R4, c[0x0][0x380] ;  /* 0x0000e000ff047b82 */ /* 0x000ea20000000a00 */
[----:B-1----:R-:W-:-:S04]  /*1300*/  IMAD R6, R0, UR4, RZ ;  /* 0x0000000400067c24 */ /* 0x002fc8000f8e02ff */
[C---:B------:R-:W-:Y:S02]  /*1310*/  IMAD R7, R21.reuse, UR5, R6 ;  /* 0x0000000515077c24 */ /* 0x040fe4000f8e0206 */
[----:B0-----:R-:W-:-:S04]  /*1320*/  IMAD.WIDE.U32 R2, R21, UR4, R2 ;  /* 0x0000000415027c25 */ /* 0x001fc8000f8e0002 */
[----:B------:R-:W-:Y:S01]  /*1330*/  IMAD.IADD R3, R3, 0x1, R7 ;  /* 0x0000000103037824 */ /* 0x000fe200078e0207 */
[----:B--2---:R-:W-:-:S04]  /*1340*/  LEA R4, P0, R21, R4, 0x3 ;  /* 0x0000000415047211 */ /* 0x004fc800078018ff */
[----:B------:R-:W-:-:S05]  /*1350*/  LEA.HI.X R5, R21, R5, R0, 0x3, P0 ;  /* 0x0000000515057211 */ /* 0x000fca00000f1c00 */
[----:B------:R-:W-:Y:S01]  /*1360*/  STG.E.64 desc[UR6][R4.64], R2 ;  /* 0x0000000204007986 */ /* 0x000fe2000c101b06 */
[----:B------:R-:W-:Y:S05]  /*1370*/  EXIT ;  /* 0x000000000000794d */ /* 0x000fea0003800000 */
        .weak           $__internal_1_$__cuda_sm20_div_u64
        .type           $__internal_1_$__cuda_sm20_div_u64,@function
        .size           $__internal_1_$__cuda_sm20_div_u64,(.L_x_426 - $__internal_1_$__cuda_sm20_div_u64)
$__internal_1_$__cuda_sm20_div_u64:
[----:B------:R-:W-:Y:S01]  /*1380*/  MOV R14, R3 ;  /* 0x00000003000e7202 */ /* 0x000fe20000000f00 */
[----:B------:R-:W-:-:S04]  /*1390*/  IMAD.MOV.U32 R15, RZ, RZ, RZ ;  /* 0x000000ffff0f7224 */ /* 0x000fc800078e00ff */
[----:B------:R-:W0:Y:S08]  /*13a0*/  I2F.U64.RP R9, R14 ;  /* 0x0000000e00097312 */ /* 0x000e300000309000 */
[----:B0-----:R-:W0:Y:S02]  /*13b0*/  MUFU.RCP R9, R9 ;  /* 0x0000000900097308 */ /* 0x001e240000001000 */
[----:B0-----:R-:W-:-:S06]  /*13c0*/  IADD3 R10, PT, PT, R9, 0x1ffffffe, RZ ;  /* 0x1ffffffe090a7810 */ /* 0x001fcc0007ffe0ff */
[----:B------:R-:W0:Y:S02]  /*13d0*/  F2I.U64.TRUNC R10, R10 ;  /* 0x0000000a000a7311 */ /* 0x000e24000020d800 */
[----:B0-----:R-:W-:-:S04]  /*13e0*/  IMAD.WIDE.U32 R12, R10, R3, RZ ;  /* 0x000000030a0c7225 */ /* 0x001fc800078e00ff */
[----:B------:R-:W-:Y:S01]  /*13f0*/  IMAD R13, R11, R3, R13 ;  /* 0x000000030b0d7224 */ /* 0x000fe200078e020d */
[----:B------:R-:W-:-:S05]  /*1400*/  IADD3 R17, P0, PT, RZ, -R12, RZ ;  /* 0x8000000cff117210 */ /* 0x000fca0007f1e0ff */
[----:B------:R-:W-:-:S04]  /*1410*/  IMAD.HI.U32 R12, R10, R17, RZ ;  /* 0x000000110a0c7227 */ /* 0x000fc800078e00ff */
[----:B------:R-:W-:Y:S01]  /*1420*/  IMAD.X R19, RZ, RZ, ~R13, P0 ;  /* 0x000000ffff137224 */ /* 0x000fe200000e0e0d */
[----:B------:R-:W-:-:S03]  /*1430*/  MOV R13, R10 ;  /* 0x0000000a000d7202 */ /* 0x000fc60000000f00 */
        /* <DEDUP_REMOVED lines=10> */
[----:B------:R-:W-:Y:S02]  /*14e0*/  HFMA2 R11, -RZ, RZ, 0, 0 ;  /* 0x00000000ff0b7431 */ /* 0x000fe400000001ff */
[----:B------:R-:W-:Y:S01]  /*14f0*/  IMAD.HI.U32 R12, R13, R15, RZ ;  /* 0x0000000f0d0c7227 */ /* 0x000fe200078e00ff */
[----:B------:R-:W-:-:S05]  /*1500*/  IADD3.X R10, PT, PT, RZ, ~R10, RZ, P0, !PT ;  /* 0x8000000aff0a7210 */ /* 0x000fca00007fe4ff */
        /* <DEDUP_REMOVED lines=14> */
[----:B------:R-:W-:-:S03]  /*15f0*/  IMAD.WIDE.U32 R10, R12, R3, RZ ;  /* 0x000000030c0a7225 */ /* 0x000fc600078e00ff */
[----:B------:R-:W-:Y:S02]  /*1600*/  IADD3.X R9, PT, PT, RZ, R9, RZ, P1, !PT ;  /* 0x00000009ff097210 */ /* 0x000fe40000ffe4ff */
[----:B------:R-:W-:-:S03]  /*1610*/  IADD3 R16, P0, PT, -R10, R2, RZ ;  /* 0x000000020a107210 */ /* 0x000fc60007f1e1ff */
[-C--:B------:R-:W-:Y:S01]  /*1620*/  IMAD R14, R9, R3.reuse, R11 ;  /* 0x00000003090e7224 */ /* 0x080fe200078e020b */
[----:B------:R-:W-:Y:S02]  /*1630*/  IADD3 R2, P1, PT, -R3, R16, RZ ;  /* 0x0000001003027210 */ /* 0x000fe40007f3e1ff */
[----:B------:R-:W-:Y:S01]  /*1640*/  IADD3 R11, P2, PT, R12, 0x1, RZ ;  /* 0x000000010c0b7810 */ /* 0x000fe20007f5e0ff */
[----:B------:R-:W-:Y:S01]  /*1650*/  IMAD.X R14, R7, 0x1, ~R14, P0 ;  /* 0x00000001070e7824 */ /* 0x000fe200000e0e0e */
[----:B------:R-:W-:Y:S02]  /*1660*/  ISETP.GE.U32.AND P0, PT, R16, R3, PT ;  /* 0x000000031000720c */ /* 0x000fe40003f06070 */
[----:B------:R-:W-:Y:S02]  /*1670*/  IADD3.X R10, PT, PT, RZ, R9, RZ, P2, !PT ;  /* 0x00000009ff0a7210 */ /* 0x000fe400017fe4ff */
[C---:B------:R-:W-:Y:S02]  /*1680*/  ISETP.GE.U32.AND.EX P0, PT, R14.reuse, RZ, PT, P0 ;  /* 0x000000ff0e00720c */ /* 0x040fe40003f06100 */
[----:B------:R-:W-:-:S02]  /*1690*/  IADD3.X R7, PT, PT, R14, -0x1, RZ, P1, !PT ;  /* 0xffffffff0e077810 */ /* 0x000fc40000ffe4ff */
[----:B------:R-:W-:Y:S02]  /*16a0*/  SEL R2, R2, R16, P0 ;  /* 0x0000001002027207 */ /* 0x000fe40000000000 */
[----:B------:R-:W-:Y:S02]  /*16b0*/  SEL R11, R11, R12, P0 ;  /* 0x0000000c0b0b7207 */ /* 0x000fe40000000000 */
[----:B------:R-:W-:Y:S02]  /*16c0*/  SEL R7, R7, R14, P0 ;  /* 0x0000000e07077207 */ /* 0x000fe40000000000 */
[----:B------:R-:W-:Y:S02]  /*16d0*/  SEL R10, R10, R9, P0 ;  /* 0x000000090a0a7207 */ /* 0x000fe40000000000 */
[----:B------:R-:W-:Y:S02]  /*16e0*/  ISETP.GE.U32.AND P0, PT, R2, R3, PT ;  /* 0x000000030200720c */ /* 0x000fe40003f06070 */
[----:B------:R-:W-:-:S02]  /*16f0*/  IADD3 R2, P2, PT, R11, 0x1, RZ ;  /* 0x000000010b027810 */ /* 0x000fc40007f5e0ff */
[----:B------:R-:W-:Y:S02]  /*1700*/  ISETP.GE.U32.AND.EX P0, PT, R7, RZ, PT, P0 ;  /* 0x000000ff0700720c */ /* 0x000fe40003f06100 */
[----:B------:R-:W-:Y:S01]  /*1710*/  ISETP.NE.U32.AND P1, PT, R3, RZ, PT ;  /* 0x000000ff0300720c */ /* 0x000fe20003f25070 */
[----:B------:R-:W-:Y:S01]  /*1720*/  IMAD.X R7, RZ, RZ, R10, P2 ;  /* 0x000000ffff077224 */ /* 0x000fe200010e060a */
[----:B------:R-:W-:Y:S02]  /*1730*/  MOV R9, 0x0 ;  /* 0x0000000000097802 */ /* 0x000fe40000000f00 */
[----:B------:R-:W-:Y:S02]  /*1740*/  ISETP.NE.AND.EX P1, PT, RZ, RZ, PT, P1 ;  /* 0x000000ffff00720c */ /* 0x000fe40003f25310 */
[----:B------:R-:W-:Y:S02]  /*1750*/  SEL R2, R2, R11, P0 ;  /* 0x0000000b02027207 */ /* 0x000fe40000000000 */
[----:B------:R-:W-:-:S02]  /*1760*/  SEL R7, R7, R10, P0 ;  /* 0x0000000a07077207 */ /* 0x000fc40000000000 */
[----:B------:R-:W-:Y:S02]  /*1770*/  SEL R2, R2, 0xffffffff, P1 ;  /* 0xffffffff02027807 */ /* 0x000fe40000800000 */
[----:B------:R-:W-:Y:S01]  /*1780*/  SEL R7, R7, 0xffffffff, P1 ;  /* 0xffffffff07077807 */ /* 0x000fe20000800000 */
[----:B------:R-:W-:Y:S06]  /*1790*/  RET.REL.NODEC R8 `(arange_u64_vec3) ;  /* 0xffffffe808187950 */ /* 0x000fec0003c3ffff */
.L_x_26:
        /* <DEDUP_REMOVED lines=14> */
.L_x_426:


//--------------------- .text.arange_u64_vec4     --------------------------
	.section	.text.arange_u64_vec4,"ax",@progbits
	.align	128
        .global         arange_u64_vec4
        .type           arange_u64_vec4,@function
        .size           arange_u64_vec4,(.L_x_427 - arange_u64_vec4)
        .other          arange_u64_vec4,@"STO_CUDA_ENTRY STV_DEFAULT"
arange_u64_vec4:
.text.arange_u64_vec4:
        /* <DEDUP_REMOVED lines=42> */
[----:B------:R-:W-:-:S05]  /*02a0*/  IMAD R5, R18, R6, R5 ;  /* 0x0000000612057224 */ /* 0x000fca00078e0205 */
[----:B------:R-:W-:-:S13]  /*02b0*/  ISETP.GE.U32.AND P0, PT, R5, R18, PT ;  /* 0x000000120500720c */ /* 0x000fda0003f06070 */
[----:B------:R-:W-:Y:S02]  /*02c0*/  @P0 IMAD.IADD R5, R5, 0x1, -R18 ;  /* 0x0000000105050824 */ /* 0x000fe400078e0a12 */
[----:B------:R-:W-:-:S03]  /*02d0*/  @P0 VIADD R4, R4, 0x1 ;  /* 0x0000000104040836 */ /* 0x000fc60000000000 */
[----:B------:R-:W-:Y:S01]  /*02e0*/  ISETP.GE.U32.AND P1, PT, R5, R18, PT ;  /* 0x000000120500720c */ /* 0x000fe20003f26070 */
[----:B------:R-:W-:-:S12]  /*02f0*/  HFMA2 R5, -RZ, RZ, 0, 0 ;  /* 0x00000000ff057431 */ /* 0x000fd800000001ff */
[----:B------:R-:W-:Y:S01]  /*0300*/  @P1 VIADD R4, R4, 0x1 ;  /* 0x0000000104041836 */ /* 0x000fe20000000000 */
[----:B------:R-:W-:Y:S01]  /*0310*/  @!P2 LOP3.LUT R4, RZ, R18, RZ, 0x33, !PT ;  /* 0x00000012ff04a212 */ /* 0x000fe200078e33ff */
[----:B------:R-:W-:Y:S06]  /*0320*/  BRA `(.L_x_31) ;  /* 0x0000000000107947 */ /* 0x000fec0003800000 */
.L_x_30:
[----:B------:R-:W-:-:S07]  /*0330*/  MOV R4, 0x350 ;  /* 0x0000035000047802 */ /* 0x000fce0000000f00 */
[----:B------:R-:W-:Y:S05]  /*0340*/  CALL.REL.NOINC `($__internal_2_$__cuda_sm20_div_u64) ;  /* 0x0000001000dc7944 */ /* 0x000fea0003c00000 */
[----:B------:R-:W-:Y:S02]  /*0350*/  IMAD.MOV.U32 R4, RZ, RZ, R6 ;  /* 0x000000ffff047224 */ /* 0x000fe400078e0006 */
[----:B------:R-:W-:-:S07]  /*0360*/  IMAD.MOV.U32 R5, RZ, RZ, R9 ;  /* 0x000000ffff057224 */ /* 0x000fce00078e0009 */
.L_x_31:
[----:B------:R-:W-:Y:S05]  /*0370*/  BSYNC.RECONVERGENT B1 ;  /* 0x0000000000017941 */ /* 0x000fea0003800200 */
.L_x_29:
        /* <DEDUP_REMOVED lines=12> */
[----:B------:R-:W1:Y:S01]  /*0440*/  LDCU.64 UR6, c[0x0][0x380] ;  /* 0x00007000ff0677ac */ /* 0x000e620008000a00 */
[--C-:B------:R-:W-:Y:S01]  /*0450*/  SHF.R.U32.HI R11, RZ, 0x1e, R7.reuse ;  /* 0x0000001eff0b7819 */ /* 0x100fe20000011607 */
[----:B------:R-:W-:Y:S01]  /*0460*/  IMAD.SHL.U32 R9, R7, 0x4, RZ ;  /* 0x0000000407097824 */ /* 0x000fe200078e00ff */
[----:B------:R-:W-:Y:S01]  /*0470*/  IADD3 R31, PT, PT, R31, 0x1, RZ ;  /* 0x000000011f1f7810 */ /* 0x000fe20007ffe0ff */
[----:B------:R-:W2:Y:S01]  /*0480*/  LDCU.64 UR8, c[0x0][0x390] ;  /* 0x00007200ff0877ac */ /* 0x000ea20008000a00 */
[----:B------:R-:W-:Y:S02]  /*0490*/  IMAD.MOV.U32 R29, RZ, RZ, RZ ;  /* 0x000000ffff1d7224 */ /* 0x000fe400078e00ff */
[C---:B------:R-:W-:Y:S01]  /*04a0*/  LOP3.LUT R20, R9.reuse, 0x2, RZ, 0xfc, !PT ;  /* 0x0000000209147812 */ /* 0x040fe200078efcff */
[----:B------:R-:W3:Y:S01]  /*04b0*/  LDCU.64 UR12, c[0x0][0x388] ;  /* 0x00007100ff0c77ac */ /* 0x000ee20008000a00 */
[----:B------:R-:W-:Y:S01]  /*04c0*/  LOP3.LUT R28, R9, 0x3, RZ, 0xfc, !PT ;  /* 0x00000003091c7812 */ /* 0x000fe200078efcff */
[----:B------:R-:W-:Y:S01]  /*04d0*/  IMAD.MOV.U32 R21, RZ, RZ, R7 ;  /* 0x000000ffff157224 */ /* 0x000fe200078e0007 */
[----:B------:R-:W-:Y:S01]  /*04e0*/  LOP3.LUT R31, R31, 0x3, RZ, 0xc0, !PT ;  /* 0x000000031f1f7812 */ /* 0x000fe200078ec0ff */
[----:B------:R-:W-:Y:S01]  /*04f0*/  IMAD.MOV.U32 R19, RZ, RZ, RZ ;  /* 0x000000ffff137224 */ /* 0x000fe200078e00ff */
[----:B-1----:R-:W-:-:S04]  /*0500*/  LEA R26, P1, R7, UR6, 0x5 ;  /* 0x00000006071a7c11 */ /* 0x002fc8000f8228ff */
[----:B------:R-:W-:Y:S01]  /*0510*/  LEA.HI.X R27, R7, UR7, RZ, 0x5, P1 ;  /* 0x00000007071b7c11 */ /* 0x000fe200088f2cff */
[-C--:B0-----:R-:W-:Y:S01]  /*0520*/  IMAD R30, R11, R22.reuse, RZ ;  /* 0x000000160b1e7224 */ /* 0x081fe200078e02ff */
[----:B------:R-:W-:Y:S01]  /*0530*/  IADD3 R26, P1, PT, R26, 0x10, RZ ;  /* 0x000000101a1a7810 */ /* 0x000fe20007f3e0ff */
[----:B------:R-:W-:-:S04]  /*0540*/  IMAD.WIDE.U32 R14, R7, R22, RZ ;  /* 0x00000016070e7225 */ /* 0x000fc800078e00ff */
[----:B------:R-:W-:-:S04]  /*0550*/  IMAD.WIDE.U32 R12, R18, R22, RZ ;  /* 0x00000016120c7225 */ /* 0x000fc800078e00ff */
[----:B--2---:R-:W-:-:S04]  /*0560*/  IMAD.WIDE.U32 R16, R9, R22, UR8 ;  /* 0x0000000809107e25 */ /* 0x004fc8000f8e0016 */
[-C--:B------:R-:W-:Y:S02]  /*0570*/  IMAD R25, R9, R23.reuse, R30 ;  /* 0x0000001709197224 */ /* 0x080fe400078e021e */
[-C--:B------:R-:W-:Y:S02]  /*0580*/  IMAD R11, R7, R23.reuse, R15 ;  /* 0x00000017070b7224 */ /* 0x080fe400078e020f */
[----:B------:R-:W-:Y:S02]  /*0590*/  IMAD R9, R18, R23, R13 ;  /* 0x0000001712097224 */ /* 0x000fe400078e020d */
[----:B---3--:R-:W-:Y:S01]  /*05a0*/  IMAD.U32 R2, RZ, RZ, UR12 ;  /* 0x0000000cff027e24 */ /* 0x008fe2000f8e00ff */
[----:B------:R-:W-:Y:S01]  /*05b0*/  SHF.L.U64.HI R4, R14, 0x2, R11 ;  /* 0x000000020e047819 */ /* 0x000fe2000001020b */
[----:B------:R-:W-:Y:S01]  /*05c0*/  IMAD.U32 R5, RZ, RZ, UR13 ;  /* 0x0000000dff057e24 */ /* 0x000fe2000f8e00ff */
[----:B------:R-:W-:Y:S01]  /*05d0*/  SHF.L.U64.HI R6, R12, 0x2, R9 ;  /* 0x000000020c067819 */ /* 0x000fe20000010209 */
[----:B------:R-:W-:-:S02]  /*05e0*/  IMAD.X R27, RZ, RZ, R27, P1 ;  /* 0x000000ffff1b7224 */ /* 0x000fc400008e061b */
[----:B------:R-:W-:-:S07]  /*05f0*/  IMAD.IADD R32, R17, 0x1, R25 ;  /* 0x0000000111207824 */ /* 0x000fce00078e0219 */
.L_x_34:
[----:B0-----:R-:W-:Y:S01]  /*0600*/  LEA R8, P1, R14, R2, 0x2 ;  /* 0x000000020e087211 */ /* 0x001fe200078210ff */
[----:B------:R-:W-:Y:S01]  /*0610*/  IMAD.MOV.U32 R24, RZ, RZ, R26 ;  /* 0x000000ffff187224 */ /* 0x000fe200078e001a */
[----:B------:R-:W-:Y:S01]  /*0620*/  IADD3 R10, P2, PT, R2, R16, RZ ;  /* 0x00000010020a7210 */ /* 0x000fe20007f5e0ff */
[----:B------:R-:W-:Y:S02]  /*0630*/  IMAD.MOV.U32 R25, RZ, RZ, R27 ;  /* 0x000000ffff197224 */ /* 0x000fe400078e001b */
[C---:B------:R-:W-:Y:S01]  /*0640*/  IMAD.X R9, R5.reuse, 0x1, R4, P1 ;  /* 0x0000000105097824 */ /* 0x040fe200008e0604 */
[----:B------:R-:W-:Y:S01]  /*0650*/  IADD3.X R11, PT, PT, R5, R32, RZ, P2, !PT ;  /* 0x00000020050b7210 */ /* 0x000fe200017fe4ff */
[-CC-:B------:R-:W-:Y:S01]  /*0660*/  IMAD R33, R20, R23.reuse, R30.reuse ;  /* 0x0000001714217224 */ /* 0x180fe200078e021e */
[----:B------:R-:W-:Y:S01]  /*0670*/  IADD3 R31, P1, PT, R31, -0x1, RZ ;  /* 0xffffffff1f1f7810 */ /* 0x000fe20007f3e0ff */
[----:B------:R-:W-:Y:S01]  /*0680*/  IMAD R37, R28, R23, R30 ;  /* 0x000000171c257224 */ /* 0x000fe200078e021e */
[----:B------:R-:W-:Y:S01]  /*0690*/  IADD3 R21, P2, PT, R18, R21, RZ ;  /* 0x0000001512157210 */ /* 0x000fe20007f5e0ff */
[----:B------:R0:W-:Y:S01]  /*06a0*/  STG.E.128 desc[UR4][R24.64+-0x10], R8 ;  /* 0xfffff00818007986 */ /* 0x0001e2000c101d04 */
[----:B------:R-:W-:-:S02]  /*06b0*/  IADD3.X R29, PT, PT, R29, -0x1, RZ, P1, !PT ;  /* 0xffffffff1d1d7810 */ /* 0x000fc40000ffe4ff */
[----:B------:R-:W-:Y:S01]  /*06c0*/  ISETP.NE.U32.AND P1, PT, R31, RZ, PT ;  /* 0x000000ff1f00720c */ /* 0x000fe20003f25070 */
[----:B------:R-:W-:-:S03]  /*06d0*/  IMAD.X R19, RZ, RZ, R19, P2 ;  /* 0x000000ffff137224 */ /* 0x000fc600010e0613 */
[----:B------:R-:W-:Y:S01]  /*06e0*/  ISETP.NE.AND.EX P1, PT, R29, RZ, PT, P1 ;  /* 0x000000ff1d00720c */ /* 0x000fe20003f25310 */
[----:B0-----:R-:W-:Y:S01]  /*06f0*/  IMAD.MOV.U32 R8, RZ, RZ, R2 ;  /* 0x000000ffff087224 */ /* 0x001fe200078e0002 */
[----:B------:R-:W-:Y:S01]  /*0700*/  LEA R2, P3, R12, R2, 0x2 ;  /* 0x000000020c027211 */ /* 0x000fe200078610ff */
[----:B------:R-:W-:Y:S02]  /*0710*/  IMAD.MOV.U32 R9, RZ, RZ, R5 ;  /* 0x000000ffff097224 */ /* 0x000fe400078e0005 */
[----:B------:R-:W-:-:S04]  /*0720*/  IMAD.WIDE.U32 R34, R20, R22, R8 ;  /* 0x0000001614227225 */ /* 0x000fc800078e0008 */
[----:B------:R-:W-:-:S04]  /*0730*/  IMAD.WIDE.U32 R26, R28, R22, R8 ;  /* 0x000000161c1a7225 */ /* 0x000fc800078e0008 */
[----:B------:R-:W-:Y:S02]  /*0740*/  IMAD.IADD R33, R35, 0x1, R33 ;  /* 0x0000000123217824 */ /* 0x000fe400078e0221 */
[----:B------:R-:W-:Y:S02]  /*0750*/  IMAD.IADD R27, R27, 0x1, R37 ;  /* 0x000000011b1b7824 */ /* 0x000fe400078e0225 */
[----:B------:R-:W-:Y:S01]  /*0760*/  IMAD.MOV.U32 R8, RZ, RZ, R34 ;  /* 0x000000ffff087224 */ /* 0x000fe200078e0022 */
[----:B------:R-:W-:Y:S01]  /*0770*/  MOV R9, R33 ;  /* 0x0000002100097202 */ /* 0x000fe20000000f00 */
[----:B------:R-:W-:Y:S01]  /*0780*/  IMAD.MOV.U32 R10, RZ, RZ, R26 ;  /* 0x000000ffff0a7224 */ /* 0x000fe200078e001a */
[C---:B------:R-:W-:Y:S01]  /*0790*/  LEA R26, P4, R18.reuse, R24, 0x5 ;  /* 0x00000018121a7211 */ /* 0x040fe200078828ff */
[----:B------:R-:W-:Y:S02]  /*07a0*/  IMAD.MOV.U32 R11, RZ, RZ, R27 ;  /* 0x000000ffff0b7224 */ /* 0x000fe400078e001b */
[----:B------:R-:W-:Y:S01]  /*07b0*/  IMAD.X R5, R5, 0x1, R6, P3 ;  /* 0x0000000105057824 */ /* 0x000fe200018e0606 */
[----:B------:R-:W-:-:S02]  /*07c0*/  LEA.HI.X R27, R18, R25, RZ, 0x5, P4 ;  /* 0x00000019121b7211 */ /* 0x000fc400020f2cff */
[----:B------:R0:W-:Y:S01]  /*07d0*/  STG.E.128 desc[UR4][R24.64], R8 ;  /* 0x0000000818007986 */ /* 0x0001e2000c101d04 */
[----:B------:R-:W-:Y:S06]  /*07e0*/  @P1 BRA `(.L_x_34) ;  /* 0xfffffffc00841947 */ /* 0x000fec000383ffff */
.L_x_33:
[----:B------:R-:W-:Y:S05]  /*07f0*/  BSYNC.RECONVERGENT B1 ;  /* 0x0000000000017941 */ /* 0x000fea0003800200 */
.L_x_32:
[----:B------:R-:W-:Y:S05]  /*0800*/  @!P0 BRA `(.L_x_28) ;  /* 0x0000000400888947 */ /* 0x000fea0003800000 */
[----:B------:R-:W1:Y:S01]  /*0810*/  LDC.64 R16, c[0x0][0x390] ;  /* 0x0000e400ff107b82 */ /* 0x000e620000000a00 */
[----:B------:R-:W-:Y:S01]  /*0820*/  IMAD.SHL.U32 R4, R18, 0x20, RZ ;  /* 0x0000002012047824 */ /* 0x000fe200078e00ff */
[----:B------:R-:W-:Y:S02]  /*0830*/  SHF.R.U32.HI R5, RZ, 0x1b, R18 ;  /* 0x0000001bff057819 */ /* 0x000fe40000011612 */
[C---:B-1----:R-:W-:Y:S01]  /*0840*/  SHF.L.U64.HI R6, R16.reuse, 0x2, R17 ;  /* 0x0000000210067819 */ /* 0x042fe20000010211 */
[----:B------:R-:W-:-:S07]  /*0850*/  IMAD.SHL.U32 R2, R16, 0x4, RZ ;  /* 0x0000000410027824 */ /* 0x000fce00078e00ff */
.L_x_35:
[-C--:B01----:R-:W-:Y:S01]  /*0860*/  IMAD R10, R6, R21.reuse, RZ ;  /* 0x00000015060a7224 */ /* 0x083fe200078e02ff */
[C---:B------:R-:W-:Y:S01]  /*0870*/  LEA R12, P1, R21.reuse, UR14, 0x5 ;  /* 0x0000000e150c7c11 */ /* 0x040fe2000f8228ff */
[CC--:B------:R-:W-:Y:S01]  /*0880*/  IMAD.WIDE.U32 R8, R21.reuse, R2.reuse, UR10 ;  /* 0x0000000a15087e25 */ /* 0x0c0fe2000f8e0002 */
[----:B------:R-:W-:Y:S02]  /*0890*/  IADD3 R23, P2, PT, R18, R21, RZ ;  /* 0x0000001512177210 */ /* 0x000fe40007f5e0ff */
[----:B------:R-:W-:Y:S01]  /*08a0*/  LEA.HI.X R13, R21, UR15, R19, 0x5, P1 ;  /* 0x0000000f150d7c11 */ /* 0x000fe200088f2c13 */
[----:B------:R-:W-:Y:S01]  /*08b0*/  IMAD R11, R19, R2, R10 ;  /* 0x00000002130b7224 */ /* 0x000fe200078e020a */
[-C--:B------:R-:W-:Y:S01]  /*08c0*/  IADD3 R10, P0, PT, R8, R16.reuse, RZ ;  /* 0x00000010080a7210 */ /* 0x080fe20007f1e0ff */
[----:B------:R-:W-:Y:S01]  /*08d0*/  IMAD R14, R6, R23, RZ ;  /* 0x00000017060e7224 */ /* 0x000fe200078e02ff */
[----:B------:R-:W-:Y:S01]  /*08e0*/  IADD3.X R19, PT, PT, RZ, R19, RZ, P2, !PT ;  /* 0x00000013ff137210 */ /* 0x000fe200017fe4ff */
[----:B------:R-:W-:Y:S01]  /*08f0*/  IMAD.IADD R9, R9, 0x1, R11 ;  /* 0x0000000109097824 */ /* 0x000fe200078e020b */
[----:B------:R-:W-:Y:S01]  /*0900*/  IADD3 R27, P1, PT, R10, R16, RZ ;  /* 0x000000100a1b7210 */ /* 0x000fe20007f3e0ff */
[-C--:B------:R-:W-:Y:S01]  /*0910*/  IMAD.WIDE.U32 R20, R2, R23.reuse, UR10 ;  /* 0x0000000a02147e25 */ /* 0x080fe2000f8e0017 */
[----:B------:R-:W-:-:S03]  /*0920*/  IADD3 R23, P2, PT, R18, R23, RZ ;  /* 0x0000001712177210 */ /* 0x000fc60007f5e0ff */
[--C-:B------:R-:W-:Y:S01]  /*0930*/  IMAD.X R11, R9, 0x1, R17.reuse, P0 ;  /* 0x00000001090b7824 */ /* 0x100fe200000e0611 */
[----:B------:R-:W-:Y:S01]  /*0940*/  IADD3 R15, P0, PT, R27, R16, RZ ;  /* 0x000000101b0f7210 */ /* 0x000fe20007f1e0ff */
[----:B------:R-:W-:Y:S02]  /*0950*/  IMAD R29, R2, R19, R14 ;  /* 0x00000013021d7224 */ /* 0x000fe400078e020e */
[----:B------:R-:W-:Y:S01]  /*0960*/  IMAD.X R24, R11, 0x1, R17, P1 ;  /* 0x000000010b187824 */ /* 0x000fe200008e0611 */
[----:B------:R0:W-:Y:S01]  /*0970*/  STG.E.128 desc[UR4][R12.64], R8 ;  /* 0x000000080c007986 */ /* 0x0001e2000c101d04 */
[----:B------:R-:W-:Y:S01]  /*0980*/  IADD3 R14, P1, PT, R4, R12, RZ ;  /* 0x0000000c040e7210 */ /* 0x000fe20007f3e0ff */
[----:B------:R-:W-:Y:S02]  /*0990*/  IMAD.IADD R21, R21, 0x1, R29 ;  /* 0x0000000115157824 */ /* 0x000fe400078e021d */
[----:B------:R-:W-:Y:S01]  /*09a0*/  IMAD.X R22, R24, 0x1, R17, P0 ;  /* 0x0000000118167824 */ /* 0x000fe200000e0611 */
[----:B------:R-:W-:Y:S01]  /*09b0*/  IADD3 R25, P0, PT, R20, R16, RZ ;  /* 0x0000001014197210 */ /* 0x000fe20007f1e0ff */
[----:B0-----:R-:W-:-:S03]  /*09c0*/  IMAD.MOV.U32 R8, RZ, RZ, R27 ;  /* 0x000000ffff087224 */ /* 0x001fc600078e001b */
[----:B------:R-:W-:Y:S01]  /*09d0*/  MOV R11, R22 ;  /* 0x00000016000b7202 */ /* 0x000fe20000000f00 */
[----:B------:R-:W-:Y:S02]  /*09e0*/  IMAD.MOV.U32 R9, RZ, RZ, R24 ;  /* 0x000000ffff097224 */ /* 0x000fe400078e0018 */
[----:B------:R-:W-:Y:S02]  /*09f0*/  IMAD.MOV.U32 R10, RZ, RZ, R15 ;  /* 0x000000ffff0a7224 */ /* 0x000fe400078e000f */
[----:B------:R-:W-:Y:S01]  /*0a00*/  IMAD.X R15, R5, 0x1, R13, P1 ;  /* 0x00000001050f7824 */ /* 0x000fe200008e060d */
[----:B------:R-:W-:Y:S02]  /*0a10*/  IADD3 R27, P1, PT, R25, R16, RZ ;  /* 0x00000010191b7210 */ /* 0x000fe40007f3e0ff */
[----:B------:R0:W-:Y:S02]  /*0a20*/  STG.E.128 desc[UR4][R12.64+0x10], R8 ;  /* 0x000010080c007986 */ /* 0x0001e4000c101d04 */
[----:B0-----:R-:W-:-:S02]  /*0a30*/  IMAD.MOV.U32 R8, RZ, RZ, R20 ;  /* 0x000000ffff087224 */ /* 0x001fc400078e0014 */
[----:B------:R-:W-:Y:S01]  /*0a40*/  IMAD.X R20, R21, 0x1, R17, P0 ;  /* 0x0000000115147824 */ /* 0x000fe200000e0611 */
[----:B------:R-:W-:Y:S01]  /*0a50*/  IADD3 R22, P0, PT, R27, R16, RZ ;  /* 0x000000101b167210 */ /* 0x000fe20007f1e0ff */
[----:B------:R-:W-:Y:S01]  /*0a60*/  IMAD.MOV.U32 R10, RZ, RZ, R25 ;  /* 0x000000ffff0a7224 */ /* 0x000fe200078e0019 */
[----:B------:R-:W-:Y:S01]  /*0a70*/  IADD3.X R25, PT, PT, RZ, R19, RZ, P2, !PT ;  /* 0x00000013ff197210 */ /* 0x000fe200017fe4ff */
[----:B------:R-:W-:Y:S02]  /*0a80*/  IMAD.X R24, R20, 0x1, R17, P1 ;  /* 0x0000000114187824 */ /* 0x000fe400008e0611 */
[----:B------:R-:W-:Y:S02]  /*0a90*/  IMAD.MOV.U32 R9, RZ, RZ, R21 ;  /* 0x000000ffff097224 */ /* 0x000fe400078e0015 */
[----:B------:R-:W-:Y:S02]  /*0aa0*/  IMAD.MOV.U32 R11, RZ, RZ, R20 ;  /* 0x000000ffff0b7224 */ /* 0x000fe400078e0014 */
[----:B------:R-:W-:-:S02]  /*0ab0*/  IMAD R19, R6, R23, RZ ;  /* 0x0000001706137224 */ /* 0x000fc400078e02ff */
[----:B------:R-:W-:Y:S01]  /*0ac0*/  IMAD.X R13, R24, 0x1, R17, P0 ;  /* 0x00000001180d7824 */ /* 0x000fe200000e0611 */
[----:B------:R-:W-:Y:S01]  /*0ad0*/  IADD3 R12, P0, PT, R4, R14, RZ ;  /* 0x0000000e040c7210 */ /* 0x000fe20007f1e0ff */
[-C--:B------:R-:W-:Y:S01]  /*0ae0*/  IMAD.WIDE.U32 R20, R23, R2.reuse, UR10 ;  /* 0x0000000a17147e25 */ /* 0x080fe2000f8e0002 */
[----:B------:R0:W-:Y:S03]  /*0af0*/  STG.E.128 desc[UR4][R14.64], R8 ;  /* 0x000000080e007986 */ /* 0x0001e6000c101d04 */
[----:B------:R-:W-:Y:S01]  /*0b00*/  IMAD R29, R25, R2, R19 ;  /* 0x00000002191d7224 */ /* 0x000fe200078e0213 */
[----:B------:R-:W-:-:S03]  /*0b10*/  IADD3 R19, P1, PT, R18, R23, RZ ;  /* 0x0000001712137210 */ /* 0x000fc60007f3e0ff */
[----:B------:R-:W-:Y:S01]  /*0b20*/  IMAD.IADD R21, R21, 0x1, R29 ;  /* 0x0000000115157824 */ /* 0x000fe200078e021d */
[----:B------:R-:W-:Y:S01]  /*0b30*/  IADD3.X R25, PT, PT, RZ, R25, RZ, P1, !PT ;  /* 0x00000019ff197210 */ /* 0x000fe20000ffe4ff */
[----:B0-----:R-:W-:Y:S02]  /*0b40*/  IMAD.MOV.U32 R11, RZ, RZ, R13 ;  /* 0x000000ffff0b7224 */ /* 0x001fe400078e000d */
[----:B------:R-:W-:Y:S01]  /*0b50*/  IMAD.X R13, R5, 0x1, R15, P0 ;  /* 0x00000001050d7824 */ /* 0x000fe200000e060f */
[----:B------:R-:W-:Y:S01]  /*0b60*/  IADD3 R23, P0, PT, R20, R16, RZ ;  /* 0x0000001014177210 */ /* 0x000fe20007f1e0ff */
[----:B------:R-:W-:Y:S02]  /*0b70*/  IMAD.MOV.U32 R8, RZ, RZ, R27 ;  /* 0x000000ffff087224 */ /* 0x000fe400078e001b */
[----:B------:R-:W-:Y:S02]  /*0b80*/  IMAD.MOV.U32 R9, RZ, RZ, R24 ;  /* 0x000000ffff097224 */ /* 0x000fe400078e0018 */
[----:B------:R-:W-:-:S02]  /*0b90*/  IMAD.MOV.U32 R10, RZ, RZ, R22 ;  /* 0x000000ffff0a7224 */ /* 0x000fc400078e0016 */
[----:B------:R-:W-:Y:S02]  /*0ba0*/  IMAD R22, R6, R19, RZ ;  /* 0x0000001306167224 */ /* 0x000fe400078e02ff */
[----:B------:R-:W-:Y:S01]  /*0bb0*/  IMAD.X R32, R21, 0x1, R17, P0 ;  /* 0x0000000115207824 */ /* 0x000fe200000e0611 */
[----:B------:R0:W-:Y:S01]  /*0bc0*/  STG.E.128 desc[UR4][R14.64+0x10], R8 ;  /* 0x000010080e007986 */ /* 0x0001e2000c101d04 */
[----:B------:R-:W-:Y:S01]  /*0bd0*/  IADD3 R29, P0, PT, R23, R16, RZ ;  /* 0x00000010171d7210 */ /* 0x000fe20007f1e0ff */
[----:B------:R-:W-:Y:S01]  /*0be0*/  IMAD R31, R25, R2, R22 ;  /* 0x00000002191f7224 */ /* 0x000fe200078e0216 */
[----:B------:R-:W-:Y:S01]  /*0bf0*/  IADD3 R22, P3, PT, R4, R12, RZ ;  /* 0x0000000c04167210 */ /* 0x000fe20007f7e0ff */
[----:B0-----:R-:W-:Y:S01]  /*0c00*/  IMAD.MOV.U32 R8, RZ, RZ, R20 ;  /* 0x000000ffff087224 */ /* 0x001fe200078e0014 */
[----:B------:R-:W-:Y:S01]  /*0c10*/  IADD3 R15, P1, PT, R29, R16, RZ ;  /* 0x000000101d0f7210 */ /* 0x000fe20007f3e0ff */
[----:B------:R-:W-:Y:S02]  /*0c20*/  IMAD.MOV.U32 R9, RZ, RZ, R21 ;  /* 0x000000ffff097224 */ /* 0x000fe400078e0015 */
[----:B------:R-:W-:-:S04]  /*0c30*/  IMAD.WIDE.U32 R20, R19, R2, UR10 ;  /* 0x0000000a13147e25 */ /* 0x000fc8000f8e0002 */
[----:B------:R-:W-:Y:S01]  /*0c40*/  IMAD.MOV.U32 R11, RZ, RZ, R32 ;  /* 0x000000ffff0b7224 */ /* 0x000fe200078e0020 */
[-C--:B------:R-:W-:Y:S01]  /*0c50*/  IADD3 R27, P2, PT, R20, R16.reuse, RZ ;  /* 0x00000010141b7210 */ /* 0x080fe20007f5e0ff */
[----:B------:R-:W-:Y:S02]  /*0c60*/  IMAD.IADD R28, R21, 0x1, R31 ;  /* 0x00000001151c7824 */ /* 0x000fe400078e021f */
[----:B------:R-:W-:Y:S01]  /*0c70*/  IMAD.X R32, R32, 0x1, R17, P0 ;  /* 0x0000000120207824 */ /* 0x000fe200000e0611 */
[-C--:B------:R-:W-:Y:S01]  /*0c80*/  IADD3 R21, P0, PT, R27, R16.reuse, RZ ;  /* 0x000000101b157210 */ /* 0x080fe20007f1e0ff */
[----:B------:R-:W-:Y:S01]  /*0c90*/  IMAD.MOV.U32 R10, RZ, RZ, R23 ;  /* 0x000000ffff0a7224 */ /* 0x000fe200078e0017 */
[----:B------:R-:W-:Y:S01]  /*0ca0*/  IADD3.X R26, PT, PT, R28, R17, RZ, P2, !PT ;  /* 0x000000111c1a7210 */ /* 0x000fe200017fe4ff */
[----:B------:R-:W-:Y:S01]  /*0cb0*/  IMAD.X R30, R32, 0x1, R17, P1 ;  /* 0x00000001201e7824 */ /* 0x000fe200008e0611 */
[----:B------:R-:W-:Y:S01]  /*0cc0*/  IADD3 R14, P1, PT, R21, R16, RZ ;  /* 0x00000010150e7210 */ /* 0x000fe20007f3e0ff */
[----:B------:R-:W-:Y:S01]  /*0cd0*/  IMAD.X R23, R5, 0x1, R13, P3 ;  /* 0x0000000105177824 */ /* 0x000fe200018e060d */
[----:B------:R0:W-:Y:S01]  /*0ce0*/  STG.E.128 desc[UR4][R12.64], R8 ;  /* 0x000000080c007986 */ /* 0x0001e2000c101d04 */
[----:B------:R-:W-:-:S02]  /*0cf0*/  IMAD.X R24, R26, 0x1, R17, P0 ;  /* 0x000000011a187824 */ /* 0x000fc400000e0611 */
[----:B0-----:R-:W-:Y:S02]  /*0d00*/  IMAD.MOV.U32 R8, RZ, RZ, R29 ;  /* 0x000000ffff087224 */ /* 0x001fe400078e001d */
[----:B------:R-:W-:Y:S02]  /*0d10*/  IMAD.MOV.U32 R9, RZ, RZ, R32 ;  /* 0x000000ffff097224 */ /* 0x000fe400078e0020 */
[----:B------:R-:W-:Y:S01]  /*0d20*/  IMAD.MOV.U32 R10, RZ, RZ, R15 ;  /* 0x000000ffff0a7224 */ /* 0x000fe200078e000f */
[----:B------:R-:W-:Y:S01]  /*0d30*/  IADD3.X R15, PT, PT, R24, R17, RZ, P1, !PT ;  /* 0x00000011180f7210 */ /* 0x000fe20000ffe4ff */
[----:B------:R-:W-:-:S05]  /*0d40*/  IMAD.MOV.U32 R11, RZ, RZ, R30 ;  /* 0x000000ffff0b7224 */ /* 0x000fca00078e001e */
[----:B------:R0:W-:Y:S02]  /*0d50*/  STG.E.128 desc[UR4][R12.64+0x10], R8 ;  /* 0x000010080c007986 */ /* 0x0001e4000c101d04 */
[----:B0-----:R-:W-:Y:S01]  /*0d60*/  IMAD.MOV.U32 R12, RZ, RZ, R21 ;  /* 0x000000ffff0c7224 */ /* 0x001fe200078e0015 */
[----:B------:R-:W-:Y:S01]  /*0d70*/  IADD3 R21, P0, PT, R18, R19, RZ ;  /* 0x0000001312157210 */ /* 0x000fe20007f1e0ff */
[----:B------:R-:W-:Y:S02]  /*0d80*/  IMAD.MOV.U32 R8, RZ, RZ, R20 ;  /* 0x000000ffff087224 */ /* 0x000fe400078e0014 */
[----:B------:R-:W-:Y:S02]  /*0d90*/  IMAD.MOV.U32 R9, RZ, RZ, R28 ;  /* 0x000000ffff097224 */ /* 0x000fe400078e001c */
[----:B------:R-:W-:Y:S02]  /*0da0*/  IMAD.MOV.U32 R10, RZ, RZ, R27 ;  /* 0x000000ffff0a7224 */ /* 0x000fe400078e001b */
[----:B------:R-:W-:-:S02]  /*0db0*/  IMAD.MOV.U32 R11, RZ, RZ, R26 ;  /* 0x000000ffff0b7224 */ /* 0x000fc400078e001a */
[----:B------:R-:W-:Y:S02]  /*0dc0*/  IMAD.MOV.U32 R13, RZ, RZ, R24 ;  /* 0x000000ffff0d7224 */ /* 0x000fe400078e0018 */
[----:B------:R-:W-:Y:S01]  /*0dd0*/  IMAD.X R19, RZ, RZ, R25, P0 ;  /* 0x000000ffff137224 */ /* 0x000fe200000e0619 */
[----:B------:R1:W-:Y:S01]  /*0de0*/  STG.E.128 desc[UR4][R22.64], R8 ;  /* 0x0000000816007986 */ /* 0x0003e2000c101d04 */
[----:B------:R-:W-:-:S03]  /*0df0*/  ISETP.GE.U32.AND P0, PT, R21, R0, PT ;  /* 0x000000001500720c */ /* 0x000fc60003f06070 */
[----:B------:R1:W-:Y:S01]  /*0e00*/  STG.E.128 desc[UR4][R22.64+0x10], R12 ;  /* 0x0000100c16007986 */ /* 0x0003e2000c101d04 */
[----:B------:R-:W-:-:S13]  /*0e10*/  ISETP.GE.U32.AND.EX P0, PT, R19, R3, PT, P0 ;  /* 0x000000031300720c */ /* 0x000fda0003f06100 */
[----:B------:R-:W-:Y:S05]  /*0e20*/  @!P0 BRA `(.L_x_35) ;  /* 0xfffffff8008c8947 */ /* 0x000fea000383ffff */
.L_x_28:
[----:B------:R-:W-:Y:S05]  /*0e30*/  BSYNC.RECONVERGENT B0 ;  /* 0x0000000000007941 */ /* 0x000fea0003800200 */
.L_x_27:
[----:B01----:R-:W0:Y:S08]  /*0e40*/  LDC.64 R8, c[0x0][0x398] ;  /* 0x0000e600ff087b82 */ /* 0x003e300000000a00 */
[----:B------:R-:W1:Y:S01]  /*0e50*/  LDC R2, c[0x0][0x39c] ;  /* 0x0000e700ff027b82 */ /* 0x000e620000000800 */
[----:B0-----:R-:W-:-:S04]  /*0e60*/  LOP3.LUT R5, R8, 0xfffffffc, RZ, 0xc0, !PT ;  /* 0xfffffffc08057812 */ /* 0x001fc800078ec0ff */
[----:B------:R-:W-:-:S04]  /*0e70*/  ISETP.NE.U32.AND P0, PT, R5, R8, PT ;  /* 0x000000080500720c */ /* 0x000fc80003f05070 */
[----:B------:R-:W-:-:S04]  /*0e80*/  ISETP.NE.AND.EX P0, PT, R9, R9, PT, P0 ;  /* 0x000000090900720c */ /* 0x000fc80003f05300 */
[----:B------:R-:W-:-:S13]  /*0e90*/  ISETP.NE.OR P0, PT, R7, RZ, !P0 ;  /* 0x000000ff0700720c */ /* 0x000fda0004705670 */
[----:B-1----:R-:W-:Y:S05]  /*0ea0*/  @P0 EXIT ;  /* 0x000000000000094d */ /* 0x002fea0003800000 */
[----:B------:R-:W-:-:S04]  /*0eb0*/  IADD3 R7, P1, PT, R5, 0x1, RZ ;  /* 0x0000000105077810 */ /* 0x000fc80007f3e0ff */
[----:B------:R-:W-:Y:S02]  /*0ec0*/  ISETP.GT.U32.AND P0, PT, R7, R8, PT ;  /* 0x000000080700720c */ /* 0x000fe40003f04070 */
[----:B------:R-:W-:-:S04]  /*0ed0*/  IADD3.X R6, PT, PT, RZ, R2, RZ, P1, !PT ;  /* 0x00000002ff067210 */ /* 0x000fc80000ffe4ff */
[----:B------:R-:W-:-:S04]  /*0ee0*/  ISETP.GT.U32.AND.EX P0, PT, R6, R9, PT, P0 ;  /* 0x000000090600720c */ /* 0x000fc80003f04100 */
[----:B------:R-:W-:Y:S02]  /*0ef0*/  SEL R4, R7, R8, P0 ;  /* 0x0000000807047207 */ /* 0x000fe40000000000 */
[----:B------:R-:W-:Y:S02]  /*0f00*/  SEL R7, R6, R9, P0 ;  /* 0x0000000906077207 */ /* 0x000fe40000000000 */
[CC--:B------:R-:W-:Y:S02]  /*0f10*/  IADD3 R8, P3, PT, -R4.reuse, R5.reuse, RZ ;  /* 0x0000000504087210 */ /* 0x0c0fe40007f7e1ff */
[----:B------:R-:W-:Y:S02]  /*0f20*/  IADD3 R13, P2, PT, R4, -R5, RZ ;  /* 0x80000005040d7210 */ /* 0x000fe40007f5e0ff */
[----:B------:R-:W-:Y:S01]  /*0f30*/  ISETP.GT.U32.AND P1, PT, R8, -0x8, PT ;  /* 0xfffffff80800780c */ /* 0x000fe20003f24070 */
[----:B------:R-:W-:Y:S01]  /*0f40*/  IMAD.X R6, R2, 0x1, ~R7, P3 ;  /* 0x0000000102067824 */ /* 0x000fe200018e0e07 */
[----:B------:R-:W-:Y:S01]  /*0f50*/  LOP3.LUT R29, R13, 0x7, RZ, 0xc0, !PT ;  /* 0x000000070d1d7812 */ /* 0x000fe200078ec0ff */
[----:B------:R-:W-:-:S03]  /*0f60*/  IMAD.X R28, R7, 0x1, ~R2, P2 ;  /* 0x00000001071c7824 */ /* 0x000fc600010e0e02 */
[----:B------:R-:W-:Y:S02]  /*0f70*/  ISETP.GT.U32.AND.EX P1, PT, R6, -0x1, PT, P1 ;  /* 0xffffffff0600780c */ /* 0x000fe40003f24110 */
[----:B------:R-:W-:-:S04]  /*0f80*/  ISETP.NE.U32.AND P0, PT, R29, RZ, PT ;  /* 0x000000ff1d00720c */ /* 0x000fc80003f05070 */
[----:B------:R-:W-:-:S07]  /*0f90*/  ISETP.NE.AND.EX P0, PT, RZ, RZ, PT, P0 ;  /* 0x000000ffff00720c */ /* 0x000fce0003f05300 */
[----:B------:R-:W-:Y:S06]  /*0fa0*/  @P1 BRA `(.L_x_36) ;  /* 0x0000000000cc1947 */ /* 0x000fec0003800000 */
[----:B------:R-:W0:Y:S08]  /*0fb0*/  LDC.64 R6, c[0x0][0x390] ;  /* 0x0000e400ff067b82 */ /* 0x000e300000000a00 */
[----:B------:R-:W1:Y:S08]  /*0fc0*/  LDC.64 R14, c[0x0][0x380] ;  /* 0x0000e000ff0e7b82 */ /* 0x000e700000000a00 */
[----:B------:R-:W2:Y:S01]  /*0fd0*/  LDC.64 R8, c[0x0][0x388] ;  /* 0x0000e200ff087b82 */ /* 0x000ea20000000a00 */
[-C--:B0-----:R-:W-:Y:S01]  /*0fe0*/  IMAD R12, R3, R6.reuse, RZ ;  /* 0x00000006030c7224 */ /* 0x081fe200078e02ff */
[----:B------:R-:W-:Y:S01]  /*0ff0*/  SHF.L.U64.HI R30, R6, 0x3, R7 ;  /* 0x00000003061e7819 */ /* 0x000fe20000010207 */
[----:B------:R-:W-:-:S04]  /*1000*/  IMAD.WIDE.U32 R10, R0, R6, RZ ;  /* 0x00000006000a7225 */ /* 0x000fc800078e00ff */
[C---:B------:R-:W-:Y:S01]  /*1010*/  IMAD R23, R0.reuse, R7, R12 ;  /* 0x0000000700177224 */ /* 0x040fe200078e020c */
[----:B-1----:R-:W-:-:S03]  /*1020*/  LEA R16, P2, R0, R14, 0x5 ;  /* 0x0000000e00107211 */ /* 0x002fc600078428ff */
[----:B------:R-:W-:Y:S01]  /*1030*/  IMAD.IADD R23, R11, 0x1, R23 ;  /* 0x000000010b177824 */ /* 0x000fe200078e0217 */
[----:B------:R-:W-:Y:S02]  /*1040*/  IADD3 R16, P3, PT, R16, 0x20, RZ ;  /* 0x0000002010107810 */ /* 0x000fe40007f7e0ff */
[----:B------:R-:W-:Y:S02]  /*1050*/  LEA.HI.X R3, R0, R15, R3, 0x5, P2 ;  /* 0x0000000f00037211 */ /* 0x000fe400010f2c03 */
[C---:B--2---:R-:W-:Y:S02]  /*1060*/  LEA R17, P1, R10.reuse, R8, 0x2 ;  /* 0x000000080a117211 */ /* 0x044fe400078210ff */
[----:B------:R-:W-:Y:S01]  /*1070*/  LOP3.LUT R0, R13, 0xfffffff8, RZ, 0xc0, !PT ;  /* 0xfffffff80d007812 */ /* 0x000fe200078ec0ff */
[----:B------:R-:W-:Y:S01]  /*1080*/  IMAD.X R3, RZ, RZ, R3, P3 ;  /* 0x000000ffff037224 */ /* 0x000fe200018e0603 */
[----:B------:R-:W-:-:S09]  /*1090*/  LEA.HI.X R23, R10, R9, R23, 0x2, P1 ;  /* 0x000000090a177211 */ /* 0x000fd200008f1417 */
.L_x_37:
[----:B------:R-:W-:Y:S01]  /*10a0*/  IADD3 R18, P1, PT, R17, R6, RZ ;  /* 0x0000000611127210 */ /* 0x000fe20007f3e0ff */
[----:B------:R-:W-:Y:S01]  /*10b0*/  IMAD.MOV.U32 R15, RZ, RZ, R3 ;  /* 0x000000ffff0f7224 */ /* 0x000fe200078e0003 */
[----:B------:R-:W-:Y:S01]  /*10c0*/  MOV R14, R16 ;  /* 0x00000010000e7202 */ /* 0x000fe20000000f00 */
[----:B------:R-:W-:Y:S01]  /*10d0*/  IMAD.MOV.U32 R22, RZ, RZ, R17 ;  /* 0x000000ffff167224 */ /* 0x000fe200078e0011 */
[----:B------:R-:W-:Y:S01]  /*10e0*/  LEA R17, P3, R6, R17, 0x3 ;  /* 0x0000001106117211 */ /* 0x000fe200078618ff */
[--C-:B------:R-:W-:Y:S01]  /*10f0*/  IMAD.X R19, R23, 0x1, R7.reuse, P1 ;  /* 0x0000000117137824 */ /* 0x100fe200008e0607 */
[-C--:B------:R-:W-:Y:S02]  /*1100*/  IADD3 R12, P1, PT, R18, R6.reuse, RZ ;  /* 0x00000006120c7210 */ /* 0x080fe40007f3e0ff */
[----:B------:R-:W-:Y:S01]  /*1110*/  IADD3 R16, P4, PT, R14, 0x40, RZ ;  /* 0x000000400e107810 */ /* 0x000fe20007f9e0ff */
[----:B------:R0:W-:Y:S01]  /*1120*/  STG.E.64 desc[UR4][R14.64+-0x20], R22 ;  /* 0xffffe0160e007986 */ /* 0x0001e2000c101b04 */
[----:B------:R-:W-:Y:S01]  /*1130*/  IADD3 R5, P2, PT, R5, 0x8, RZ ;  /* 0x0000000805057810 */ /* 0x000fe20007f5e0ff */
[----:B------:R-:W-:Y:S01]  /*1140*/  IMAD.X R13, R19, 0x1, R7, P1 ;  /* 0x00000001130d7824 */ /* 0x000fe200008e0607 */
[----:B------:R-:W-:Y:S01]  /*1150*/  IADD3 R8, P1, PT, R12, R6, RZ ;  /* 0x000000060c087210 */ /* 0x000fe20007f3e0ff */
[----:B------:R1:W-:Y:S01]  /*1160*/  STG.E.64 desc[UR4][R14.64+-0x18], R18 ;  /* 0xffffe8120e007986 */ /* 0x0003e2000c101b04 */
[----:B------:R-:W-:Y:S01]  /*1170*/  IMAD.X R3, RZ, RZ, R15, P4 ;  /* 0x000000ffff037224 */ /* 0x000fe200020e060f */
[----:B------:R-:W-:-:S02]  /*1180*/  IADD3.X R2, PT, PT, RZ, R2, RZ, P2, !PT ;  /* 0x00000002ff027210 */ /* 0x000fc400017fe4ff */
[--C-:B------:R-:W-:Y:S01]  /*1190*/  IMAD.X R9, R13, 0x1, R7.reuse, P1 ;  /* 0x000000010d097824 */ /* 0x100fe200008e0607 */
[-C--:B------:R-:W-:Y:S01]  /*11a0*/  IADD3 R10, P1, PT, R8, R6.reuse, RZ ;  /* 0x00000006080a7210 */ /* 0x080fe20007f3e0ff */
[----:B------:R1:W-:Y:S04]  /*11b0*/  STG.E.64 desc[UR4][R14.64+-0x10], R12 ;  /* 0xfffff00c0e007986 */ /* 0x0003e8000c101b04 */
[----:B------:R-:W-:Y:S01]  /*11c0*/  IMAD.X R11, R9, 0x1, R7, P1 ;  /* 0x00000001090b7824 */ /* 0x000fe200008e0607 */
[----:B------:R-:W-:Y:S01]  /*11d0*/  IADD3 R20, P1, PT, R10, R6, RZ ;  /* 0x000000060a147210 */ /* 0x000fe20007f3e0ff */
[----:B------:R1:W-:Y:S01]  /*11e0*/  STG.E.64 desc[UR4][R14.64+-0x8], R8 ;  /* 0xfffff8080e007986 */ /* 0x0003e2000c101b04 */
[----:B0-----:R-:W-:-:S03]  /*11f0*/  IMAD.X R23, R23, 0x1, R30, P3 ;  /* 0x0000000117177824 */ /* 0x001fc600018e061e */
[--C-:B------:R-:W-:Y:S01]  /*1200*/  IMAD.X R21, R11, 0x1, R7.reuse, P1 ;  /* 0x000000010b157824 */ /* 0x100fe200008e0607 */
[-C--:B------:R-:W-:Y:S01]  /*1210*/  IADD3 R24, P1, PT, R20, R6.reuse, RZ ;  /* 0x0000000614187210 */ /* 0x080fe20007f3e0ff */
[----:B------:R1:W-:Y:S04]  /*1220*/  STG.E.64 desc[UR4][R14.64], R10 ;  /* 0x0000000a0e007986 */ /* 0x0003e8000c101b04 */
        /* <DEDUP_REMOVED lines=11> */
.L_x_36:
        /* <DEDUP_REMOVED lines=28> */
.L_x_38:
[----:B------:R-:W-:Y:S05]  /*14a0*/  @!P0 EXIT ;  /* 0x000000000000894d */ /* 0x000fea0003800000 */
[----:B------:R-:W-:Y:S02]  /*14b0*/  ISETP.NE.U32.AND P0, PT, R16, 0x1, PT ;  /* 0x000000011000780c */ /* 0x000fe40003f05070 */
[----:B------:R-:W-:Y:S02]  /*14c0*/  LOP3.LUT R4, R4, 0x1, RZ, 0xc0, !PT ;  /* 0x0000000104047812 */ /* 0x000fe400078ec0ff */
[----:B------:R-:W-:Y:S02]  /*14d0*/  ISETP.NE.AND.EX P0, PT, RZ, RZ, PT, P0 ;  /* 0x000000ffff00720c */ /* 0x000fe40003f05300 */
[----:B------:R-:W-:-:S04]  /*14e0*/  ISETP.NE.U32.AND P1, PT, R4, 0x1, PT ;  /* 0x000000010400780c */ /* 0x000fc80003f25070 */
[----:B------:R-:W-:-:S07]  /*14f0*/  ISETP.NE.U32.AND.EX P1, PT, RZ, RZ, PT, P1 ;  /* 0x000000ffff00720c */ /* 0x000fce0003f25110 */
[----:B------:R-:W-:Y:S06]  /*1500*/  @!P0 BRA `(.L_x_39) ;  /* 0x00000000003c8947 */ /* 0x000fec0003800000 */
[----:B0-----:R-:W0:Y:S01]  /*1510*/  LDC.64 R6, c[0x0][0x388] ;  /* 0x0000e200ff067b82 */ /* 0x001e220000000a00 */
        /* <DEDUP_REMOVED lines=8> */
[----:B------:R-:W-:Y:S02]  /*15a0*/  IADD3.X R11, PT, PT, R7, UR7, RZ, P2, !PT ;  /* 0x00000007070b7c10 */ /* 0x000fe400097fe4ff */
[C---:B------:R-:W-:Y:S02]  /*15b0*/  LEA.HI.X R9, R5.reuse, R9, R2, 0x3, P0 ;  /* 0x0000000905097211 */ /* 0x040fe400000f1c02 */
[----:B------:R-:W-:-:S03]  /*15c0*/  IADD3 R5, P0, PT, R5, 0x2, RZ ;  /* 0x0000000205057810 */ /* 0x000fc60007f1e0ff */
[----:B------:R1:W-:Y:S02]  /*15d0*/  STG.E.64 desc[UR4][R8.64], R6 ;  /* 0x0000000608007986 */ /* 0x0003e4000c101b04 */
[----:B------:R-:W-:Y:S02]  /*15e0*/  IMAD.X R2, RZ, RZ, R2, P0 ;  /* 0x000000ffff027224 */ /* 0x000fe400000e0602 */
[----:B------:R1:W-:Y:S06]  /*15f0*/  STG.E.64 desc[UR4][R8.64+0x8], R10 ;  /* 0x0000080a08007986 */ /* 0x0003ec000c101b04 */
.L_x_39:
[----:B------:R-:W-:Y:S05]  /*1600*/  @P1 EXIT ;  /* 0x000000000000194d */ /* 0x000fea0003800000 */
[----:B01----:R-:W0:Y:S01]  /*1610*/  LDC.64 R6, c[0x0][0x388] ;  /* 0x0000e200ff067b82 */ /* 0x003e220000000a00 */
        /* <DEDUP_REMOVED lines=10> */
        .weak           $__internal_2_$__cuda_sm20_div_u64
        .type           $__internal_2_$__cuda_sm20_div_u64,@function
        .size           $__internal_2_$__cuda_sm20_div_u64,(.L_x_427 - $__internal_2_$__cuda_sm20_div_u64)
$__internal_2_$__cuda_sm20_div_u64:
        /* <DEDUP_REMOVED lines=14> */
[----:B------:R-:W-:-:S05]  /*17a0*/  IMAD.HI.U32 R10, P1, R9, R13, R10 ;  /* 0x0000000d090a7227 */ /* 0x000fca000782000a */
[----:B------:R-:W-:Y:S01]  /*17b0*/  IADD3 R11, P2, PT, R17, R10, RZ ;  /* 0x0000000a110b7210 */ /* 0x000fe20007f5e0ff */
[----:B------:R-:W-:-:S04]  /*17c0*/  IMAD.X R10, R15, 0x1, R9, P0 ;  /* 0x000000010f0a7824 */ /* 0x000fc800000e0609 */
[----:B------:R-:W-:Y:S01]  /*17d0*/  IMAD.WIDE.U32 R8, R11, R18, RZ ;  /* 0x000000120b087225 */ /* 0x000fe200078e00ff */
[----:B------:R-:W-:Y:S02]  /*17e0*/  IADD3.X R13, PT, PT, RZ, RZ, R10, P2, P1 ;  /* 0x000000ffff0d7210 */ /* 0x000fe400017e240a */
[----:B------:R-:W-:-:S03]  /*17f0*/  IADD3 R15, P0, PT, RZ, -R8, RZ ;  /* 0x80000008ff0f7210 */ /* 0x000fc60007f1e0ff */
        /* <DEDUP_REMOVED lines=16> */
[----:B------:R-:W-:-:S04]  /*1900*/  IADD3 R11, P1, PT, R11, R8, RZ ;  /* 0x000000080b0b7210 */ /* 0x000fc80007f3e0ff */
[----:B------:R-:W-:-:S05]  /*1910*/  IADD3.X R8, PT, PT, R13, RZ, RZ, P0, !PT ;  /* 0x000000ff0d087210 */ /* 0x000fca00007fe4ff */
[----:B------:R-:W-:Y:S02]  /*1920*/  IMAD.X R13, RZ, RZ, R8, P1 ;  /* 0x000000ffff0d7224 */ /* 0x000fe400008e0608 */
[----:B------:R-:W-:-:S04]  /*1930*/  IMAD.WIDE.U32 R8, R11, R18, RZ ;  /* 0x000000120b087225 */ /* 0x000fc800078e00ff */
[----:B------:R-:W-:Y:S01]  /*1940*/  IMAD R9, R13, R18, R9 ;  /* 0x000000120d097224 */ /* 0x000fe200078e0209 */
[----:B------:R-:W-:-:S04]  /*1950*/  IADD3 R15, P0, PT, -R8, R5, RZ ;  /* 0x00000005080f7210 */ /* 0x000fc80007f1e1ff */
[-C--:B------:R-:W-:Y:S01]  /*1960*/  IADD3 R5, P1, PT, -R18, R15.reuse, RZ ;  /* 0x0000000f12057210 */ /* 0x080fe20007f3e1ff */
[----:B------:R-:W-:Y:S01]  /*1970*/  IMAD.X R10, R6, 0x1, ~R9, P0 ;  /* 0x00000001060a7824 */ /* 0x000fe200000e0e09 */
[----:B------:R-:W-:Y:S02]  /*1980*/  ISETP.GE.U32.AND P0, PT, R15, R18, PT ;  /* 0x000000120f00720c */ /* 0x000fe40003f06070 */
[----:B------:R-:W-:Y:S02]  /*1990*/  IADD3 R6, P2, PT, R11, 0x1, RZ ;  /* 0x000000010b067810 */ /* 0x000fe40007f5e0ff */
[C---:B------:R-:W-:Y:S02]  /*19a0*/  ISETP.GE.U32.AND.EX P0, PT, R10.reuse, RZ, PT, P0 ;  /* 0x000000ff0a00720c */ /* 0x040fe40003f06100 */
[----:B------:R-:W-:Y:S01]  /*19b0*/  IADD3.X R9, PT, PT, R10, -0x1, RZ, P1, !PT ;  /* 0xffffffff0a097810 */ /* 0x000fe20000ffe4ff */
[----:B------:R-:W-:Y:S01]  /*19c0*/  IMAD.X R8, RZ, RZ, R13, P2 ;  /* 0x000000ffff087224 */ /* 0x000fe200010e060d */
[----:B------:R-:W-:-:S02]  /*19d0*/  SEL R5, R5, R15, P0 ;  /* 0x0000000f05057207 */ /* 0x000fc40000000000 */
[----:B------:R-:W-:Y:S02]  /*19e0*/  SEL R11, R6, R11, P0 ;  /* 0x0000000b060b7207 */ /* 0x000fe40000000000 */
[----:B------:R-:W-:Y:S02]  /*19f0*/  SEL R9, R9, R10, P0 ;  /* 0x0000000a09097207 */ /* 0x000fe40000000000 */
[----:B------:R-:W-:Y:S02]  /*1a00*/  SEL R8, R8, R13, P0 ;  /* 0x0000000d08087207 */ /* 0x000fe40000000000 */
[----:B------:R-:W-:Y:S01]  /*1a10*/  ISETP.GE.U32.AND P0, PT, R5, R18, PT ;  /* 0x000000120500720c */ /* 0x000fe20003f06070 */
[----:B------:R-:W-:Y:S01]  /*1a20*/  IMAD.MOV.U32 R5, RZ, RZ, 0x0 ;  /* 0x00000000ff057424 */ /* 0x000fe200078e00ff */
[----:B------:R-:W-:Y:S02]  /*1a30*/  IADD3 R6, P2, PT, R11, 0x1, RZ ;  /* 0x000000010b067810 */ /* 0x000fe40007f5e0ff */
[----:B------:R-:W-:-:S02]  /*1a40*/  ISETP.GE.U32.AND.EX P0, PT, R9, RZ, PT, P0 ;  /* 0x000000ff0900720c */ /* 0x000fc40003f06100 */
[----:B------:R-:W-:Y:S01]  /*1a50*/  ISETP.NE.U32.AND P1, PT, R18, RZ, PT ;  /* 0x000000ff1200720c */ /* 0x000fe20003f25070 */
[----:B------:R-:W-:Y:S01]  /*1a60*/  IMAD.X R9, RZ, RZ, R8, P2 ;  /* 0x000000ffff097224 */ /* 0x000fe200010e0608 */
[----:B------:R-:W-:Y:S02]  /*1a70*/  SEL R6, R6, R11, P0 ;  /* 0x0000000b06067207 */ /* 0x000fe40000000000 */
[----:B------:R-:W-:Y:S02]  /*1a80*/  ISETP.NE.AND.EX P1, PT, RZ, RZ, PT, P1 ;  /* 0x000000ffff00720c */ /* 0x000fe40003f25310 */
[----:B------:R-:W-:Y:S02]  /*1a90*/  SEL R9, R9, R8, P0 ;  /* 0x0000000809097207 */ /* 0x000fe40000000000 */
[----:B------:R-:W-:Y:S02]  /*1aa0*/  SEL R6, R6, 0xffffffff, P1 ;  /* 0xffffffff06067807 */ /* 0x000fe40000800000 */
[----:B------:R-:W-:Y:S01]  /*1ab0*/  SEL R9, R9, 0xffffffff, P1 ;  /* 0xffffffff09097807 */ /* 0x000fe20000800000 */
[----:B------:R-:W-:Y:S06]  /*1ac0*/  RET.REL.NODEC R4 `(arange_u64_vec4) ;  /* 0xffffffe4044c7950 */ /* 0x000fec0003c3ffff */
.L_x_40:
        /* <DEDUP_REMOVED lines=11> */
.L_x_427:


//--------------------- .text.arange_u32_vec2     --------------------------
	.section	.text.arange_u32_vec2,"ax",@progbits
	.align	128
        .global         arange_u32_vec2
        .type           arange_u32_vec2,@function
        .size           arange_u32_vec2,(.L_x_428 - arange_u32_vec2)
        .other          arange_u32_vec2,@"STO_CUDA_ENTRY STV_DEFAULT"
arange_u32_vec2:
.text.arange_u32_vec2:
[----:B------:R-:W-:Y:S01]  /*0000*/  LDC R1, c[0x0][0x37c] ;  /* 0x0000df00ff017b82 */ /* 0x000fe20000000800 */
[----:B------:R-:W0:Y:S07]  /*0010*/  S2R R3, SR_TID.X ;  /* 0x0000000000037919 */ /* 0x000e2e0000002100 */
[----:B------:R-:W0:Y:S01]  /*0020*/  S2UR UR6, SR_CTAID.X ;  /* 0x00000000000679c3 */ /* 0x000e220000002500 */
[----:B------:R-:W1:Y:S01]  /*0030*/  LDCU.64 UR4, c[0x0][0x358] ;  /* 0x00006b00ff0477ac */ /* 0x000e620008000a00 */
[----:B------:R-:W-:Y:S01]  /*0040*/  BSSY.RECONVERGENT B0, `(.L_x_41) ;  /* 0x000007d000007945 */ /* 0x000fe20003800200 */
[----:B------:R-:W2:Y:S05]  /*0050*/  LDCU UR12, c[0x0][0x388] ;  /* 0x00007100ff0c77ac */ /* 0x000eaa0008000800 */
        /* <DEDUP_REMOVED lines=17> */
[----:B------:R-:W-:Y:S02]  /*0170*/  ISETP.GT.U32.AND.EX P1, PT, R0, R9, PT, P1 ;  /* 0x000000090000720c */ /* 0x000fe40003f24110 */
[----:B------:R-:W-:Y:S02]  /*0180*/  SEL R5, RZ, 0x1, P0 ;  /* 0x00000001ff057807 */ /* 0x000fe40000000000 */
[----:B------:R-:W-:Y:S02]  /*0190*/  SEL R6, R2, R7, P1 ;  /* 0x0000000702067207 */ /* 0x000fe40000800000 */
        /* <DEDUP_REMOVED lines=21> */
[----:B------:R-:W-:-:S12]  /*02f0*/  IMAD.MOV.U32 R7, RZ, RZ, RZ ;  /* 0x000000ffff077224 */ /* 0x000fd800078e00ff */
[----:B------:R-:W-:Y:S01]  /*0300*/  @P1 VIADD R6, R6, 0x1 ;  /* 0x0000000106061836 */ /* 0x000fe20000000000 */
[----:B------:R-:W-:Y:S01]  /*0310*/  @!P2 LOP3.LUT R6, RZ, R4, RZ, 0x33, !PT ;  /* 0x00000004ff06a212 */ /* 0x000fe200078e33ff */
[----:B------:R-:W-:Y:S06]  /*0320*/  BRA `(.L_x_45) ;  /* 0x0000000000107947 */ /* 0x000fec0003800000 */
.L_x_44:
[----:B------:R-:W-:-:S07]  /*0330*/  MOV R6, 0x350 ;  /* 0x0000035000067802 */ /* 0x000fce0000000f00 */
[----:B------:R-:W-:Y:S05]  /*0340*/  CALL.REL.NOINC `($__internal_3_$__cuda_sm20_div_u64) ;  /* 0x0000000800dc7944 */ /* 0x000fea0003c00000 */
[----:B------:R-:W-:Y:S02]  /*0350*/  IMAD.MOV.U32 R6, RZ, RZ, R8 ;  /* 0x000000ffff067224 */ /* 0x000fe400078e0008 */
[----:B------:R-:W-:-:S07]  /*0360*/  IMAD.MOV.U32 R7, RZ, RZ, R9 ;  /* 0x000000ffff077224 */ /* 0x000fce00078e0009 */
.L_x_45:
[----:B------:R-:W-:Y:S05]  /*0370*/  BSYNC.RECONVERGENT B1 ;  /* 0x0000000000017941 */ /* 0x000fea0003800200 */
.L_x_43:
[----:B------:R-:W-:Y:S01]  /*0380*/  IADD3 R11, P0, PT, R6, R5, RZ ;  /* 0x00000005060b7210 */ /* 0x000fe20007f1e0ff */
[----:B------:R-:W-:Y:S01]  /*0390*/  BSSY.RECONVERGENT B1, `(.L_x_46) ;  /* 0x0000025000017945 */ /* 0x000fe20003800200 */
[----:B------:R-:W-:Y:S02]  /*03a0*/  IMAD.MOV.U32 R29, RZ, RZ, R3 ;  /* 0x000000ffff1d7224 */ /* 0x000fe400078e0003 */
[C---:B------:R-:W-:Y:S01]  /*03b0*/  LOP3.LUT R5, R11.reuse, 0x3, RZ, 0xc0, !PT ;  /* 0x000000030b057812 */ /* 0x040fe200078ec0ff */
[----:B------:R-:W-:Y:S01]  /*03c0*/  IMAD.X R6, RZ, RZ, R7, P0 ;  /* 0x000000ffff067224 */ /* 0x000fe200000e0607 */
[----:B------:R-:W-:Y:S02]  /*03d0*/  ISETP.GE.U32.AND P0, PT, R11, 0x3, PT ;  /* 0x000000030b00780c */ /* 0x000fe40003f06070 */
[----:B------:R-:W-:Y:S01]  /*03e0*/  ISETP.NE.U32.AND P1, PT, R5, 0x3, PT ;  /* 0x000000030500780c */ /* 0x000fe20003f25070 */
[----:B------:R-:W-:Y:S01]  /*03f0*/  IMAD.MOV.U32 R5, RZ, RZ, RZ ;  /* 0x000000ffff057224 */ /* 0x000fe200078e00ff */
[----:B------:R-:W-:-:S02]  /*0400*/  ISETP.GE.U32.AND.EX P0, PT, R6, RZ, PT, P0 ;  /* 0x000000ff0600720c */ /* 0x000fc40003f06100 */
[----:B------:R-:W-:-:S13]  /*0410*/  ISETP.NE.AND.EX P1, PT, RZ, RZ, PT, P1 ;  /* 0x000000ffff00720c */ /* 0x000fda0003f25310 */
[----:B------:R-:W-:Y:S05]  /*0420*/  @!P1 BRA `(.L_x_47) ;  /* 0x00000000006c9947 */ /* 0x000fea0003800000 */
[----:B------:R-:W0:Y:S01]  /*0430*/  LDCU.128 UR8, c[0x0][0x380] ;  /* 0x00007000ff0877ac */ /* 0x000e220008000c00 */
[----:B------:R-:W-:Y:S02]  /*0440*/  VIADD R11, R11, 0x1 ;  /* 0x000000010b0b7836 */ /* 0x000fe40000000000 */
[----:B------:R-:W-:Y:S02]  /*0450*/  IMAD.MOV.U32 R12, RZ, RZ, RZ ;  /* 0x000000ffff0c7224 */ /* 0x000fe400078e00ff */
[----:B------:R-:W-:Y:S01]  /*0460*/  IMAD.MOV.U32 R29, RZ, RZ, R3 ;  /* 0x000000ffff1d7224 */ /* 0x000fe200078e0003 */
[----:B------:R-:W-:Y:S01]  /*0470*/  LOP3.LUT R11, R11, 0x3, RZ, 0xc0, !PT ;  /* 0x000000030b0b7812 */ /* 0x000fe200078ec0ff */
[----:B------:R-:W-:Y:S02]  /*0480*/  IMAD.MOV.U32 R5, RZ, RZ, RZ ;  /* 0x000000ffff057224 */ /* 0x000fe400078e00ff */
[C---:B0-----:R-:W-:Y:S01]  /*0490*/  IMAD R6, R3.reuse, UR11, RZ ;  /* 0x0000000b03067c24 */ /* 0x041fe2000f8e02ff */
[----:B------:R-:W-:Y:S01]  /*04a0*/  LEA R13, P1, R3, UR8, 0x3 ;  /* 0x00000008030d7c11 */ /* 0x000fe2000f8218ff */
[----:B------:R-:W-:-:S03]  /*04b0*/  IMAD R10, R4, UR11, RZ ;  /* 0x0000000b040a7c24 */ /* 0x000fc6000f8e02ff */
[C---:B------:R-:W-:Y:S02]  /*04c0*/  LEA R7, R6.reuse, UR11, 0x1 ;  /* 0x0000000b06077c11 */ /* 0x040fe4000f8e08ff */
[----:B------:R-:W-:Y:S02]  /*04d0*/  LEA.HI.X R14, R3, UR9, RZ, 0x3, P1 ;  /* 0x00000009030e7c11 */ /* 0x000fe400088f1cff */
[----:B------:R-:W-:Y:S01]  /*04e0*/  LEA R6, R6, UR10, 0x1 ;  /* 0x0000000a06067c11 */ /* 0x000fe2000f8e08ff */
[----:B------:R-:W-:-:S07]  /*04f0*/  VIADD R7, R7, UR10 ;  /* 0x0000000a07077c36 */ /* 0x000fce0008000000 */
.L_x_48:
[----:B------:R-:W-:Y:S01]  /*0500*/  IADD3 R11, P1, PT, R11, -0x1, RZ ;  /* 0xffffffff0b0b7810 */ /* 0x000fe20007f3e0ff */
[----:B------:R-:W-:Y:S01]  /*0510*/  IMAD.MOV.U32 R8, RZ, RZ, R13 ;  /* 0x000000ffff087224 */ /* 0x000fe200078e000d */
[----:B------:R-:W-:Y:S01]  /*0520*/  IADD3 R29, P2, PT, R4, R29, RZ ;  /* 0x0000001d041d7210 */ /* 0x000fe20007f5e0ff */
[----:B------:R-:W-:Y:S01]  /*0530*/  IMAD.MOV.U32 R9, RZ, RZ, R14 ;  /* 0x000000ffff097224 */ /* 0x000fe200078e000e */
[----:B------:R-:W-:Y:S02]  /*0540*/  IADD3.X R12, PT, PT, R12, -0x1, RZ, P1, !PT ;  /* 0xffffffff0c0c7810 */ /* 0x000fe40000ffe4ff */
[----:B------:R-:W-:Y:S01]  /*0550*/  ISETP.NE.U32.AND P1, PT, R11, RZ, PT ;  /* 0x000000ff0b00720c */ /* 0x000fe20003f25070 */
[----:B------:R-:W-:Y:S01]  /*0560*/  IMAD.X R5, RZ, RZ, R5, P2 ;  /* 0x000000ffff057224 */ /* 0x000fe200010e0605 */
[----:B------:R-:W-:Y:S01]  /*0570*/  LEA R13, P3, R4, R13, 0x3 ;  /* 0x0000000d040d7211 */ /* 0x000fe200078618ff */
[----:B------:R0:W-:Y:S01]  /*0580*/  STG.E.64 desc[UR4][R8.64], R6 ;  /* 0x0000000608007986 */ /* 0x0001e2000c101b04 */
[----:B------:R-:W-:-:S02]  /*0590*/  ISETP.NE.AND.EX P1, PT, R12, RZ, PT, P1 ;  /* 0x000000ff0c00720c */ /* 0x000fc40003f25310 */
[----:B------:R-:W-:Y:S01]  /*05a0*/  LEA.HI.X R14, R4, R14, RZ, 0x3, P3 ;  /* 0x0000000e040e7211 */ /* 0x000fe200018f1cff */
[C---:B0-----:R-:W-:Y:S02]  /*05b0*/  IMAD R6, R10.reuse, 0x2, R6 ;  /* 0x000000020a067824 */ /* 0x041fe400078e0206 */
[----:B------:R-:W-:-:S08]  /*05c0*/  IMAD R7, R10, 0x2, R7 ;  /* 0x000000020a077824 */ /* 0x000fd000078e0207 */
[----:B------:R-:W-:Y:S05]  /*05d0*/  @P1 BRA `(.L_x_48) ;  /* 0xfffffffc00c81947 */ /* 0x000fea000383ffff */
.L_x_47:
[----:B------:R-:W-:Y:S05]  /*05e0*/  BSYNC.RECONVERGENT B1 ;  /* 0x0000000000017941 */ /* 0x000fea0003800200 */
.L_x_46:
[----:B------:R-:W-:Y:S05]  /*05f0*/  @!P0 BRA `(.L_x_42) ;  /* 0x0000000000848947 */ /* 0x000fea0003800000 */
[----:B------:R-:W0:Y:S01]  /*0600*/  LDC R21, c[0x0][0x38c] ;  /* 0x0000e300ff157b82 */ /* 0x000e220000000800 */
[----:B------:R-:W-:Y:S01]  /*0610*/  IMAD.SHL.U32 R23, R4, 0x8, RZ ;  /* 0x0000000804177824 */ /* 0x000fe200078e00ff */
[----:B------:R-:W-:Y:S01]  /*0620*/  SHF.R.U32.HI R25, RZ, 0x1d, R4 ;  /* 0x0000001dff197819 */ /* 0x000fe20000011604 */
[----:B0-----:R-:W-:-:S07]  /*0630*/  IMAD.SHL.U32 R20, R21, 0x2, RZ ;  /* 0x0000000215147824 */ /* 0x001fce00078e00ff */
.L_x_49:
[C---:B0-----:R-:W-:Y:S01]  /*0640*/  LEA R18, P1, R29.reuse, UR14, 0x3 ;  /* 0x0000000e1d127c11 */ /* 0x041fe2000f8218ff */
[-C--:B------:R-:W-:Y:S01]  /*0650*/  IMAD R26, R20, R29.reuse, UR12 ;  /* 0x0000000c141a7e24 */ /* 0x080fe2000f8e021d */
[----:B------:R-:W-:Y:S02]  /*0660*/  IADD3 R11, P0, PT, R4, R29, RZ ;  /* 0x0000001d040b7210 */ /* 0x000fe40007f1e0ff */
[----:B------:R-:W-:Y:S01]  /*0670*/  LEA.HI.X R19, R29, UR15, R5, 0x3, P1 ;  /* 0x0000000f1d137c11 */ /* 0x000fe200088f1c05 */
[----:B------:R-:W-:Y:S01]  /*0680*/  IMAD.IADD R27, R26, 0x1, R21 ;  /* 0x000000011a1b7824 */ /* 0x000fe200078e0215 */
[C---:B------:R-:W-:Y:S01]  /*0690*/  IADD3 R6, P2, PT, R23.reuse, R18, RZ ;  /* 0x0000001217067210 */ /* 0x040fe20007f5e0ff */
[-C--:B------:R-:W-:Y:S01]  /*06a0*/  IMAD R12, R20, R11.reuse, UR12 ;  /* 0x0000000c140c7e24 */ /* 0x080fe2000f8e020b */
[C---:B------:R-:W-:Y:S02]  /*06b0*/  IADD3 R9, P1, PT, R4.reuse, R11, RZ ;  /* 0x0000000b04097210 */ /* 0x040fe40007f3e0ff */
[----:B------:R-:W-:Y:S01]  /*06c0*/  IADD3 R8, P3, PT, R23, R6, RZ ;  /* 0x0000000617087210 */ /* 0x000fe20007f7e0ff */
[C---:B------:R-:W-:Y:S01]  /*06d0*/  IMAD.X R7, R25.reuse, 0x1, R19, P2 ;  /* 0x0000000119077824 */ /* 0x040fe200010e0613 */
[-C--:B------:R-:W-:Y:S01]  /*06e0*/  IADD3 R29, P2, PT, R4, R9.reuse, RZ ;  /* 0x00000009041d7210 */ /* 0x080fe20007f5e0ff */
[C---:B------:R-:W-:Y:S01]  /*06f0*/  IMAD R14, R20.reuse, R9, UR12 ;  /* 0x0000000c140e7e24 */ /* 0x040fe2000f8e0209 */
[----:B------:R-:W-:Y:S01]  /*0700*/  IADD3.X R5, PT, PT, RZ, RZ, R5, P1, P0 ;  /* 0x000000ffff057210 */ /* 0x000fe20000fe0405 */
[----:B------:R-:W-:Y:S01]  /*0710*/  IMAD.X R9, R25, 0x1, R7, P3 ;  /* 0x0000000119097824 */ /* 0x000fe200018e0607 */
[----:B------:R-:W-:Y:S01]  /*0720*/  IADD3 R10, P3, PT, R23, R8, RZ ;  /* 0x00000008170a7210 */ /* 0x000fe20007f7e0ff */
[-C--:B------:R-:W-:Y:S01]  /*0730*/  IMAD R16, R20, R29.reuse, UR12 ;  /* 0x0000000c14107e24 */ /* 0x080fe2000f8e021d */
[----:B------:R-:W-:Y:S01]  /*0740*/  IADD3 R29, P0, PT, R4, R29, RZ ;  /* 0x0000001d041d7210 */ /* 0x000fe20007f1e0ff */
[--C-:B------:R-:W-:Y:S01]  /*0750*/  IMAD.IADD R13, R12, 0x1, R21.reuse ;  /* 0x000000010c0d7824 */ /* 0x100fe200078e0215 */
[----:B------:R0:W-:Y:S01]  /*0760*/  STG.E.64 desc[UR4][R18.64], R26 ;  /* 0x0000001a12007986 */ /* 0x0001e2000c101b04 */
[----:B------:R-:W-:Y:S01]  /*0770*/  IMAD.IADD R15, R14, 0x1, R21 ;  /* 0x000000010e0f7824 */ /* 0x000fe200078e0215 */
[----:B------:R-:W-:Y:S01]  /*0780*/  IADD3.X R5, PT, PT, RZ, RZ, R5, P0, P2 ;  /* 0x000000ffff057210 */ /* 0x000fe200007e4405 */
[----:B------:R-:W-:Y:S01]  /*0790*/  IMAD.X R11, R25, 0x1, R9, P3 ;  /* 0x00000001190b7824 */ /* 0x000fe200018e0609 */
[----:B------:R0:W-:Y:S01]  /*07a0*/  STG.E.64 desc[UR4][R6.64], R12 ;  /* 0x0000000c06007986 */ /* 0x0001e2000c101b04 */
[----:B------:R-:W-:Y:S01]  /*07b0*/  IMAD.IADD R17, R16, 0x1, R21 ;  /* 0x0000000110117824 */ /* 0x000fe200078e0215 */
[----:B------:R-:W-:-:S02]  /*07c0*/  ISETP.GE.U32.AND P0, PT, R29, R2, PT ;  /* 0x000000021d00720c */ /* 0x000fc40003f06070 */
[----:B------:R0:W-:Y:S02]  /*07d0*/  STG.E.64 desc[UR4][R8.64], R14 ;  /* 0x0000000e08007986 */ /* 0x0001e4000c101b04 */
[----:B------:R-:W-:Y:S02]  /*07e0*/  ISETP.GE.U32.AND.EX P0, PT, R5, R0, PT, P0 ;  /* 0x000000000500720c */ /* 0x000fe40003f06100 */
[----:B------:R0:W-:Y:S11]  /*07f0*/  STG.E.64 desc[UR4][R10.64], R16 ;  /* 0x000000100a007986 */ /* 0x0001f6000c101b04 */
[----:B------:R-:W-:Y:S05]  /*0800*/  @!P0 BRA `(.L_x_49) ;  /* 0xfffffffc008c8947 */ /* 0x000fea000383ffff */
.L_x_42:
[----:B------:R-:W-:Y:S05]  /*0810*/  BSYNC.RECONVERGENT B0 ;  /* 0x0000000000007941 */ /* 0x000fea0003800200 */
.L_x_41:
        /* <DEDUP_REMOVED lines=17> */
[C---:B------:R-:W-:Y:S01]  /*0930*/  IMAD.X R3, R4.reuse, 0x1, ~R11, P3 ;  /* 0x0000000104037824 */ /* 0x040fe200018e0e0b */
        /* <DEDUP_REMOVED lines=8> */
[----:B------:R-:W1:Y:S01]  /*09c0*/  LDC.64 R4, c[0x0][0x388] ;  /* 0x0000e200ff047b82 */ /* 0x000e620000000a00 */
[----:B0-----:R-:W-:-:S04]  /*09d0*/  LEA R16, P1, R2, R16, 0x3 ;  /* 0x0000001002107211 */ /* 0x001fc800078218ff */
[----:B------:R-:W-:Y:S02]  /*09e0*/  IADD3 R16, P2, PT, R16, 0x10, RZ ;  /* 0x0000001010107810 */ /* 0x000fe40007f5e0ff */
[C---:B------:R-:W-:Y:S01]  /*09f0*/  LEA.HI.X R0, R2.reuse, R17, R0, 0x3, P1 ;  /* 0x0000001102007211 */ /* 0x040fe200008f1c00 */
[----:B-1----:R-:W-:-:S04]  /*0a00*/  IMAD R3, R2, R5, RZ ;  /* 0x0000000502037224 */ /* 0x002fc800078e02ff */
[----:B------:R-:W-:Y:S02]  /*0a10*/  IMAD.X R17, RZ, RZ, R0, P2 ;  /* 0x000000ffff117224 */ /* 0x000fe400010e0600 */
[----:B------:R-:W-:-:S07]  /*0a20*/  IMAD R4, R3, 0x2, R4 ;  /* 0x0000000203047824 */ /* 0x000fce00078e0204 */
.L_x_51:
[--C-:B------:R-:W-:Y:S01]  /*0a30*/  IMAD.IADD R0, R4, 0x1, R5.reuse ;  /* 0x0000000104007824 */ /* 0x100fe200078e0205 */
[----:B------:R-:W-:Y:S01]  /*0a40*/  IADD3 R18, P1, PT, R18, -0x8, RZ ;  /* 0xfffffff812127810 */ /* 0x000fe20007f3e0ff */
[----:B------:R-:W-:Y:S01]  /*0a50*/  IMAD.MOV.U32 R2, RZ, RZ, R16 ;  /* 0x000000ffff027224 */ /* 0x000fe200078e0010 */
[----:B------:R-:W-:Y:S01]  /*0a60*/  IADD3 R7, P2, PT, R7, 0x8, RZ ;  /* 0x0000000807077810 */ /* 0x000fe20007f5e0ff */
[----:B------:R-:W-:Y:S01]  /*0a70*/  IMAD.IADD R10, R0, 0x1, R5 ;  /* 0x00000001000a7824 */ /* 0x000fe200078e0205 */
[----:B------:R-:W-:Y:S01]  /*0a80*/  IADD3.X R19, PT, PT, R19, -0x1, RZ, P1, !PT ;  /* 0xffffffff13137810 */ /* 0x000fe20000ffe4ff */
[----:B------:R-:W-:Y:S01]  /*0a90*/  IMAD.MOV.U32 R3, RZ, RZ, R17 ;  /* 0x000000ffff037224 */ /* 0x000fe200078e0011 */
[----:B------:R-:W-:Y:S01]  /*0aa0*/  ISETP.NE.U32.AND P1, PT, R18, RZ, PT ;  /* 0x000000ff1200720c */ /* 0x000fe20003f25070 */
[--C-:B------:R-:W-:Y:S01]  /*0ab0*/  IMAD.IADD R11, R10, 0x1, R5.reuse ;  /* 0x000000010a0b7824 */ /* 0x100fe200078e0205 */
[----:B------:R-:W-:Y:S01]  /*0ac0*/  IADD3 R16, P3, PT, R2, 0x20, RZ ;  /* 0x0000002002107810 */ /* 0x000fe20007f7e0ff */
[----:B------:R-:W-:Y:S01]  /*0ad0*/  IMAD.X R6, RZ, RZ, R6, P2 ;  /* 0x000000ffff067224 */ /* 0x000fe200010e0606 */
[----:B------:R-:W-:Y:S01]  /*0ae0*/  STG.E desc[UR4][R2.64+-0xc], R0 ;  /* 0xfffff40002007986 */ /* 0x000fe2000c101904 */
[----:B------:R-:W-:Y:S01]  /*0af0*/  IMAD.IADD R12, R11, 0x1, R5 ;  /* 0x000000010b0c7824 */ /* 0x000fe200078e0205 */
[----:B------:R-:W-:Y:S01]  /*0b00*/  ISETP.NE.AND.EX P1, PT, R19, RZ, PT, P1 ;  /* 0x000000ff1300720c */ /* 0x000fe20003f25310 */
[----:B------:R-:W-:Y:S01]  /*0b10*/  IMAD.X R17, RZ, RZ, R3, P3 ;  /* 0x000000ffff117224 */ /* 0x000fe200018e0603 */
[----:B------:R-:W-:Y:S01]  /*0b20*/  STG.E desc[UR4][R2.64+-0x8], R10 ;  /* 0xfffff80a02007986 */ /* 0x000fe2000c101904 */
[----:B------:R-:W-:-:S03]  /*0b30*/  IMAD.IADD R13, R12, 0x1, R5 ;  /* 0x000000010c0d7824 */ /* 0x000fc600078e0205 */
[----:B------:R-:W-:Y:S01]  /*0b40*/  STG.E desc[UR4][R2.64+-0x4], R11 ;  /* 0xfffffc0b02007986 */ /* 0x000fe2000c101904 */
[----:B------:R-:W-:-:S03]  /*0b50*/  IMAD.IADD R14, R13, 0x1, R5 ;  /* 0x000000010d0e7824 */ /* 0x000fc600078e0205 */
[----:B------:R-:W-:Y:S01]  /*0b60*/  STG.E desc[UR4][R2.64], R12 ;  /* 0x0000000c02007986 */ /* 0x000fe2000c101904 */
[----:B------:R-:W-:-:S03]  /*0b70*/  IMAD.IADD R15, R14, 0x1, R5 ;  /* 0x000000010e0f7824 */ /* 0x000fc600078e0205 */
[----:B------:R-:W-:Y:S04]  /*0b80*/  STG.E desc[UR4][R2.64+0x4], R13 ;  /* 0x0000040d02007986 */ /* 0x000fe8000c101904 */
[----:B------:R-:W-:Y:S04]  /*0b90*/  STG.E desc[UR4][R2.64+0x8], R14 ;  /* 0x0000080e02007986 */ /* 0x000fe8000c101904 */
[----:B------:R-:W-:Y:S04]  /*0ba0*/  STG.E desc[UR4][R2.64+0xc], R15 ;  /* 0x00000c0f02007986 */ /* 0x000fe8000c101904 */
[----:B------:R0:W-:Y:S02]  /*0bb0*/  STG.E desc[UR4][R2.64+-0x10], R4 ;  /* 0xfffff00402007986 */ /* 0x0001e4000c101904 */
[----:B0-----:R-:W-:Y:S01]  /*0bc0*/  IMAD R4, R5, 0x8, R4 ;  /* 0x0000000805047824 */ /* 0x001fe200078e0204 */
[----:B------:R-:W-:Y:S06]  /*0bd0*/  @P1 BRA `(.L_x_51) ;  /* 0xfffffffc00941947 */ /* 0x000fec000383ffff */
.L_x_50:
[----:B------:R-:W-:Y:S05]  /*0be0*/  @!P0 EXIT ;  /* 0x000000000000894d */ /* 0x000fea0003800000 */
[----:B------:R-:W-:Y:S02]  /*0bf0*/  ISETP.GE.U32.AND P0, PT, R20, 0x4, PT ;  /* 0x000000041400780c */ /* 0x000fe40003f06070 */
[----:B------:R-:W-:Y:S02]  /*0c00*/  LOP3.LUT R10, R9, 0x3, RZ, 0xc0, !PT ;  /* 0x00000003090a7812 */ /* 0x000fe400078ec0ff */
[----:B------:R-:W-:Y:S02]  /*0c10*/  ISETP.GE.U32.AND.EX P0, PT, RZ, RZ, PT, P0 ;  /* 0x000000ffff00720c */ /* 0x000fe40003f06100 */
[----:B------:R-:W-:-:S04]  /*0c20*/  ISETP.NE.U32.AND P1, PT, R10, RZ, PT ;  /* 0x000000ff0a00720c */ /* 0x000fc80003f25070 */
[----:B------:R-:W-:-:S07]  /*0c30*/  ISETP.NE.AND.EX P1, PT, RZ, RZ, PT, P1 ;  /* 0x000000ffff00720c */ /* 0x000fce0003f25310 */
[----:B------:R-:W-:Y:S06]  /*0c40*/  @!P0 BRA `(.L_x_52) ;  /* 0x0000000000388947 */ /* 0x000fec0003800000 */
[----:B------:R-:W0:Y:S08]  /*0c50*/  LDC.64 R12, c[0x0][0x388] ;  /* 0x0000e200ff0c7b82 */ /* 0x000e300000000a00 */
[----:B------:R-:W1:Y:S01]  /*0c60*/  LDC.64 R2, c[0x0][0x380] ;  /* 0x0000e000ff027b82 */ /* 0x000e620000000a00 */
[----:B0-----:R-:W-:-:S04]  /*0c70*/  IMAD R0, R7, R13, R12 ;  /* 0x0000000d07007224 */ /* 0x001fc800078e020c */
[----:B------:R-:W-:Y:S01]  /*0c80*/  IMAD.IADD R4, R0, 0x1, R13 ;  /* 0x0000000100047824 */ /* 0x000fe200078e020d */
[----:B-1----:R-:W-:-:S03]  /*0c90*/  LEA R2, P0, R7, R2, 0x2 ;  /* 0x0000000207027211 */ /* 0x002fc600078010ff */
[----:B------:R-:W-:Y:S01]  /*0ca0*/  IMAD.IADD R5, R4, 0x1, R13 ;  /* 0x0000000104057824 */ /* 0x000fe200078e020d */
[----:B------:R-:W-:-:S03]  /*0cb0*/  LEA.HI.X R3, R7, R3, R6, 0x2, P0 ;  /* 0x0000000307037211 */ /* 0x000fc600000f1406 */
[----:B------:R-:W-:Y:S01]  /*0cc0*/  IMAD.IADD R9, R5, 0x1, R13 ;  /* 0x0000000105097824 */ /* 0x000fe200078e020d */
[----:B------:R-:W-:Y:S01]  /*0cd0*/  IADD3 R7, P0, PT, R7, 0x4, RZ ;  /* 0x0000000407077810 */ /* 0x000fe20007f1e0ff */
[----:B------:R0:W-:Y:S04]  /*0ce0*/  STG.E desc[UR4][R2.64], R0 ;  /* 0x0000000002007986 */ /* 0x0001e8000c101904 */
[----:B------:R-:W-:Y:S01]  /*0cf0*/  IMAD.X R6, RZ, RZ, R6, P0 ;  /* 0x000000ffff067224 */ /* 0x000fe200000e0606 */
[----:B------:R0:W-:Y:S04]  /*0d00*/  STG.E desc[UR4][R2.64+0x4], R4 ;  /* 0x0000040402007986 */ /* 0x0001e8000c101904 */
[----:B------:R0:W-:Y:S04]  /*0d10*/  STG.E desc[UR4][R2.64+0x8], R5 ;  /* 0x0000080502007986 */ /* 0x0001e8000c101904 */
[----:B------:R0:W-:Y:S02]  /*0d20*/  STG.E desc[UR4][R2.64+0xc], R9 ;  /* 0x00000c0902007986 */ /* 0x0001e4000c101904 */
.L_x_52:
[----:B------:R-:W-:Y:S05]  /*0d30*/  @!P1 EXIT ;  /* 0x000000000000994d */ /* 0x000fea0003800000 */
[----:B------:R-:W-:Y:S02]  /*0d40*/  ISETP.NE.U32.AND P0, PT, R10, 0x1, PT ;  /* 0x000000010a00780c */ /* 0x000fe40003f05070 */
[----:B------:R-:W-:Y:S02]  /*0d50*/  LOP3.LUT R8, R8, 0x1, RZ, 0xc0, !PT ;  /* 0x0000000108087812 */ /* 0x000fe400078ec0ff */
[----:B------:R-:W-:Y:S02]  /*0d60*/  ISETP.NE.AND.EX P0, PT, RZ, RZ, PT, P0 ;  /* 0x000000ffff00720c */ /* 0x000fe40003f05300 */
[----:B------:R-:W-:-:S04]  /*0d70*/  ISETP.NE.U32.AND P1, PT, R8, 0x1, PT ;  /* 0x000000010800780c */ /* 0x000fc80003f25070 */
[----:B------:R-:W-:-:S07]  /*0d80*/  ISETP.NE.U32.AND.EX P1, PT, RZ, RZ, PT, P1 ;  /* 0x000000ffff00720c */ /* 0x000fce0003f25110 */
[----:B------:R-:W-:Y:S06]  /*0d90*/  @!P0 BRA `(.L_x_53) ;  /* 0x0000000000288947 */ /* 0x000fec0003800000 */
[----:B0-----:R-:W0:Y:S08]  /*0da0*/  LDC.64 R2, c[0x0][0x380] ;  /* 0x0000e000ff027b82 */ /* 0x001e300000000a00 */
[----:B------:R-:W1:Y:S01]  /*0db0*/  LDC.64 R4, c[0x0][0x388] ;  /* 0x0000e200ff047b82 */ /* 0x000e620000000a00 */
[----:B0-----:R-:W-:-:S04]  /*0dc0*/  LEA R2, P0, R7, R2, 0x2 ;  /* 0x0000000207027211 */ /* 0x001fc800078010ff */
[C---:B------:R-:W-:Y:S01]  /*0dd0*/  LEA.HI.X R3, R7.reuse, R3, R6, 0x2, P0 ;  /* 0x0000000307037211 */ /* 0x040fe200000f1406 */
[C---:B-1----:R-:W-:Y:S01]  /*0de0*/  IMAD R4, R7.reuse, R5, R4 ;  /* 0x0000000507047224 */ /* 0x042fe200078e0204 */
[----:B------:R-:W-:-:S03]  /*0df0*/  IADD3 R7, P0, PT, R7, 0x2, RZ ;  /* 0x0000000207077810 */ /* 0x000fc60007f1e0ff */
[----:B------:R-:W-:Y:S01]  /*0e00*/  IMAD.IADD R5, R4, 0x1, R5 ;  /* 0x0000000104057824 */ /* 0x000fe200078e0205 */
[----:B------:R1:W-:Y:S01]  /*0e10*/  STG.E desc[UR4][R2.64], R4 ;  /* 0x0000000402007986 */ /* 0x0003e2000c101904 */
[----:B------:R-:W-:-:S03]  /*0e20*/  IMAD.X R6, RZ, RZ, R6, P0 ;  /* 0x000000ffff067224 */ /* 0x000fc600000e0606 */
[----:B------:R1:W-:Y:S05]  /*0e30*/  STG.E desc[UR4][R2.64+0x4], R5 ;  /* 0x0000040502007986 */ /* 0x0003ea000c101904 */
.L_x_53:
[----:B------:R-:W-:Y:S05]  /*0e40*/  @P1 EXIT ;  /* 0x000000000000194d */ /* 0x000fea0003800000 */
[----:B01----:R-:W0:Y:S08]  /*0e50*/  LDC.64 R2, c[0x0][0x380] ;  /* 0x0000e000ff027b82 */ /* 0x003e300000000a00 */
[----:B------:R-:W1:Y:S01]  /*0e60*/  LDC.64 R4, c[0x0][0x388] ;  /* 0x0000e200ff047b82 */ /* 0x000e620000000a00 */
[----:B0-----:R-:W-:-:S04]  /*0e70*/  LEA R2, P0, R7, R2, 0x2 ;  /* 0x0000000207027211 */ /* 0x001fc800078010ff */
[C---:B------:R-:W-:Y:S01]  /*0e80*/  LEA.HI.X R3, R7.reuse, R3, R6, 0x2, P0 ;  /* 0x0000000307037211 */ /* 0x040fe200000f1406 */
[----:B-1----:R-:W-:-:S05]  /*0e90*/  IMAD R7, R7, R5, R4 ;  /* 0x0000000507077224 */ /* 0x002fca00078e0204 */
[----:B------:R-:W-:Y:S01]  /*0ea0*/  STG.E desc[UR4][R2.64], R7 ;  /* 0x0000000702007986 */ /* 0x000fe2000c101904 */
[----:B------:R-:W-:Y:S05]  /*0eb0*/  EXIT ;  /* 0x000000000000794d */ /* 0x000fea0003800000 */
        .weak           $__internal_3_$__cuda_sm20_div_u64
        .type           $__internal_3_$__cuda_sm20_div_u64,@function
        .size           $__internal_3_$__cuda_sm20_div_u64,(.L_x_428 - $__internal_3_$__cuda_sm20_div_u64)
$__internal_3_$__cuda_sm20_div_u64:
        /* <DEDUP_REMOVED lines=57> */
[----:B------:R-:W-:Y:S01]  /*1250*/  ISETP.NE.U32.AND P1, PT, R4, RZ, PT ;  /* 0x000000ff0400720c */ /* 0x000fe20003f25070 */
[----:B------:R-:W-:Y:S01]  /*1260*/  IMAD.MOV.U32 R7, RZ, RZ, 0x0 ;  /* 0x00000000ff077424 */ /* 0x000fe200078e00ff */
[----:B------:R-:W-:-:S02]  /*1270*/  ISETP.GE.U32.AND.EX P0, PT, R11, RZ, PT, P0 ;  /* 0x000000ff0b00720c */ /* 0x000fc40003f06100 */
[----:B------:R-:W-:Y:S02]  /*1280*/  ISETP.NE.AND.EX P1, PT, RZ, RZ, PT, P1 ;  /* 0x000000ffff00720c */ /* 0x000fe40003f25310 */
[----:B------:R-:W-:Y:S02]  /*1290*/  SEL R8, R8, R13, P0 ;  /* 0x0000000d08087207 */ /* 0x000fe40000000000 */
[----:B------:R-:W-:Y:S02]  /*12a0*/  SEL R9, R9, R10, P0 ;  /* 0x0000000a09097207 */ /* 0x000fe40000000000 */
[----:B------:R-:W-:Y:S02]  /*12b0*/  SEL R8, R8, 0xffffffff, P1 ;  /* 0xffffffff08087807 */ /* 0x000fe40000800000 */
[----:B------:R-:W-:Y:S01]  /*12c0*/  SEL R9, R9, 0xffffffff, P1 ;  /* 0xffffffff09097807 */ /* 0x000fe20000800000 */
[----:B------:R-:W-:Y:S06]  /*12d0*/  RET.REL.NODEC R6 `(arange_u32_vec2) ;  /* 0xffffffec06487950 */ /* 0x000fec0003c3ffff */
.L_x_54:
        /* <DEDUP_REMOVED lines=10> */
.L_x_428:


//--------------------- .text.arange_u32_vec3     --------------------------
	.section	.text.arange_u32_vec3,"ax",@progbits
	.align	128
        .global         arange_u32_vec3
        .type           arange_u32_vec3,@function
        .size           arange_u32_vec3,(.L_x_429 - arange_u32_vec3)
        .other          arange_u32_vec3,@"STO_CUDA_ENTRY STV_DEFAULT"
arange_u32_vec3:
.text.arange_u32_vec3:
[----:B------:R-:W-:Y:S08]  /*0000*/  LDC R1, c[0x0][0x37c] ;  /* 0x0000df00ff017b82 */ /* 0x000ff00000000800 */
[----:B------:R-:W0:Y:S01]  /*0010*/  LDC.64 R10, c[0x0][0x390] ;  /* 0x0000e400ff0a7b82 */ /* 0x000e220000000a00 */
[----:B------:R-:W1:Y:S01]  /*0020*/  S2R R9, SR_TID.X ;  /* 0x0000000000097919 */ /* 0x000e620000002100 */
[----:B------:R-:W2:Y:S01]  /*0030*/  LDCU.64 UR6, c[0x0][0x358] ;  /* 0x00006b00ff0677ac */ /* 0x000ea20008000a00 */
[----:B------:R-:W-:Y:S01]  /*0040*/  BSSY.RECONVERGENT B0, `(.L_x_55) ;  /* 0x0000099000007945 */ /* 0x000fe20003800200 */
[----:B------:R-:W3:Y:S04]  /*0050*/  LDCU UR8, c[0x0][0x388] ;  /* 0x00007100ff0877ac */ /* 0x000ee80008000800 */
[----:B------:R-:W1:Y:S08]  /*0060*/  S2UR UR4, SR_CTAID.X ;  /* 0x00000000000479c3 */ /* 0x000e700000002500 */
[----:B------:R-:W1:Y:S01]  /*0070*/  LDC R8, c[0x0][0x360] ;  /* 0x0000d800ff087b82 */ /* 0x000e620000000800 */
[----:B------:R-:W4:Y:S01]  /*0080*/  LDCU UR5, c[0x0][0x370] ;  /* 0x00006e00ff0577ac */ /* 0x000f220008000800 */
[----:B0-----:R-:W-:-:S04]  /*0090*/  IMAD.WIDE.U32 R2, R11, -0x55555555, RZ ;  /* 0xaaaaaaab0b027825 */ /* 0x001fc800078e00ff */
[----:B------:R-:W-:-:S04]  /*00a0*/  IMAD.WIDE.U32 R4, P0, R10, -0x55555556, R2 ;  /* 0xaaaaaaaa0a047825 */ /* 0x000fc80007800002 */
[----:B------:R-:W-:-:S04]  /*00b0*/  IMAD.WIDE.U32 R2, R10, -0x55555555, RZ ;  /* 0xaaaaaaab0a027825 */ /* 0x000fc800078e00ff */
[----:B------:R-:W-:Y:S01]  /*00c0*/  IMAD.X R7, RZ, RZ, RZ, P0 ;  /* 0x000000ffff077224 */ /* 0x000fe200000e06ff */
[----:B------:R-:W-:Y:S01]  /*00d0*/  IADD3 RZ, P0, PT, R3, R4, RZ ;  /* 0x0000000403ff7210 */ /* 0x000fe20007f1e0ff */
[----:B------:R-:W-:Y:S02]  /*00e0*/  IMAD.MOV.U32 R6, RZ, RZ, R5 ;  /* 0x000000ffff067224 */ /* 0x000fe400078e0005 */
[----:B-1----:R-:W-:Y:S02]  /*00f0*/  IMAD R3, R8, UR4, R9 ;  /* 0x0000000408037c24 */ /* 0x002fe4000f8e0209 */
[----:B------:R-:W-:-:S04]  /*0100*/  IMAD.WIDE.U32.X R4, R11, -0x55555556, R6, P0 ;  /* 0xaaaaaaaa0b047825 */ /* 0x000fc800000e0406 */
[----:B----4-:R-:W-:Y:S01]  /*0110*/  IMAD R8, R8, UR5, RZ ;  /* 0x0000000508087c24 */ /* 0x010fe2000f8e02ff */
[--C-:B------:R-:W-:Y:S02]  /*0120*/  SHF.R.U64 R0, R4, 0x1, R5.reuse ;  /* 0x0000000104007819 */ /* 0x100fe40000001205 */
[----:B------:R-:W-:Y:S02]  /*0130*/  SHF.R.U32.HI R2, RZ, 0x1, R5 ;  /* 0x00000001ff027819 */ /* 0x000fe40000011605 */
[----:B------:R-:W-:-:S04]  /*0140*/  ISETP.GT.U32.AND P0, PT, R0, R3, PT ;  /* 0x000000030000720c */ /* 0x000fc80003f04070 */
[----:B------:R-:W-:-:S13]  /*0150*/  ISETP.GT.U32.AND.EX P0, PT, R2, RZ, PT, P0 ;  /* 0x000000ff0200720c */ /* 0x000fda0003f04100 */
[----:B--23--:R-:W-:Y:S05]  /*0160*/  @!P0 BRA `(.L_x_56) ;  /* 0x0000000800188947 */ /* 0x00cfea0003800000 */
        /* <DEDUP_REMOVED lines=18> */
[----:B0-----:R-:W-:-:S06]  /*0290*/  IADD3 R6, PT, PT, R9, 0xffffffe, RZ ;  /* 0x0ffffffe09067810 */ /* 0x001fcc0007ffe0ff */
        /* <DEDUP_REMOVED lines=9> */
[----:B------:R-:W-:Y:S01]  /*0330*/  @P0 IADD3 R5, PT, PT, -R8, R5, RZ ;  /* 0x0000000508050210 */ /* 0x000fe20007ffe1ff */
[----:B------:R-:W-:-:S03]  /*0340*/  @P0 VIADD R6, R6, 0x1 ;  /* 0x0000000106060836 */ /* 0x000fc60000000000 */
[----:B------:R-:W-:-:S13]  /*0350*/  ISETP.GE.U32.AND P1, PT, R5, R8, PT ;  /* 0x000000080500720c */ /* 0x000fda0003f26070 */
[----:B------:R-:W-:Y:S01]  /*0360*/  @P1 VIADD R6, R6, 0x1 ;  /* 0x0000000106061836 */ /* 0x000fe20000000000 */
[----:B------:R-:W-:Y:S01]  /*0370*/  @!P2 LOP3.LUT R6, RZ, R8, RZ, 0x33, !PT ;  /* 0x00000008ff06a212 */ /* 0x000fe200078e33ff */
[----:B------:R-:W-:Y:S06]  /*0380*/  BRA `(.L_x_59) ;  /* 0x0000000000107947 */ /* 0x000fec0003800000 */
.L_x_58:
[----:B------:R-:W-:-:S07]  /*0390*/  MOV R6, 0x3b0 ;  /* 0x000003b000067802 */ /* 0x000fce0000000f00 */
[----:B------:R-:W-:Y:S05]  /*03a0*/  CALL.REL.NOINC `($__internal_4_$__cuda_sm20_div_u64) ;  /* 0x0000000800c47944 */ /* 0x000fea0003c00000 */
[----:B------:R-:W-:Y:S01]  /*03b0*/  MOV R6, R5 ;  /* 0x0000000500067202 */ /* 0x000fe20000000f00 */
[----:B------:R-:W-:-:S07]  /*03c0*/  IMAD.MOV.U32 R7, RZ, RZ, R10 ;  /* 0x000000ffff077224 */ /* 0x000fce00078e000a */
.L_x_59:
[----:B------:R-:W-:Y:S05]  /*03d0*/  BSYNC.RECONVERGENT B1 ;  /* 0x0000000000017941 */ /* 0x000fea0003800200 */
.L_x_57:
[----:B------:R-:W-:Y:S01]  /*03e0*/  IADD3 R12, P0, PT, R6, R4, RZ ;  /* 0x00000004060c7210 */ /* 0x000fe20007f1e0ff */
[----:B------:R-:W-:Y:S01]  /*03f0*/  BSSY.RECONVERGENT B1, `(.L_x_60) ;  /* 0x000002e000017945 */ /* 0x000fe20003800200 */
[----:B------:R-:W-:Y:S02]  /*0400*/  HFMA2 R9, -RZ, RZ, 0, 0 ;  /* 0x00000000ff097431 */ /* 0x000fe400000001ff */
[----:B------:R-:W-:Y:S01]  /*0410*/  IMAD.MOV.U32 R19, RZ, RZ, R3 ;  /* 0x000000ffff137224 */ /* 0x000fe200078e0003 */
[C---:B------:R-:W-:Y:S01]  /*0420*/  LOP3.LUT R4, R12.reuse, 0x3, RZ, 0xc0, !PT ;  /* 0x000000030c047812 */ /* 0x040fe200078ec0ff */
[----:B------:R-:W-:Y:S01]  /*0430*/  IMAD.X R6, RZ, RZ, R7, P0 ;  /* 0x000000ffff067224 */ /* 0x000fe200000e0607 */
[----:B------:R-:W-:Y:S02]  /*0440*/  ISETP.GE.U32.AND P0, PT, R12, 0x3, PT ;  /* 0x000000030c00780c */ /* 0x000fe40003f06070 */
[----:B------:R-:W-:Y:S02]  /*0450*/  ISETP.NE.U32.AND P1, PT, R4, 0x3, PT ;  /* 0x000000030400780c */ /* 0x000fe40003f25070 */
[----:B------:R-:W-:-:S02]  /*0460*/  ISETP.GE.U32.AND.EX P0, PT, R6, RZ, PT, P0 ;  /* 0x000000ff0600720c */ /* 0x000fc40003f06100 */
[----:B------:R-:W-:-:S13]  /*0470*/  ISETP.NE.AND.EX P1, PT, RZ, RZ, PT, P1 ;  /* 0x000000ffff00720c */ /* 0x000fda0003f25310 */
[----:B------:R-:W-:Y:S05]  /*0480*/  @!P1 BRA `(.L_x_61) ;  /* 0x0000000000909947 */ /* 0x000fea0003800000 */
[----:B------:R-:W0:Y:S01]  /*0490*/  LDC.64 R6, c[0x0][0x380] ;  /* 0x0000e000ff067b82 */ /* 0x000e220000000a00 */
[C---:B------:R-:W-:Y:S01]  /*04a0*/  IMAD R10, R3.reuse, 0x3, RZ ;  /* 0x00000003030a7824 */ /* 0x040fe200078e02ff */
[----:B------:R-:W-:Y:S01]  /*04b0*/  UMOV UR4, URZ ;  /* 0x000000ff00047c82 */ /* 0x000fe20008000000 */
[----:B------:R-:W-:Y:S01]  /*04c0*/  VIADD R12, R12, 0x1 ;  /* 0x000000010c0c7836 */ /* 0x000fe20000000000 */
[----:B------:R-:W-:Y:S01]  /*04d0*/  MOV R14, RZ ;  /* 0x000000ff000e7202 */ /* 0x000fe20000000f00 */
[----:B------:R-:W-:Y:S02]  /*04e0*/  VIADD R9, R10, 0x2 ;  /* 0x000000020a097836 */ /* 0x000fe40000000000 */
[----:B------:R-:W-:Y:S01]  /*04f0*/  IMAD.MOV.U32 R19, RZ, RZ, R3 ;  /* 0x000000ffff137224 */ /* 0x000fe200078e0003 */
[----:B------:R-:W1:Y:S01]  /*0500*/  LDC.64 R4, c[0x0][0x388] ;  /* 0x0000e200ff047b82 */ /* 0x000e620000000a00 */
[----:B------:R-:W-:Y:S01]  /*0510*/  LOP3.LUT R12, R12, 0x3, RZ, 0xc0, !PT ;  /* 0x000000030c0c7812 */ /* 0x000fe200078ec0ff */
[----:B0-----:R-:W-:-:S03]  /*0520*/  IMAD.WIDE.U32 R6, R3, 0xc, R6 ;  /* 0x0000000c03067825 */ /* 0x001fc600078e0006 */
[----:B------:R-:W-:Y:S01]  /*0530*/  IADD3 R6, P1, PT, R6, 0x8, RZ ;  /* 0x0000000806067810 */ /* 0x000fe20007f3e0ff */
[----:B-1----:R-:W-:-:S03]  /*0540*/  IMAD R11, R10, R5, R5 ;  /* 0x000000050a0b7224 */ /* 0x002fc600078e0205 */
[----:B------:R-:W-:Y:S01]  /*0550*/  IADD3.X R7, PT, PT, R7, UR4, RZ, P1, !PT ;  /* 0x0000000407077c10 */ /* 0x000fe20008ffe4ff */
[-CC-:B------:R-:W-:Y:S02]  /*0560*/  IMAD R13, R10, R5.reuse, R4.reuse ;  /* 0x000000050a0d7224 */ /* 0x180fe400078e0204 */
[-CC-:B------:R-:W-:Y:S02]  /*0570*/  IMAD R15, R9, R5.reuse, R4.reuse ;  /* 0x00000005090f7224 */ /* 0x180fe400078e0204 */
[----:B------:R-:W-:Y:S02]  /*0580*/  IMAD.IADD R11, R11, 0x1, R4 ;  /* 0x000000010b0b7824 */ /* 0x000fe400078e0204 */
[----:B------:R-:W-:Y:S02]  /*0590*/  IMAD R10, R8, R5, RZ ;  /* 0x00000005080a7224 */ /* 0x000fe400078e02ff */
[----:B------:R-:W-:-:S07]  /*05a0*/  IMAD.MOV.U32 R9, RZ, RZ, RZ ;  /* 0x000000ffff097224 */ /* 0x000fce00078e00ff */
.L_x_62:
[----:B------:R-:W-:Y:S01]  /*05b0*/  IADD3 R12, P1, PT, R12, -0x1, RZ ;  /* 0xffffffff0c0c7810 */ /* 0x000fe20007f3e0ff */
[----:B------:R-:W-:Y:S01]  /*05c0*/  IMAD.MOV.U32 R4, RZ, RZ, R6 ;  /* 0x000000ffff047224 */ /* 0x000fe200078e0006 */
[----:B------:R-:W-:Y:S01]  /*05d0*/  MOV R5, R7 ;  /* 0x0000000700057202 */ /* 0x000fe20000000f00 */
[----:B------:R-:W-:Y:S01]  /*05e0*/  UMOV UR4, URZ ;  /* 0x000000ff00047c82 */ /* 0x000fe20008000000 */
[----:B------:R-:W-:Y:S02]  /*05f0*/  IADD3.X R14, PT, PT, R14, -0x1, RZ, P1, !PT ;  /* 0xffffffff0e0e7810 */ /* 0x000fe40000ffe4ff */
[----:B------:R-:W-:Y:S01]  /*0600*/  ISETP.NE.U32.AND P1, PT, R12, RZ, PT ;  /* 0x000000ff0c00720c */ /* 0x000fe20003f25070 */
[C---:B------:R-:W-:Y:S01]  /*0610*/  IMAD.WIDE.U32 R6, R8.reuse, 0xc, R4 ;  /* 0x0000000c08067825 */ /* 0x040fe200078e0004 */
[----:B------:R-:W-:Y:S01]  /*0620*/  IADD3 R19, P2, PT, R8, R19, RZ ;  /* 0x0000001308137210 */ /* 0x000fe20007f5e0ff */
[----:B------:R0:W-:Y:S01]  /*0630*/  STG.E desc[UR6][R4.64+-0x8], R13 ;  /* 0xfffff80d04007986 */ /* 0x0001e2000c101906 */
[----:B------:R-:W-:Y:S01]  /*0640*/  ISETP.NE.AND.EX P1, PT, R14, RZ, PT, P1 ;  /* 0x000000ff0e00720c */ /* 0x000fe20003f25310 */
[----:B------:R-:W-:-:S02]  /*0650*/  VIADD R7, R7, UR4 ;  /* 0x0000000407077c36 */ /* 0x000fc40008000000 */
[----:B------:R1:W-:Y:S01]  /*0660*/  STG.E desc[UR6][R4.64+-0x4], R11 ;  /* 0xfffffc0b04007986 */ /* 0x0003e2000c101906 */
[----:B------:R-:W-:-:S03]  /*0670*/  IMAD.X R9, RZ, RZ, R9, P2 ;  /* 0x000000ffff097224 */ /* 0x000fc600010e0609 */
[----:B------:R2:W-:Y:S01]  /*0680*/  STG.E desc[UR6][R4.64], R15 ;  /* 0x0000000f04007986 */ /* 0x0005e2000c101906 */
[C---:B0-----:R-:W-:Y:S02]  /*0690*/  IMAD R13, R10.reuse, 0x3, R13 ;  /* 0x000000030a0d7824 */ /* 0x041fe400078e020d */
[C---:B-1----:R-:W-:Y:S02]  /*06a0*/  IMAD R11, R10.reuse, 0x3, R11 ;  /* 0x000000030a0b7824 */ /* 0x042fe400078e020b */
[----:B--2---:R-:W-:Y:S01]  /*06b0*/  IMAD R15, R10, 0x3, R15 ;  /* 0x000000030a0f7824 */ /* 0x004fe200078e020f */
[----:B------:R-:W-:Y:S06]  /*06c0*/  @P1 BRA `(.L_x_62) ;  /* 0xfffffffc00b81947 */ /* 0x000fec000383ffff */
.L_x_61:
[----:B------:R-:W-:Y:S05]  /*06d0*/  BSYNC.RECONVERGENT B1 ;  /* 0x0000000000017941 */ /* 0x000fea0003800200 */
.L_x_60:
[----:B------:R-:W-:Y:S05]  /*06e0*/  @!P0 BRA `(.L_x_56) ;  /* 0x0000000000b88947 */ /* 0x000fea0003800000 */
[----:B------:R-:W0:Y:S08]  /*06f0*/  LDC R13, c[0x0][0x38c] ;  /* 0x0000e300ff0d7b82 */ /* 0x000e300000000800 */
[----:B------:R-:W1:Y:S01]  /*0700*/  LDC.64 R4, c[0x0][0x380] ;  /* 0x0000e000ff047b82 */ /* 0x000e620000000a00 */
[----:B0-----:R-:W-:-:S07]  /*0710*/  IMAD R12, R13, 0x3, RZ ;  /* 0x000000030d0c7824 */ /* 0x001fce00078e02ff */
.L_x_63:
[----:B--2---:R-:W-:Y:S01]  /*0720*/  IMAD R7, R9, 0xc, RZ ;  /* 0x0000000c09077824 */ /* 0x004fe200078e02ff */
[----:B------:R-:W-:Y:S01]  /*0730*/  UMOV UR4, URZ ;  /* 0x000000ff00047c82 */ /* 0x000fe20008000000 */
[----:B-1----:R-:W-:-:S04]  /*0740*/  IMAD.WIDE.U32 R10, R19, 0xc, R4 ;  /* 0x0000000c130a7825 */ /* 0x002fc800078e0004 */
[-C--:B------:R-:W-:Y:S01]  /*0750*/  IMAD R16, R12, R19.reuse, UR8 ;  /* 0x000000080c107e24 */ /* 0x080fe2000f8e0213 */
[----:B------:R-:W-:Y:S01]  /*0760*/  IADD3 R19, P2, PT, R8, R19, RZ ;  /* 0x0000001308137210 */ /* 0x000fe20007f5e0ff */
[----:B------:R-:W-:Y:S02]  /*0770*/  IMAD.IADD R11, R11, 0x1, R7 ;  /* 0x000000010b0b7824 */ /* 0x000fe400078e0207 */
[----:B------:R-:W-:Y:S02]  /*0780*/  IMAD.IADD R17, R16, 0x1, R13 ;  /* 0x0000000110117824 */ /* 0x000fe400078e020d */
[----:B------:R-:W-:Y:S01]  /*0790*/  IMAD.WIDE.U32 R6, R8, 0xc, R10 ;  /* 0x0000000c08067825 */ /* 0x000fe200078e000a */
[----:B------:R-:W-:Y:S03]  /*07a0*/  STG.E desc[UR6][R10.64], R16 ;  /* 0x000000100a007986 */ /* 0x000fe6000c101906 */
[-C--:B------:R-:W-:Y:S01]  /*07b0*/  IMAD R18, R12, R19.reuse, UR8 ;  /* 0x000000080c127e24 */ /* 0x080fe2000f8e0213 */
[----:B------:R-:W-:Y:S01]  /*07c0*/  IADD3 R19, P1, PT, R8, R19, RZ ;  /* 0x0000001308137210 */ /* 0x000fe20007f3e0ff */
[----:B------:R-:W-:Y:S01]  /*07d0*/  IMAD.IADD R21, R17, 0x1, R13 ;  /* 0x0000000111157824 */ /* 0x000fe200078e020d */
[----:B------:R-:W-:Y:S01]  /*07e0*/  IADD3 R7, PT, PT, R7, UR4, RZ ;  /* 0x0000000407077c10 */ /* 0x000fe2000fffe0ff */
[----:B------:R0:W-:Y:S01]  /*07f0*/  STG.E desc[UR6][R10.64+0x4], R17 ;  /* 0x000004110a007986 */ /* 0x0001e2000c101906 */
[----:B------:R-:W-:Y:S01]  /*0800*/  IADD3 R20, PT, PT, R18, R13, RZ ;  /* 0x0000000d12147210 */ /* 0x000fe20007ffe0ff */
[-C--:B------:R-:W-:Y:S01]  /*0810*/  IMAD R22, R12, R19.reuse, UR8 ;  /* 0x000000080c167e24 */ /* 0x080fe2000f8e0213 */
[C---:B------:R-:W-:Y:S01]  /*0820*/  IADD3 R19, P0, PT, R8.reuse, R19, RZ ;  /* 0x0000001308137210 */ /* 0x040fe20007f1e0ff */
[----:B------:R-:W-:Y:S01]  /*0830*/  IMAD.WIDE.U32 R14, R8, 0xc, R6 ;  /* 0x0000000c080e7825 */ /* 0x000fe200078e0006 */
[----:B------:R1:W-:Y:S01]  /*0840*/  STG.E desc[UR6][R10.64+0x8], R21 ;  /* 0x000008150a007986 */ /* 0x0003e2000c101906 */
[----:B------:R-:W-:-:S02]  /*0850*/  IADD3.X R9, PT, PT, RZ, RZ, R9, P1, P2 ;  /* 0x000000ffff097210 */ /* 0x000fc40000fe4409 */
[-C--:B------:R-:W-:Y:S01]  /*0860*/  IMAD R25, R12, R19.reuse, UR8 ;  /* 0x000000080c197e24 */ /* 0x080fe2000f8e0213 */
[----:B------:R-:W-:Y:S01]  /*0870*/  IADD3 R19, P1, PT, R8, R19, RZ ;  /* 0x0000001308137210 */ /* 0x000fe20007f3e0ff */
[----:B------:R-:W-:Y:S01]  /*0880*/  VIADD R15, R15, UR4 ;  /* 0x000000040f0f7c36 */ /* 0x000fe20008000000 */
[----:B------:R2:W-:Y:S01]  /*0890*/  STG.E desc[UR6][R6.64], R18 ;  /* 0x0000001206007986 */ /* 0x0005e2000c101906 */
[----:B------:R-:W-:Y:S01]  /*08a0*/  IMAD.IADD R24, R22, 0x1, R13 ;  /* 0x0000000116187824 */ /* 0x000fe200078e020d */
[----:B------:R-:W-:Y:S01]  /*08b0*/  IADD3.X R9, PT, PT, RZ, RZ, R9, P1, P0 ;  /* 0x000000ffff097210 */ /* 0x000fe20000fe0409 */
[----:B0-----:R-:W-:Y:S01]  /*08c0*/  IMAD.WIDE.U32 R16, R8, 0xc, R14 ;  /* 0x0000000c08107825 */ /* 0x001fe200078e000e */
[----:B------:R2:W-:Y:S01]  /*08d0*/  STG.E desc[UR6][R6.64+0x4], R20 ;  /* 0x0000041406007986 */ /* 0x0005e2000c101906 */
[----:B------:R-:W-:Y:S02]  /*08e0*/  ISETP.GE.U32.AND P0, PT, R19, R0, PT ;  /* 0x000000001300720c */ /* 0x000fe40003f06070 */
[----:B-1----:R-:W-:Y:S01]  /*08f0*/  IADD3 R10, PT, PT, R25, R13, RZ ;  /* 0x0000000d190a7210 */ /* 0x002fe20007ffe0ff */
[--C-:B------:R-:W-:Y:S01]  /*0900*/  IMAD.IADD R23, R20, 0x1, R13.reuse ;  /* 0x0000000114177824 */ /* 0x100fe200078e020d */
[----:B------:R-:W-:Y:S01]  /*0910*/  ISETP.GE.U32.AND.EX P0, PT, R9, R2, PT, P0 ;  /* 0x000000020900720c */ /* 0x000fe20003f06100 */
[----:B------:R-:W-:-:S02]  /*0920*/  IMAD.IADD R11, R24, 0x1, R13 ;  /* 0x00000001180b7824 */ /* 0x000fc400078e020d */
[----:B------:R-:W-:Y:S01]  /*0930*/  VIADD R17, R17, UR4 ;  /* 0x0000000411117c36 */ /* 0x000fe20008000000 */
[----:B------:R2:W-:Y:S01]  /*0940*/  STG.E desc[UR6][R6.64+0x8], R23 ;  /* 0x0000081706007986 */ /* 0x0005e2000c101906 */
[----:B------:R-:W-:-:S03]  /*0950*/  IMAD.IADD R21, R10, 0x1, R13 ;  /* 0x000000010a157824 */ /* 0x000fc600078e020d */
[----:B------:R2:W-:Y:S04]  /*0960*/  STG.E desc[UR6][R14.64], R22 ;  /* 0x000000160e007986 */ /* 0x0005e8000c101906 */
[----:B------:R2:W-:Y:S04]  /*0970*/  STG.E desc[UR6][R14.64+0x4], R24 ;  /* 0x000004180e007986 */ /* 0x0005e8000c101906 */
[----:B------:R2:W-:Y:S04]  /*0980*/  STG.E desc[UR6][R14.64+0x8], R11 ;  /* 0x0000080b0e007986 */ /* 0x0005e8000c101906 */
[----:B------:R2:W-:Y:S04]  /*0990*/  STG.E desc[UR6][R16.64], R25 ;  /* 0x0000001910007986 */ /* 0x0005e8000c101906 */
[----:B------:R2:W-:Y:S04]  /*09a0*/  STG.E desc[UR6][R16.64+0x4], R10 ;  /* 0x0000040a10007986 */ /* 0x0005e8000c101906 */
[----:B------:R2:W-:Y:S01]  /*09b0*/  STG.E desc[UR6][R16.64+0x8], R21 ;  /* 0x0000081510007986 */ /* 0x0005e2000c101906 */
[----:B------:R-:W-:Y:S05]  /*09c0*/  @!P0 BRA `(.L_x_63) ;  /* 0xfffffffc00548947 */ /* 0x000fea000383ffff */
.L_x_56:
[----:B------:R-:W-:Y:S05]  /*09d0*/  BSYNC.RECONVERGENT B0 ;  /* 0x0000000000007941 */ /* 0x000fea0003800200 */
.L_x_55:
[----:B------:R-:W0:Y:S01]  /*09e0*/  LDCU.64 UR4, c[0x0][0x390] ;  /* 0x00007200ff0477ac */ /* 0x000e220008000a00 */
[----:B------:R-:W-:-:S04]  /*09f0*/  IMAD.WIDE.U32 R4, R0, 0x3, RZ ;  /* 0x0000000300047825 */ /* 0x000fc800078e00ff */
[----:B--2---:R-:W-:-:S04]  /*0a00*/  IMAD R7, R2, 0x3, RZ ;  /* 0x0000000302077824 */ /* 0x004fc800078e02ff */
[----:B------:R-:W-:Y:S01]  /*0a10*/  IMAD.IADD R6, R5, 0x1, R7 ;  /* 0x0000000105067824 */ /* 0x000fe200078e0207 */
[----:B0-----:R-:W-:-:S04]  /*0a20*/  ISETP.GE.U32.AND P0, PT, R4, UR4, PT ;  /* 0x0000000404007c0c */ /* 0x001fc8000bf06070 */
[----:B------:R-:W-:-:S04]  /*0a30*/  ISETP.GE.U32.AND.EX P0, PT, R6, UR5, PT, P0 ;  /* 0x0000000506007c0c */ /* 0x000fc8000bf06100 */
[----:B------:R-:W-:Y:S02]  /*0a40*/  ISETP.NE.OR P0, PT, R3, RZ, P0 ;  /* 0x000000ff0300720c */ /* 0x000fe40000705670 */
[----:B------:R-:W-:-:S11]  /*0a50*/  MOV R3, R4 ;  /* 0x0000000400037202 */ /* 0x000fd60000000f00 */
[----:B------:R-:W-:Y:S05]  /*0a60*/  @P0 EXIT ;  /* 0x000000000000094d */ /* 0x000fea0003800000 */
[C---:B------:R-:W-:Y:S02]  /*0a70*/  IADD3 R4, P2, PT, R3.reuse, -UR4, RZ ;  /* 0x8000000403047c10 */ /* 0x040fe4000ff5e0ff */
[----:B------:R-:W-:Y:S02]  /*0a80*/  IADD3 R16, P1, PT, -R3, UR4, RZ ;  /* 0x0000000403107c10 */ /* 0x000fe4000ff3e1ff */
[----:B------:R-:W-:Y:S02]  /*0a90*/  ISETP.GT.U32.AND P0, PT, R4, -0x8, PT ;  /* 0xfffffff80400780c */ /* 0x000fe40003f04070 */
[C---:B------:R-:W-:Y:S02]  /*0aa0*/  IADD3.X R4, PT, PT, R6.reuse, ~UR5, RZ, P2, !PT ;  /* 0x8000000506047c10 */ /* 0x040fe400097fe4ff */
[----:B------:R-:W-:Y:S02]  /*0ab0*/  IADD3.X R17, PT, PT, ~R6, UR5, RZ, P1, !PT ;  /* 0x0000000506117c10 */ /* 0x000fe40008ffe5ff */
[----:B------:R-:W-:-:S02]  /*0ac0*/  ISETP.GT.U32.AND.EX P1, PT, R4, -0x1, PT, P0 ;  /* 0xffffffff0400780c */ /* 0x000fc40003f24100 */
[----:B------:R-:W-:-:S04]  /*0ad0*/  ISETP.NE.U32.AND P2, PT, R16, RZ, PT ;  /* 0x000000ff1000720c */ /* 0x000fc80003f45070 */
[----:B------:R-:W-:-:S07]  /*0ae0*/  ISETP.NE.AND.EX P0, PT, R17, RZ, PT, P2 ;  /* 0x000000ff1100720c */ /* 0x000fce0003f05320 */
[----:B------:R-:W-:Y:S06]  /*0af0*/  @P1 BRA `(.L_x_64) ;  /* 0x00000000008c1947 */ /* 0x000fec0003800000 */
[----:B------:R-:W0:Y:S01]  /*0b00*/  LDC.64 R8, c[0x0][0x380] ;  /* 0x0000e000ff087b82 */ /* 0x000e220000000a00 */
[----:B------:R-:W-:Y:S01]  /*0b10*/  IMAD R15, R2, 0xc, RZ ;  /* 0x0000000c020f7824 */ /* 0x000fe200078e02ff */
[----:B------:R-:W-:Y:S01]  /*0b20*/  UMOV UR4, URZ ;  /* 0x000000ff00047c82 */ /* 0x000fe20008000000 */
[----:B------:R-:W-:-:S05]  /*0b30*/  UMOV UR5, URZ ;  /* 0x000000ff00057c82 */ /* 0x000fca0008000000 */
[----:B------:R-:W1:Y:S01]  /*0b40*/  LDC.64 R4, c[0x0][0x388] ;  /* 0x0000e200ff047b82 */ /* 0x000e620000000a00 */
[----:B0-----:R-:W-:-:S03]  /*0b50*/  IMAD.WIDE.U32 R8, R0, 0xc, R8 ;  /* 0x0000000c00087825 */ /* 0x001fc600078e0008 */
[----:B------:R-:W-:Y:S01]  /*0b60*/  IADD3 R14, P1, PT, R8, 0x10, RZ ;  /* 0x00000010080e7810 */ /* 0x000fe20007f3e0ff */
[----:B-1----:R-:W-:-:S04]  /*0b70*/  IMAD R7, R0, R5, RZ ;  /* 0x0000000500077224 */ /* 0x002fc800078e02ff */
[----:B------:R-:W-:Y:S02]  /*0b80*/  IMAD.X R15, R9, 0x1, R15, P1 ;  /* 0x00000001090f7824 */ /* 0x000fe400008e060f */
[----:B------:R-:W-:-:S07]  /*0b90*/  IMAD R4, R7, 0x3, R4 ;  /* 0x0000000307047824 */ /* 0x000fce00078e0204 */
.L_x_65:
[--C-:B------:R-:W-:Y:S01]  /*0ba0*/  IMAD.IADD R0, R4, 0x1, R5.reuse ;  /* 0x0000000104007824 */ /* 0x100fe200078e0205 */
[----:B------:R-:W-:Y:S01]  /*0bb0*/  MOV R9, R15 ;  /* 0x0000000f00097202 */ /* 0x000fe20000000f00 */
[----:B------:R-:W-:Y:S01]  /*0bc0*/  IMAD.MOV.U32 R8, RZ, RZ, R14 ;  /* 0x000000ffff087224 */ /* 0x000fe200078e000e */
[----:B------:R-:W-:Y:S02]  /*0bd0*/  UIADD3 UR4, UP0, UPT, UR4, 0x8, URZ ;  /* 0x0000000804047890 */ /* 0x000fe4000ff1e0ff */
[----:B------:R-:W-:Y:S02]  /*0be0*/  IADD3 R2, PT, PT, R0, R5, RZ ;  /* 0x0000000500027210 */ /* 0x000fe40007ffe0ff */
[----:B------:R-:W-:Y:S01]  /*0bf0*/  STG.E desc[UR6][R8.64+-0xc], R0 ;  /* 0xfffff40008007986 */ /* 0x000fe2000c101906 */
[----:B------:R-:W-:Y:S01]  /*0c00*/  UIADD3.X UR5, UPT, UPT, URZ, UR5, URZ, UP0, !UPT ;  /* 0x00000005ff057290 */ /* 0x000fe200087fe4ff */
[----:B------:R-:W-:Y:S01]  /*0c10*/  IADD3 R14, P1, PT, R8, 0x20, RZ ;  /* 0x00000020080e7810 */ /* 0x000fe20007f3e0ff */
[----:B------:R-:W-:Y:S01]  /*0c20*/  IMAD.IADD R7, R2, 0x1, R5 ;  /* 0x0000000102077824 */ /* 0x000fe200078e0205 */
[----:B------:R-:W-:Y:S01]  /*0c30*/  STG.E desc[UR6][R8.64+-0x8], R2 ;  /* 0xfffff80208007986 */ /* 0x000fe2000c101906 */
[----:B------:R-:W-:-:S02]  /*0c40*/  UISETP.NE.U32.AND UP0, UPT, UR4, URZ, UPT ;  /* 0x000000ff0400728c */ /* 0x000fc4000bf05070 */
[----:B------:R-:W-:Y:S01]  /*0c50*/  IMAD.IADD R10, R7, 0x1, R5 ;  /* 0x00000001070a7824 */ /* 0x000fe200078e0205 */
[----:B------:R-:W-:Y:S01]  /*0c60*/  STG.E desc[UR6][R8.64+-0x4], R7 ;  /* 0xfffffc0708007986 */ /* 0x000fe2000c101906 */
[----:B------:R-:W-:Y:S01]  /*0c70*/  UISETP.NE.AND.EX UP0, UPT, UR5, URZ, UPT, UP0 ;  /* 0x000000ff0500728c */ /* 0x000fe2000bf05300 */
[----:B------:R-:W-:Y:S02]  /*0c80*/  IMAD.X R15, RZ, RZ, R9, P1 ;  /* 0x000000ffff0f7224 */ /* 0x000fe400008e0609 */
[----:B------:R-:W-:Y:S01]  /*0c90*/  IADD3 R11, PT, PT, R10, R5, RZ ;  /* 0x000000050a0b7210 */ /* 0x000fe20007ffe0ff */
[----:B------:R-:W-:Y:S04]  /*0ca0*/  STG.E desc[UR6][R8.64], R10 ;  /* 0x0000000a08007986 */ /* 0x000fe8000c101906 */
[--C-:B------:R-:W-:Y:S01]  /*0cb0*/  IMAD.IADD R12, R11, 0x1, R5.reuse ;  /* 0x000000010b0c7824 */ /* 0x100fe200078e0205 */
[----:B------:R-:W-:Y:S03]  /*0cc0*/  STG.E desc[UR6][R8.64+0x4], R11 ;  /* 0x0000040b08007986 */ /* 0x000fe6000c101906 */
[----:B------:R-:W-:Y:S01]  /*0cd0*/  IMAD.IADD R13, R12, 0x1, R5 ;  /* 0x000000010c0d7824 */ /* 0x000fe200078e0205 */
[----:B------:R-:W-:Y:S04]  /*0ce0*/  STG.E desc[UR6][R8.64+0x8], R12 ;  /* 0x0000080c08007986 */ /* 0x000fe8000c101906 */
[----:B------:R-:W-:Y:S04]  /*0cf0*/  STG.E desc[UR6][R8.64+0xc], R13 ;  /* 0x00000c0d08007986 */ /* 0x000fe8000c101906 */
[----:B------:R0:W-:Y:S02]  /*0d00*/  STG.E desc[UR6][R8.64+-0x10], R4 ;  /* 0xfffff00408007986 */ /* 0x0001e4000c101906 */
[----:B0-----:R-:W-:Y:S01]  /*0d10*/  LEA R4, R5, R4, 0x3 ;  /* 0x0000000405047211 */ /* 0x001fe200078e18ff */
[----:B------:R-:W-:Y:S06]  /*0d20*/  BRA.U UP0, `(.L_x_65) ;  /* 0xfffffffd009c7547 */ /* 0x000fec000b83ffff */
.L_x_64:
[----:B------:R-:W-:Y:S05]  /*0d30*/  @!P0 EXIT ;  /* 0x000000000000894d */ /* 0x000fea0003800000 */
[C---:B------:R-:W-:Y:S02]  /*0d40*/  ISETP.NE.U32.AND P1, PT, R16.reuse, 0x1, PT ;  /* 0x000000011000780c */ /* 0x040fe40003f25070 */
[----:B------:R-:W-:Y:S02]  /*0d50*/  LOP3.LUT R0, R16, 0x1, RZ, 0xc0, !PT ;  /* 0x0000000110007812 */ /* 0x000fe400078ec0ff */
[----:B------:R-:W-:Y:S02]  /*0d60*/  ISETP.NE.AND.EX P1, PT, R17, RZ, PT, P1 ;  /* 0x000000ff1100720c */ /* 0x000fe40003f25310 */
[----:B------:R-:W-:-:S04]  /*0d70*/  ISETP.NE.U32.AND P0, PT, R0, 0x1, PT ;  /* 0x000000010000780c */ /* 0x000fc80003f05070 */
[----:B------:R-:W-:-:S07]  /*0d80*/  ISETP.NE.U32.AND.EX P0, PT, RZ, RZ, PT, P0 ;  /* 0x000000ffff00720c */ /* 0x000fce0003f05100 */
[----:B------:R-:W-:Y:S06]  /*0d90*/  @!P1 BRA `(.L_x_66) ;  /* 0x0000000000289947 */ /* 0x000fec0003800000 */
[----:B------:R-:W0:Y:S08]  /*0da0*/  LDC.64 R4, c[0x0][0x380] ;  /* 0x0000e000ff047b82 */ /* 0x000e300000000a00 */
        /* <DEDUP_REMOVED lines=9> */
.L_x_66:
[----:B------:R-:W-:Y:S05]  /*0e40*/  @P0 EXIT ;  /* 0x000000000000094d */ /* 0x000fea0003800000 */
[----:B0-----:R-:W0:Y:S08]  /*0e50*/  LDC.64 R4, c[0x0][0x380] ;  /* 0x0000e000ff047b82 */ /* 0x001e300000000a00 */
[----:B------:R-:W1:Y:S01]  /*0e60*/  LDC.64 R8, c[0x0][0x388] ;  /* 0x0000e200ff087b82 */ /* 0x000e620000000a00 */
[----:B0-----:R-:W-:-:S04]  /*0e70*/  LEA R4, P0, R3, R4, 0x2 ;  /* 0x0000000403047211 */ /* 0x001fc800078010ff */
[C---:B------:R-:W-:Y:S01]  /*0e80*/  LEA.HI.X R5, R3.reuse, R5, R6, 0x2, P0 ;  /* 0x0000000503057211 */ /* 0x040fe200000f1406 */
[----:B-1----:R-:W-:-:S05]  /*0e90*/  IMAD R3, R3, R9, R8 ;  /* 0x0000000903037224 */ /* 0x002fca00078e0208 */
[----:B------:R-:W-:Y:S01]  /*0ea0*/  STG.E desc[UR6][R4.64], R3 ;  /* 0x0000000304007986 */ /* 0x000fe2000c101906 */
[----:B------:R-:W-:Y:S05]  /*0eb0*/  EXIT ;  /* 0x000000000000794d */ /* 0x000fea0003800000 */
        .weak           $__internal_4_$__cuda_sm20_div_u64
        .type           $__internal_4_$__cuda_sm20_div_u64,@function
        .size           $__internal_4_$__cuda_sm20_div_u64,(.L_x_429 - $__internal_4_$__cuda_sm20_div_u64)
$__internal_4_$__cuda_sm20_div_u64:
[----:B------:R-:W-:-:S06]  /*0ec0*/  HFMA2 R9, -RZ, RZ, 0, 0 ;  /* 0x00000000ff097431 */ /* 0x000fcc00000001ff */
        /* <DEDUP_REMOVED lines=19> */
[----:B------:R-:W-:-:S04]  /*1000*/  IMAD R10, R9, R8, R11 ;  /* 0x00000008090a7224 */ /* 0x000fc800078e020b */
[----:B------:R-:W-:-:S04]  /*1010*/  IMAD.HI.U32 R12, R13, R15, RZ ;  /* 0x0000000f0d0c7227 */ /* 0x000fc800078e00ff */
[----:B------:R-:W-:-:S04]  /*1020*/  IMAD.X R10, RZ, RZ, ~R10, P0 ;  /* 0x000000ffff0a7224 */ /* 0x000fc800000e0e0a */
[----:B------:R-:W-:-:S04]  /*1030*/  IMAD.WIDE.U32 R12, P0, R13, R10, R12 ;  /* 0x0000000a0d0c7225 */ /* 0x000fc8000780000c */
[C---:B------:R-:W-:Y:S02]  /*1040*/  IMAD R11, R9.reuse, R10, RZ ;  /* 0x0000000a090b7224 */ /* 0x040fe400078e02ff */
[----:B------:R-:W-:-:S04]  /*1050*/  IMAD.HI.U32 R12, P1, R9, R15, R12 ;  /* 0x0000000f090c7227 */ /* 0x000fc8000782000c */
[----:B------:R-:W-:Y:S01]  /*1060*/  IMAD.HI.U32 R10, R9, R10, RZ ;  /* 0x0000000a090a7227 */ /* 0x000fe200078e00ff */
[----:B------:R-:W-:-:S03]  /*1070*/  IADD3 R12, P2, PT, R11, R12, RZ ;  /* 0x0000000c0b0c7210 */ /* 0x000fc60007f5e0ff */
[----:B------:R-:W-:Y:S01]  /*1080*/  IMAD.MOV.U32 R11, RZ, RZ, RZ ;  /* 0x000000ffff0b7224 */ /* 0x000fe200078e00ff */
[----:B------:R-:W-:Y:S01]  /*1090*/  IADD3.X R9, PT, PT, R10, R9, RZ, P0, !PT ;  /* 0x000000090a097210 */ /* 0x000fe200007fe4ff */
        /* <DEDUP_REMOVED lines=9> */
[----:B------:R-:W-:-:S05]  /*1130*/  IADD3.X R9, PT, PT, RZ, R9, RZ, P1, !PT ;  /* 0x00000009ff097210 */ /* 0x000fca0000ffe4ff */
        /* <DEDUP_REMOVED lines=13> */
[----:B------:R-:W-:Y:S02]  /*1210*/  ISETP.GE.U32.AND P0, PT, R5, R8, PT ;  /* 0x000000080500720c */ /* 0x000fe40003f06070 */
[----:B------:R-:W-:Y:S02]  /*1220*/  IADD3 R5, P2, PT, R12, 0x1, RZ ;  /* 0x000000010c057810 */ /* 0x000fe40007f5e0ff */
[----:B------:R-:W-:-:S02]  /*1230*/  ISETP.NE.U32.AND P1, PT, R8, RZ, PT ;  /* 0x000000ff0800720c */ /* 0x000fc40003f25070 */
[----:B------:R-:W-:Y:S01]  /*1240*/  ISETP.GE.U32.AND.EX P0, PT, R7, RZ, PT, P0 ;  /* 0x000000ff0700720c */ /* 0x000fe20003f06100 */
[----:B------:R-:W-:Y:S01]  /*1250*/  IMAD.MOV.U32 R7, RZ, RZ, 0x0 ;  /* 0x00000000ff077424 */ /* 0x000fe200078e00ff */
[-C--:B------:R-:W-:Y:S02]  /*1260*/  IADD3.X R10, PT, PT, RZ, R9.reuse, RZ, P2, !PT ;  /* 0x00000009ff0a7210 */ /* 0x080fe400017fe4ff */
[----:B------:R-:W-:Y:S02]  /*1270*/  ISETP.NE.AND.EX P1, PT, RZ, RZ, PT, P1 ;  /* 0x000000ffff00720c */ /* 0x000fe40003f25310 */
[----:B------:R-:W-:Y:S02]  /*1280*/  SEL R5, R5, R12, P0 ;  /* 0x0000000c05057207 */ /* 0x000fe40000000000 */
[----:B------:R-:W-:Y:S02]  /*1290*/  SEL R10, R10, R9, P0 ;  /* 0x000000090a0a7207 */ /* 0x000fe40000000000 */
[----:B------:R-:W-:-:S02]  /*12a0*/  SEL R5, R5, 0xffffffff, P1 ;  /* 0xffffffff05057807 */ /* 0x000fc40000800000 */
[----:B------:R-:W-:Y:S01]  /*12b0*/  SEL R10, R10, 0xffffffff, P1 ;  /* 0xffffffff0a0a7807 */ /* 0x000fe20000800000 */
[----:B------:R-:W-:Y:S06]  /*12c0*/  RET.REL.NODEC R6 `(arange_u32_vec3) ;  /* 0xffffffec064c7950 */ /* 0x000fec0003c3ffff */
.L_x_67:
        /* <DEDUP_REMOVED lines=11> */
.L_x_429:


//--------------------- .text.arange_u32_vec4     --------------------------
	.section	.text.arange_u32_vec4,"ax",@progbits
	.align	128
        .global         arange_u32_vec4
        .type           arange_u32_vec4,@function
        .size           arange_u32_vec4,(.L_x_430 - arange_u32_vec4)
        .other          arange_u32_vec4,@"STO_CUDA_ENTRY STV_DEFAULT"
arange_u32_vec4:
.text.arange_u32_vec4:
        /* <DEDUP_REMOVED lines=51> */
.L_x_71:
[----:B------:R-:W-:-:S07]  /*0330*/  MOV R6, 0x350 ;  /* 0x0000035000067802 */ /* 0x000fce0000000f00 */
[----:B------:R-:W-:Y:S05]  /*0340*/  CALL.REL.NOINC `($__internal_5_$__cuda_sm20_div_u64) ;  /* 0x0000000c00187944 */ /* 0x000fea0003c00000 */
[----:B------:R-:W-:Y:S02]  /*0350*/  IMAD.MOV.U32 R6, RZ, RZ, R5 ;  /* 0x000000ffff067224 */ /* 0x000fe400078e0005 */
[----:B------:R-:W-:-:S07]  /*0360*/  IMAD.MOV.U32 R7, RZ, RZ, R8 ;  /* 0x000000ffff077224 */ /* 0x000fce00078e0008 */
.L_x_72:
[----:B------:R-:W-:Y:S05]  /*0370*/  BSYNC.RECONVERGENT B1 ;  /* 0x0000000000017941 */ /* 0x000fea0003800200 */
.L_x_70:
        /* <DEDUP_REMOVED lines=12> */
[----:B------:R-:W-:Y:S02]  /*0440*/  IMAD.SHL.U32 R4, R0, 0x4, RZ ;  /* 0x0000000400047824 */ /* 0x000fe400078e00ff */
[----:B------:R-:W-:Y:S02]  /*0450*/  IMAD.MOV.U32 R23, RZ, RZ, R0 ;  /* 0x000000ffff177224 */ /* 0x000fe400078e0000 */
[C---:B------:R-:W-:Y:S02]  /*0460*/  VIADD R6, R4.reuse, 0x2 ;  /* 0x0000000204067836 */ /* 0x040fe40000000000 */
[----:B------:R-:W-:Y:S01]  /*0470*/  VIADD R7, R4, 0x3 ;  /* 0x0000000304077836 */ /* 0x000fe20000000000 */
[----:B------:R-:W1:Y:S01]  /*0480*/  LDC.64 R8, c[0x0][0x380] ;  /* 0x0000e000ff087b82 */ /* 0x000e620000000a00 */
[----:B------:R-:W-:Y:S02]  /*0490*/  IMAD.MOV.U32 R26, RZ, RZ, RZ ;  /* 0x000000ffff1a7224 */ /* 0x000fe400078e00ff */
[----:B0-----:R-:W-:-:S02]  /*04a0*/  IMAD R5, R0, R11, RZ ;  /* 0x0000000b00057224 */ /* 0x001fc400078e02ff */
[-C--:B------:R-:W-:Y:S02]  /*04b0*/  IMAD R13, R4, R11.reuse, R11 ;  /* 0x0000000b040d7224 */ /* 0x080fe400078e020b */
[--C-:B------:R-:W-:Y:S02]  /*04c0*/  IMAD R4, R5, 0x4, R10.reuse ;  /* 0x0000000405047824 */ /* 0x100fe400078e020a */
[-CC-:B------:R-:W-:Y:S02]  /*04d0*/  IMAD R6, R6, R11.reuse, R10.reuse ;  /* 0x0000000b06067224 */ /* 0x180fe400078e020a */
[--C-:B------:R-:W-:Y:S01]  /*04e0*/  IMAD R7, R7, R11, R10.reuse ;  /* 0x0000000b07077224 */ /* 0x100fe200078e020a */
[----:B-1----:R-:W-:Y:S01]  /*04f0*/  LEA R15, P1, R0, R8, 0x4 ;  /* 0x00000008000f7211 */ /* 0x002fe200078220ff */
[----:B------:R-:W-:Y:S02]  /*0500*/  IMAD.IADD R5, R13, 0x1, R10 ;  /* 0x000000010d057824 */ /* 0x000fe400078e020a */
[----:B------:R-:W-:Y:S01]  /*0510*/  VIADD R10, R12, 0x1 ;  /* 0x000000010c0a7836 */ /* 0x000fe20000000000 */
[----:B------:R-:W-:Y:S01]  /*0520*/  LEA.HI.X R13, R0, R9, RZ, 0x4, P1 ;  /* 0x00000009000d7211 */ /* 0x000fe200008f24ff */
[----:B------:R-:W-:-:S02]  /*0530*/  IMAD R11, R16, R11, RZ ;  /* 0x0000000b100b7224 */ /* 0x000fc400078e02ff */
[----:B------:R-:W-:Y:S01]  /*0540*/  IMAD.MOV.U32 R12, RZ, RZ, RZ ;  /* 0x000000ffff0c7224 */ /* 0x000fe200078e00ff */
[----:B------:R-:W-:-:S07]  /*0550*/  LOP3.LUT R10, R10, 0x3, RZ, 0xc0, !PT ;  /* 0x000000030a0a7812 */ /* 0x000fce00078ec0ff */
.L_x_75:
        /* <DEDUP_REMOVED lines=8> */
[----:B------:R0:W-:Y:S01]  /*05e0*/  STG.E.128 desc[UR4][R8.64], R4 ;  /* 0x0000000408007986 */ /* 0x0001e2000c101d04 */
[----:B------:R-:W-:-:S02]  /*05f0*/  ISETP.NE.AND.EX P1, PT, R12, RZ, PT, P1 ;  /* 0x000000ff0c00720c */ /* 0x000fc40003f25310 */
[----:B------:R-:W-:Y:S01]  /*0600*/  LEA.HI.X R13, R16, R13, RZ, 0x4, P3 ;  /* 0x0000000d100d7211 */ /* 0x000fe200018f24ff */
[C---:B0-----:R-:W-:Y:S01]  /*0610*/  IMAD R4, R11.reuse, 0x4, R4 ;  /* 0x000000040b047824 */ /* 0x041fe200078e0204 */
[C---:B------:R-:W-:Y:S01]  /*0620*/  LEA R7, R11.reuse, R7, 0x2 ;  /* 0x000000070b077211 */ /* 0x040fe200078e10ff */
[C---:B------:R-:W-:Y:S02]  /*0630*/  IMAD R6, R11.reuse, 0x4, R6 ;  /* 0x000000040b067824 */ /* 0x040fe400078e0206 */
[----:B------:R-:W-:-:S06]  /*0640*/  IMAD R5, R11, 0x4, R5 ;  /* 0x000000040b057824 */ /* 0x000fcc00078e0205 */
[----:B------:R-:W-:Y:S05]  /*0650*/  @P1 BRA `(.L_x_75) ;  /* 0xfffffffc00c01947 */ /* 0x000fea000383ffff */
.L_x_74:
[----:B------:R-:W-:Y:S05]  /*0660*/  BSYNC.RECONVERGENT B1 ;  /* 0x0000000000017941 */ /* 0x000fea0003800200 */
.L_x_73:
[----:B------:R-:W-:Y:S05]  /*0670*/  @!P0 BRA `(.L_x_69) ;  /* 0x0000000000a48947 */ /* 0x000fea0003800000 */
[----:B------:R-:W0:Y:S01]  /*0680*/  LDC R19, c[0x0][0x38c] ;  /* 0x0000e300ff137b82 */ /* 0x000e220000000800 */
[----:B------:R-:W-:Y:S01]  /*0690*/  IMAD.SHL.U32 R18, R16, 0x10, RZ ;  /* 0x0000001010127824 */ /* 0x000fe200078e00ff */
[----:B------:R-:W-:Y:S01]  /*06a0*/  SHF.R.U32.HI R27, RZ, 0x1c, R16 ;  /* 0x0000001cff1b7819 */ /* 0x000fe20000011610 */
[----:B0-----:R-:W-:-:S07]  /*06b0*/  IMAD.SHL.U32 R17, R19, 0x4, RZ ;  /* 0x0000000413117824 */ /* 0x001fce00078e00ff */
.L_x_76:
[-C--:B0-----:R-:W-:Y:S01]  /*06c0*/  IADD3 R8, P0, PT, R16, R23.reuse, RZ ;  /* 0x0000001710087210 */ /* 0x081fe20007f1e0ff */
[----:B------:R-:W-:Y:S01]  /*06d0*/  IMAD R20, R17, R23, UR8 ;  /* 0x0000000811147e24 */ /* 0x000fe2000f8e0217 */
[----:B------:R-:W-:-:S03]  /*06e0*/  LEA R14, P1, R23, UR10, 0x4 ;  /* 0x0000000a170e7c11 */ /* 0x000fc6000f8220ff */
[-C--:B------:R-:W-:Y:S01]  /*06f0*/  IMAD R4, R17, R8.reuse, UR8 ;  /* 0x0000000811047e24 */ /* 0x080fe2000f8e0208 */
[----:B------:R-:W-:Y:S01]  /*0700*/  IADD3 R8, P2, PT, R16, R8, RZ ;  /* 0x0000000810087210 */ /* 0x000fe20007f5e0ff */
[--C-:B------:R-:W-:Y:S01]  /*0710*/  IMAD.IADD R21, R20, 0x1, R19.reuse ;  /* 0x0000000114157824 */ /* 0x100fe200078e0213 */
[--C-:B------:R-:W-:Y:S01]  /*0720*/  LEA.HI.X R15, R23, UR11, R26.reuse, 0x4, P1 ;  /* 0x0000000b170f7c11 */ /* 0x100fe200088f241a */
[--C-:B------:R-:W-:Y:S01]  /*0730*/  IMAD.IADD R5, R4, 0x1, R19.reuse ;  /* 0x0000000104057824 */ /* 0x100fe200078e0213 */
[----:B------:R-:W-:Y:S01]  /*0740*/  IADD3 R10, P3, PT, R18, R14, RZ ;  /* 0x0000000e120a7210 */ /* 0x000fe20007f7e0ff */
[--C-:B------:R-:W-:Y:S01]  /*0750*/  IMAD.IADD R22, R21, 0x1, R19.reuse ;  /* 0x0000000115167824 */ /* 0x100fe200078e0213 */
[-C--:B------:R-:W-:Y:S01]  /*0760*/  IADD3 R28, P1, PT, R16, R8.reuse, RZ ;  /* 0x00000008101c7210 */ /* 0x080fe20007f3e0ff */
[----:B------:R-:W-:Y:S01]  /*0770*/  IMAD.IADD R6, R5, 0x1, R19 ;  /* 0x0000000105067824 */ /* 0x000fe200078e0213 */
[----:B------:R-:W-:Y:S01]  /*0780*/  IADD3.X R26, PT, PT, RZ, RZ, R26, P2, P0 ;  /* 0x000000ffff1a7210 */ /* 0x000fe200017e041a */
[----:B------:R-:W-:-:S02]  /*0790*/  IMAD R8, R17, R8, UR8 ;  /* 0x0000000811087e24 */ /* 0x000fc4000f8e0208 */
[----:B------:R-:W-:Y:S02]  /*07a0*/  IMAD.IADD R23, R22, 0x1, R19 ;  /* 0x0000000116177824 */ /* 0x000fe400078e0213 */
[----:B------:R-:W-:Y:S01]  /*07b0*/  IMAD.X R11, R27, 0x1, R15, P3 ;  /* 0x000000011b0b7824 */ /* 0x000fe200018e060f */
[----:B------:R-:W-:Y:S01]  /*07c0*/  IADD3 R24, P3, PT, R18, R10, RZ ;  /* 0x0000000a12187210 */ /* 0x000fe20007f7e0ff */
[----:B------:R-:W-:Y:S01]  /*07d0*/  IMAD R12, R17, R28, UR8 ;  /* 0x00000008110c7e24 */ /* 0x000fe2000f8e021c */
[----:B------:R0:W-:Y:S01]  /*07e0*/  STG.E.128 desc[UR4][R14.64], R20 ;  /* 0x000000140e007986 */ /* 0x0001e2000c101d04 */
[--C-:B------:R-:W-:Y:S02]  /*07f0*/  IMAD.IADD R7, R6, 0x1, R19.reuse ;  /* 0x0000000106077824 */ /* 0x100fe400078e0213 */
[--C-:B------:R-:W-:Y:S02]  /*0800*/  IMAD.IADD R9, R8, 0x1, R19.reuse ;  /* 0x0000000108097824 */ /* 0x100fe400078e0213 */
[----:B------:R-:W-:Y:S01]  /*0810*/  IMAD.IADD R13, R12, 0x1, R19 ;  /* 0x000000010c0d7824 */ /* 0x000fe200078e0213 */
[----:B------:R1:W-:Y:S01]  /*0820*/  STG.E.128 desc[UR4][R10.64], R4 ;  /* 0x000000040a007986 */ /* 0x0003e2000c101d04 */
[----:B------:R-:W-:Y:S01]  /*0830*/  IMAD.X R25, R27, 0x1, R11, P3 ;  /* 0x000000011b197824 */ /* 0x000fe200018e060b */
[----:B0-----:R-:W-:Y:S01]  /*0840*/  IADD3 R20, P3, PT, R18, R24, RZ ;  /* 0x0000001812147210 */ /* 0x001fe20007f7e0ff */
[----:B------:R-:W-:Y:S01]  /*0850*/  IMAD.IADD R14, R13, 0x1, R19 ;  /* 0x000000010d0e7824 */ /* 0x000fe200078e0213 */
[----:B------:R-:W-:-:S03]  /*0860*/  IADD3 R23, P0, PT, R16, R28, RZ ;  /* 0x0000001c10177210 */ /* 0x000fc60007f1e0ff */
[----:B------:R-:W-:Y:S01]  /*0870*/  IMAD.X R21, R27, 0x1, R25, P3 ;  /* 0x000000011b157824 */ /* 0x000fe200018e0619 */
[----:B------:R-:W-:Y:S01]  /*0880*/  IADD3.X R26, PT, PT, RZ, RZ, R26, P0, P1 ;  /* 0x000000ffff1a7210 */ /* 0x000fe200007e241a */
[--C-:B-1----:R-:W-:Y:S01]  /*0890*/  IMAD.IADD R10, R9, 0x1, R19.reuse ;  /* 0x00000001090a7824 */ /* 0x102fe200078e0213 */
[----:B------:R-:W-:Y:S01]  /*08a0*/  ISETP.GE.U32.AND P0, PT, R23, R2, PT ;  /* 0x000000021700720c */ /* 0x000fe20003f06070 */
[--C-:B------:R-:W-:Y:S02]  /*08b0*/  IMAD.IADD R15, R14, 0x1, R19.reuse ;  /* 0x000000010e0f7824 */ /* 0x100fe400078e0213 */
[----:B------:R-:W-:Y:S01]  /*08c0*/  IMAD.IADD R11, R10, 0x1, R19 ;  /* 0x000000010a0b7824 */ /* 0x000fe200078e0213 */
[----:B------:R-:W-:-:S04]  /*08d0*/  ISETP.GE.U32.AND.EX P0, PT, R26, R3, PT, P0 ;  /* 0x000000031a00720c */ /* 0x000fc80003f06100 */
[----:B------:R0:W-:Y:S04]  /*08e0*/  STG.E.128 desc[UR4][R24.64], R8 ;  /* 0x0000000818007986 */ /* 0x0001e8000c101d04 */
[----:B------:R0:W-:Y:S05]  /*08f0*/  STG.E.128 desc[UR4][R20.64], R12 ;  /* 0x0000000c14007986 */ /* 0x0001ea000c101d04 */
[----:B------:R-:W-:Y:S05]  /*0900*/  @!P0 BRA `(.L_x_76) ;  /* 0xfffffffc006c8947 */ /* 0x000fea000383ffff */
.L_x_69:
[----:B------:R-:W-:Y:S05]  /*0910*/  BSYNC.RECONVERGENT B0 ;  /* 0x0000000000007941 */ /* 0x000fea0003800200 */
.L_x_68:
        /* <DEDUP_REMOVED lines=23> */
[----:B------:R-:W0:Y:S01]  /*0a90*/  LDC.64 R14, c[0x0][0x380] ;  /* 0x0000e000ff0e7b82 */ /* 0x000e220000000a00 */
[----:B------:R-:W-:-:S07]  /*0aa0*/  LOP3.LUT R16, R16, 0xfffffff8, RZ, 0xc0, !PT ;  /* 0xfffffff810107812 */ /* 0x000fce00078ec0ff */
[----:B------:R-:W1:Y:S01]  /*0ab0*/  LDC.64 R4, c[0x0][0x388] ;  /* 0x0000e200ff047b82 */ /* 0x000e620000000a00 */
[----:B0-----:R-:W-:-:S04]  /*0ac0*/  LEA R14, P1, R2, R14, 0x4 ;  /* 0x0000000e020e7211 */ /* 0x001fc800078220ff */
[----:B------:R-:W-:Y:S01]  /*0ad0*/  IADD3 R14, P2, PT, R14, 0x10, RZ ;  /* 0x000000100e0e7810 */ /* 0x000fe20007f5e0ff */
[C---:B-1----:R-:W-:Y:S01]  /*0ae0*/  IMAD R9, R2.reuse, R5, RZ ;  /* 0x0000000502097224 */ /* 0x042fe200078e02ff */
[----:B------:R-:W-:-:S03]  /*0af0*/  LEA.HI.X R2, R2, R15, R3, 0x4, P1 ;  /* 0x0000000f02027211 */ /* 0x000fc600008f2403 */
[----:B------:R-:W-:Y:S02]  /*0b00*/  IMAD R4, R9, 0x4, R4 ;  /* 0x0000000409047824 */ /* 0x000fe400078e0204 */
[----:B------:R-:W-:-:S07]  /*0b10*/  IMAD.X R17, RZ, RZ, R2, P2 ;  /* 0x000000ffff117224 */ /* 0x000fce00010e0602 */
.L_x_78:
        /* <DEDUP_REMOVED lines=27> */
.L_x_77:
        /* <DEDUP_REMOVED lines=10> */
[----:B------:R-:W-:-:S04]  /*0d70*/  IMAD.IADD R5, R4, 0x1, R9 ;  /* 0x0000000104057824 */ /* 0x000fc800078e0209 */
[----:B------:R-:W-:Y:S01]  /*0d80*/  IMAD.IADD R8, R5, 0x1, R9 ;  /* 0x0000000105087824 */ /* 0x000fe200078e0209 */
[----:B-1----:R-:W-:-:S04]  /*0d90*/  LEA R2, P0, R7, R2, 0x2 ;  /* 0x0000000207027211 */ /* 0x002fc800078010ff */
[C-C-:B------:R-:W-:Y:S02]  /*0da0*/  LEA.HI.X R3, R7.reuse, R3, R6.reuse, 0x2, P0 ;  /* 0x0000000307037211 */ /* 0x140fe400000f1406 */
[----:B------:R-:W-:Y:S02]  /*0db0*/  IADD3 R9, PT, PT, R8, R9, RZ ;  /* 0x0000000908097210 */ /* 0x000fe40007ffe0ff */
[----:B------:R-:W-:Y:S01]  /*0dc0*/  IADD3 R7, P0, PT, R7, 0x4, RZ ;  /* 0x0000000407077810 */ /* 0x000fe20007f1e0ff */
[----:B------:R0:W-:Y:S04]  /*0dd0*/  STG.E desc[UR4][R2.64], R4 ;  /* 0x0000000402007986 */ /* 0x0001e8000c101904 */
[----:B------:R0:W-:Y:S01]  /*0de0*/  STG.E desc[UR4][R2.64+0x4], R5 ;  /* 0x0000040502007986 */ /* 0x0001e2000c101904 */
[----:B------:R-:W-:-:S03]  /*0df0*/  IMAD.X R6, RZ, RZ, R6, P0 ;  /* 0x000000ffff067224 */ /* 0x000fc600000e0606 */
[----:B------:R0:W-:Y:S04]  /*0e00*/  STG.E desc[UR4][R2.64+0x8], R8 ;  /* 0x0000080802007986 */ /* 0x0001e8000c101904 */
[----:B------:R0:W-:Y:S02]  /*0e10*/  STG.E desc[UR4][R2.64+0xc], R9 ;  /* 0x00000c0902007986 */ /* 0x0001e4000c101904 */
.L_x_79:
        /* <DEDUP_REMOVED lines=17> */
.L_x_80:
        /* <DEDUP_REMOVED lines=8> */
        .weak           $__internal_5_$__cuda_sm20_div_u64
        .type           $__internal_5_$__cuda_sm20_div_u64,@function
        .size           $__internal_5_$__cuda_sm20_div_u64,(.L_x_430 - $__internal_5_$__cuda_sm20_div_u64)
$__internal_5_$__cuda_sm20_div_u64:
        /* <DEDUP_REMOVED lines=31> */
[----:B------:R-:W-:Y:S02]  /*11a0*/  IMAD.MOV.U32 R9, RZ, RZ, RZ ;  /* 0x000000ffff097224 */ /* 0x000fe400078e00ff */
[----:B------:R-:W-:-:S04]  /*11b0*/  IMAD.WIDE.U32 R8, R10, R7, R8 ;  /* 0x000000070a087225 */ /* 0x000fc800078e0008 */
[C---:B------:R-:W-:Y:S02]  /*11c0*/  IMAD R11, R12.reuse, R7, RZ ;  /* 0x000000070c0b7224 */ /* 0x040fe400078e02ff */
[----:B------:R-:W-:-:S04]  /*11d0*/  IMAD.HI.U32 R8, P0, R12, R5, R8 ;  /* 0x000000050c087227 */ /* 0x000fc80007800008 */
[----:B------:R-:W-:Y:S01]  /*11e0*/  IMAD.HI.U32 R12, R12, R7, RZ ;  /* 0x000000070c0c7227 */ /* 0x000fe200078e00ff */
[----:B------:R-:W-:-:S03]  /*11f0*/  IADD3 R11, P1, PT, R11, R8, RZ ;  /* 0x000000080b0b7210 */ /* 0x000fc60007f3e0ff */
[----:B------:R-:W-:-:S04]  /*1200*/  IMAD.X R8, RZ, RZ, R12, P0 ;  /* 0x000000ffff087224 */ /* 0x000fc800000e060c */
        /* <DEDUP_REMOVED lines=19> */
[----:B------:R-:W-:Y:S01]  /*1340*/  IMAD.X R8, RZ, RZ, R13, P2 ;  /* 0x000000ffff087224 */ /* 0x000fe200010e060d */
[----:B------:R-:W-:Y:S01]  /*1350*/  ISETP.NE.AND.EX P1, PT, RZ, RZ, PT, P1 ;  /* 0x000000ffff00720c */ /* 0x000fe20003f25310 */
[----:B------:R-:W-:Y:S01]  /*1360*/  IMAD.MOV.U32 R7, RZ, RZ, 0x0 ;  /* 0x00000000ff077424 */ /* 0x000fe200078e00ff */
[----:B------:R-:W-:Y:S02]  /*1370*/  SEL R5, R5, R10, P0 ;  /* 0x0000000a05057207 */ /* 0x000fe40000000000 */
[----:B------:R-:W-:Y:S02]  /*1380*/  SEL R8, R8, R13, P0 ;  /* 0x0000000d08087207 */ /* 0x000fe40000000000 */
[----:B------:R-:W-:Y:S02]  /*1390*/  SEL R5, R5, 0xffffffff, P1 ;  /* 0xffffffff05057807 */ /* 0x000fe40000800000 */
[----:B------:R-:W-:Y:S01]  /*13a0*/  SEL R8, R8, 0xffffffff, P1 ;  /* 0xffffffff08087807 */ /* 0x000fe20000800000 */
[----:B------:R-:W-:Y:S06]  /*13b0*/  RET.REL.NODEC R6 `(arange_u32_vec4) ;  /* 0xffffffec06107950 */ /* 0x000fec0003c3ffff */
.L_x_81:
        /* <DEDUP_REMOVED lines=12> */
.L_x_430:


//--------------------- .text.arange_u16_vec2     --------------------------
	.section	.text.arange_u16_vec2,"ax",@progbits
	.align	128
        .global         arange_u16_vec2
        .type           arange_u16_vec2,@function
        .size           arange_u16_vec2,(.L_x_431 - arange_u16_vec2)
        .other          arange_u16_vec2,@"STO_CUDA_ENTRY STV_DEFAULT"
arange_u16_vec2:
.text.arange_u16_vec2:
[----:B------:R-:W-:Y:S01]  /*0000*/  LDC R1, c[0x0][0x37c] ;  /* 0x0000df00ff017b82 */ /* 0x000fe20000000800 */
[----:B------:R-:W0:Y:S07]  /*0010*/  S2R R0, SR_TID.X ;  /* 0x0000000000007919 */ /* 0x000e2e0000002100 */
[----:B------:R-:W0:Y:S01]  /*0020*/  S2UR UR4, SR_CTAID.X ;  /* 0x00000000000479c3 */ /* 0x000e220000002500 */
[----:B------:R-:W1:Y:S01]  /*0030*/  LDCU.64 UR6, c[0x0][0x358] ;  /* 0x00006b00ff0677ac */ /* 0x000e620008000a00 */
[----:B------:R-:W-:Y:S01]  /*0040*/  BSSY.RECONVERGENT B0, `(.L_x_82) ;  /* 0x000008b000007945 */ /* 0x000fe20003800200 */
[----:B------:R-:W2:Y:S05]  /*0050*/  LDCU.64 UR10, c[0x0][0x380] ;  /* 0x00007000ff0a77ac */ /* 0x000eaa0008000a00 */
[----:B------:R-:W0:Y:S01]  /*0060*/  LDC R5, c[0x0][0x360] ;  /* 0x0000d800ff057b82 */ /* 0x000e220000000800 */
[----:B------:R-:W3:Y:S07]  /*0070*/  LDCU UR5, c[0x0][0x370] ;  /* 0x00006e00ff0577ac */ /* 0x000eee0008000800 */
[----:B------:R-:W4:Y:S01]  /*0080*/  LDC.64 R6, c[0x0][0x390] ;  /* 0x0000e400ff067b82 */ /* 0x000f220000000a00 */
[----:B0-----:R-:W-:-:S02]  /*0090*/  IMAD R0, R5, UR4, R0 ;  /* 0x0000000405007c24 */ /* 0x001fc4000f8e0200 */
[----:B---3--:R-:W-:Y:S01]  /*00a0*/  IMAD R5, R5, UR5, RZ ;  /* 0x0000000505057c24 */ /* 0x008fe2000f8e02ff */
[--C-:B----4-:R-:W-:Y:S02]  /*00b0*/  SHF.R.U64 R3, R6, 0x1, R7.reuse ;  /* 0x0000000106037819 */ /* 0x110fe40000001207 */
[----:B------:R-:W-:Y:S02]  /*00c0*/  SHF.R.U32.HI R2, RZ, 0x1, R7 ;  /* 0x00000001ff027819 */ /* 0x000fe40000011607 */
[----:B------:R-:W-:-:S04]  /*00d0*/  ISETP.GT.U32.AND P0, PT, R3, R0, PT ;  /* 0x000000000300720c */ /* 0x000fc80003f04070 */
[----:B------:R-:W-:-:S13]  /*00e0*/  ISETP.GT.U32.AND.EX P0, PT, R2, RZ, PT, P0 ;  /* 0x000000ff0200720c */ /* 0x000fda0003f04100 */
[----:B-12---:R-:W-:Y:S05]  /*00f0*/  @!P0 BRA `(.L_x_83) ;  /* 0x0000000400fc8947 */ /* 0x006fea0003800000 */
[----:B------:R-:W-:Y:S01]  /*0100*/  IADD3 R8, P1, PT, R0, R5, RZ ;  /* 0x0000000500087210 */ /* 0x000fe20007f3e0ff */
[----:B------:R-:W0:Y:S01]  /*0110*/  LDC.U16 R4, c[0x0][0x38a] ;  /* 0x0000e280ff047b82 */ /* 0x000e220000000400 */
[----:B------:R-:W-:Y:S02]  /*0120*/  BSSY.RECONVERGENT B1, `(.L_x_84) ;  /* 0x0000024000017945 */ /* 0x000fe40003800200 */
        /* <DEDUP_REMOVED lines=12> */
[----:B------:R-:W1:Y:S01]  /*01f0*/  I2F.U32.RP R7, R5 ;  /* 0x0000000500077306 */ /* 0x000e620000209000 */
[----:B------:R-:W-:Y:S01]  /*0200*/  IMAD.MOV R9, RZ, RZ, -R5 ;  /* 0x000000ffff097224 */ /* 0x000fe200078e0a05 */
[----:B------:R-:W-:-:S06]  /*0210*/  ISETP.NE.U32.AND P2, PT, R5, RZ, PT ;  /* 0x000000ff0500720c */ /* 0x000fcc0003f45070 */
[----:B-1----:R-:W1:Y:S02]  /*0220*/  MUFU.RCP R7, R7 ;  /* 0x0000000700077308 */ /* 0x002e640000001000 */
[----:B-1----:R-:W-:-:S06]  /*0230*/  VIADD R10, R7, 0xffffffe ;  /* 0x0ffffffe070a7836 */ /* 0x002fcc0000000000 */
[----:B------:R1:W2:Y:S02]  /*0240*/  F2I.FTZ.U32.TRUNC.NTZ R11, R10 ;  /* 0x0000000a000b7305 */ /* 0x0002a4000021f000 */
[----:B-1----:R-:W-:Y:S02]  /*0250*/  IMAD.MOV.U32 R10, RZ, RZ, RZ ;  /* 0x000000ffff0a7224 */ /* 0x002fe400078e00ff */
[----:B--2---:R-:W-:-:S04]  /*0260*/  IMAD R9, R9, R11, RZ ;  /* 0x0000000b09097224 */ /* 0x004fc800078e02ff */
        /* <DEDUP_REMOVED lines=10> */
[----:B------:R-:W-:-:S05]  /*0310*/  @!P2 LOP3.LUT R11, RZ, R5, RZ, 0x33, !PT ;  /* 0x00000005ff0ba212 */ /* 0x000fca00078e33ff */
[----:B------:R-:W-:Y:S01]  /*0320*/  IMAD.MOV.U32 R8, RZ, RZ, R11 ;  /* 0x000000ffff087224 */ /* 0x000fe200078e000b */
[----:B------:R-:W-:Y:S06]  /*0330*/  BRA `(.L_x_86) ;  /* 0x0000000000087947 */ /* 0x000fec0003800000 */
.L_x_85:
[----:B------:R-:W-:-:S07]  /*0340*/  MOV R10, 0x360 ;  /* 0x00000360000a7802 */ /* 0x000fce0000000f00 */
[----:B0-----:R-:W-:Y:S05]  /*0350*/  CALL.REL.NOINC `($__internal_6_$__cuda_sm20_div_u64) ;  /* 0x0000000c00547944 */ /* 0x001fea0003c00000 */
.L_x_86:
[----:B------:R-:W-:Y:S05]  /*0360*/  BSYNC.RECONVERGENT B1 ;  /* 0x0000000000017941 */ /* 0x000fea0003800200 */
.L_x_84:
        /* <DEDUP_REMOVED lines=11> */
[----:B------:R-:W1:Y:S01]  /*0420*/  LDCU.64 UR4, c[0x0][0x380] ;  /* 0x00007000ff0477ac */ /* 0x000e620008000a00 */
[----:B------:R-:W-:Y:S01]  /*0430*/  PRMT R11, R0, 0x9910, RZ ;  /* 0x00009910000b7816 */ /* 0x000fe200000000ff */
[----:B------:R-:W-:Y:S01]  /*0440*/  VIADD R16, R6, 0x1 ;  /* 0x0000000106107836 */ /* 0x000fe20000000000 */
[----:B0-----:R-:W-:Y:S01]  /*0450*/  PRMT R8, R4, 0x9910, RZ ;  /* 0x0000991004087816 */ /* 0x001fe200000000ff */
[----:B------:R-:W0:Y:S01]  /*0460*/  LDCU.U16 UR8, c[0x0][0x388] ;  /* 0x00007100ff0877ac */ /* 0x000e220008000400 */
[----:B------:R-:W-:Y:S01]  /*0470*/  PRMT R7, R5, 0x9910, RZ ;  /* 0x0000991005077816 */ /* 0x000fe200000000ff */
[----:B------:R-:W-:Y:S01]  /*0480*/  IMAD.MOV.U32 R17, RZ, RZ, RZ ;  /* 0x000000ffff117224 */ /* 0x000fe200078e00ff */
[----:B------:R-:W-:Y:S01]  /*0490*/  LOP3.LUT R16, R16, 0x3, RZ, 0xc0, !PT ;  /* 0x0000000310107812 */ /* 0x000fe200078ec0ff */
[----:B------:R-:W-:Y:S02]  /*04a0*/  IMAD R11, R11, R8, RZ ;  /* 0x000000080b0b7224 */ /* 0x000fe400078e02ff */
[----:B------:R-:W-:-:S02]  /*04b0*/  IMAD R8, R8, R7, RZ ;  /* 0x0000000708087224 */ /* 0x000fc400078e02ff */
[----:B------:R-:W-:Y:S02]  /*04c0*/  IMAD.MOV.U32 R14, RZ, RZ, R0 ;  /* 0x000000ffff0e7224 */ /* 0x000fe400078e0000 */
[----:B------:R-:W-:Y:S02]  /*04d0*/  IMAD.MOV.U32 R9, RZ, RZ, RZ ;  /* 0x000000ffff097224 */ /* 0x000fe400078e00ff */
[----:B------:R-:W-:Y:S01]  /*04e0*/  IMAD R10, R11, 0x2, R4 ;  /* 0x000000020b0a7824 */ /* 0x000fe200078e0204 */
[----:B-1----:R-:W-:-:S04]  /*04f0*/  LEA R18, P1, R0, UR4, 0x2 ;  /* 0x0000000400127c11 */ /* 0x002fc8000f8210ff */
[----:B------:R-:W-:Y:S01]  /*0500*/  LEA.HI.X R19, R0, UR5, RZ, 0x2, P1 ;  /* 0x0000000500137c11 */ /* 0x000fe200088f14ff */
[----:B0-----:R-:W-:-:S08]  /*0510*/  IMAD.U32 R13, RZ, RZ, UR8 ;  /* 0x00000008ff0d7e24 */ /* 0x001fd0000f8e00ff */
.L_x_89:
[--C-:B------:R-:W-:Y:S01]  /*0520*/  IMAD R12, R11, 0x2, R13.reuse ;  /* 0x000000020b0c7824 */ /* 0x100fe200078e020d */
[----:B------:R-:W-:Y:S01]  /*0530*/  IADD3 R16, P1, PT, R16, -0x1, RZ ;  /* 0xffffffff10107810 */ /* 0x000fe20007f3e0ff */
[----:B------:R-:W-:Y:S01]  /*0540*/  IMAD.IADD R15, R10, 0x1, R13 ;  /* 0x000000010a0f7824 */ /* 0x000fe200078e020d */
[----:B------:R-:W-:Y:S01]  /*0550*/  IADD3 R14, P2, PT, R5, R14, RZ ;  /* 0x0000000e050e7210 */ /* 0x000fe20007f5e0ff */
[----:B------:R-:W-:Y:S01]  /*0560*/  IMAD.MOV.U32 R6, RZ, RZ, R18 ;  /* 0x000000ffff067224 */ /* 0x000fe200078e0012 */
[----:B------:R-:W-:Y:S01]  /*0570*/  IADD3.X R17, PT, PT, R17, -0x1, RZ, P1, !PT ;  /* 0xffffffff11117810 */ /* 0x000fe20000ffe4ff */
[----:B------:R-:W-:Y:S01]  /*0580*/  IMAD.MOV.U32 R7, RZ, RZ, R19 ;  /* 0x000000ffff077224 */ /* 0x000fe200078e0013 */
[----:B------:R-:W-:Y:S01]  /*0590*/  PRMT R15, R12, 0x5410, R15 ;  /* 0x000054100c0f7816 */ /* 0x000fe2000000000f */
[----:B------:R-:W-:Y:S01]  /*05a0*/  IMAD R13, R8, 0x2, R13 ;  /* 0x00000002080d7824 */ /* 0x000fe200078e020d */
[----:B------:R-:W-:Y:S01]  /*05b0*/  ISETP.NE.U32.AND P1, PT, R16, RZ, PT ;  /* 0x000000ff1000720c */ /* 0x000fe20003f25070 */
[----:B------:R-:W-:Y:S01]  /*05c0*/  IMAD.X R9, RZ, RZ, R9, P2 ;  /* 0x000000ffff097224 */ /* 0x000fe200010e0609 */
[----:B------:R-:W-:Y:S01]  /*05d0*/  LEA R18, P3, R5, R18, 0x2 ;  /* 0x0000001205127211 */ /* 0x000fe200078610ff */
[----:B------:R1:W-:Y:S01]  /*05e0*/  STG.E desc[UR6][R6.64], R15 ;  /* 0x0000000f06007986 */ /* 0x0003e2000c101906 */
[----:B------:R-:W-:-:S02]  /*05f0*/  ISETP.NE.AND.EX P1, PT, R17, RZ, PT, P1 ;  /* 0x000000ff1100720c */ /* 0x000fc40003f25310 */
[----:B------:R-:W-:-:S11]  /*0600*/  LEA.HI.X R19, R5, R19, RZ, 0x2, P3 ;  /* 0x0000001305137211 */ /* 0x000fd600018f14ff */
[----:B-1----:R-:W-:Y:S05]  /*0610*/  @P1 BRA `(.L_x_89) ;  /* 0xfffffffc00c01947 */ /* 0x002fea000383ffff */
.L_x_88:
[----:B------:R-:W-:Y:S05]  /*0620*/  BSYNC.RECONVERGENT B1 ;  /* 0x0000000000017941 */ /* 0x000fea0003800200 */
.L_x_87:
[----:B------:R-:W-:Y:S05]  /*0630*/  @!P0 BRA `(.L_x_83) ;  /* 0x0000000000ac8947 */ /* 0x000fea0003800000 */
[----:B------:R-:W1:Y:S01]  /*0640*/  LDC.U16 R7, c[0x0][0x388] ;  /* 0x0000e200ff077b82 */ /* 0x000e620000000400 */
[----:B0-----:R-:W-:Y:S01]  /*0650*/  IMAD.SHL.U32 R6, R4, 0x2, RZ ;  /* 0x0000000204067824 */ /* 0x001fe200078e00ff */
[----:B------:R-:W-:Y:S01]  /*0660*/  SHF.R.U32.HI R17, RZ, 0x1e, R5 ;  /* 0x0000001eff117819 */ /* 0x000fe20000011605 */
[----:B------:R-:W-:-:S03]  /*0670*/  IMAD.SHL.U32 R15, R5, 0x4, RZ ;  /* 0x00000004050f7824 */ /* 0x000fc600078e00ff */
[----:B------:R-:W-:Y:S02]  /*0680*/  PRMT R19, R6, 0x9910, RZ ;  /* 0x0000991006137816 */ /* 0x000fe400000000ff */
[----:B-1----:R-:W-:-:S07]  /*0690*/  PRMT R8, R7, 0x9910, RZ ;  /* 0x0000991007087816 */ /* 0x002fce00000000ff */
.L_x_90:
[C---:B-1----:R-:W-:Y:S02]  /*06a0*/  PRMT R11, R14.reuse, 0x9910, RZ ;  /* 0x000099100e0b7816 */ /* 0x042fe400000000ff */
[----:B------:R-:W-:Y:S02]  /*06b0*/  IADD3 R12, P1, PT, R5, R14, RZ ;  /* 0x0000000e050c7210 */ /* 0x000fe40007f3e0ff */
[----:B------:R-:W-:Y:S01]  /*06c0*/  LEA R6, P2, R14, UR10, 0x2 ;  /* 0x0000000a0e067c11 */ /* 0x000fe2000f8410ff */
[--C-:B------:R-:W-:Y:S01]  /*06d0*/  IMAD R11, R11, R19, R8.reuse ;  /* 0x000000130b0b7224 */ /* 0x100fe200078e0208 */
[----:B------:R-:W-:Y:S02]  /*06e0*/  PRMT R13, R12, 0x9910, RZ ;  /* 0x000099100c0d7816 */ /* 0x000fe400000000ff */
[----:B------:R-:W-:Y:S01]  /*06f0*/  IADD3 R12, P0, PT, R5, R12, RZ ;  /* 0x0000000c050c7210 */ /* 0x000fe20007f1e0ff */
[----:B------:R-:W-:Y:S01]  /*0700*/  IMAD.IADD R10, R4, 0x1, R11 ;  /* 0x00000001040a7824 */ /* 0x000fe200078e020b */
[----:B------:R-:W-:Y:S01]  /*0710*/  LEA.HI.X R7, R14, UR11, R9, 0x2, P2 ;  /* 0x0000000b0e077c11 */ /* 0x000fe200090f1409 */
[----:B------:R-:W-:Y:S01]  /*0720*/  IMAD R13, R19, R13, R8 ;  /* 0x0000000d130d7224 */ /* 0x000fe200078e0208 */
[----:B------:R-:W-:-:S02]  /*0730*/  IADD3 R14, P2, PT, R5, R12, RZ ;  /* 0x0000000c050e7210 */ /* 0x000fc40007f5e0ff */
[----:B------:R-:W-:Y:S01]  /*0740*/  PRMT R21, R11, 0x5410, R10 ;  /* 0x000054100b157816 */ /* 0x000fe2000000000a */
[----:B------:R-:W-:Y:S01]  /*0750*/  IMAD.IADD R16, R4, 0x1, R13 ;  /* 0x0000000104107824 */ /* 0x000fe200078e020d */
[----:B------:R-:W-:Y:S02]  /*0760*/  IADD3 R10, P3, PT, R15, R6, RZ ;  /* 0x000000060f0a7210 */ /* 0x000fe40007f7e0ff */
[----:B------:R-:W-:Y:S01]  /*0770*/  PRMT R23, R12, 0x9910, RZ ;  /* 0x000099100c177816 */ /* 0x000fe200000000ff */
[----:B------:R0:W-:Y:S01]  /*0780*/  STG.E desc[UR6][R6.64], R21 ;  /* 0x0000001506007986 */ /* 0x0001e2000c101906 */
[----:B------:R-:W-:Y:S01]  /*0790*/  PRMT R25, R14, 0x9910, RZ ;  /* 0x000099100e197816 */ /* 0x000fe200000000ff */
[----:B------:R-:W-:Y:S01]  /*07a0*/  IMAD.X R11, R17, 0x1, R7, P3 ;  /* 0x00000001110b7824 */ /* 0x000fe200018e0607 */
[----:B------:R-:W-:Y:S01]  /*07b0*/  IADD3 R12, P3, PT, R15, R10, RZ ;  /* 0x0000000a0f0c7210 */ /* 0x000fe20007f7e0ff */
[C-C-:B------:R-:W-:Y:S01]  /*07c0*/  IMAD R23, R19.reuse, R23, R8.reuse ;  /* 0x0000001713177224 */ /* 0x140fe200078e0208 */
[----:B------:R-:W-:Y:S01]  /*07d0*/  IADD3.X R9, PT, PT, RZ, RZ, R9, P0, P1 ;  /* 0x000000ffff097210 */ /* 0x000fe200007e2409 */
[----:B------:R-:W-:Y:S01]  /*07e0*/  IMAD R25, R19, R25, R8 ;  /* 0x0000001913197224 */ /* 0x000fe200078e0208 */
[----:B------:R-:W-:-:S03]  /*07f0*/  IADD3 R14, P0, PT, R5, R14, RZ ;  /* 0x0000000e050e7210 */ /* 0x000fc60007f1e0ff */
[C---:B------:R-:W-:Y:S01]  /*0800*/  IMAD.IADD R18, R4.reuse, 0x1, R25 ;  /* 0x0000000104127824 */ /* 0x040fe200078e0219 */
[----:B------:R-:W-:Y:S02]  /*0810*/  IADD3.X R9, PT, PT, RZ, RZ, R9, P0, P2 ;  /* 0x000000ffff097210 */ /* 0x000fe400007e4409 */
[----:B0-----:R-:W-:Y:S01]  /*0820*/  PRMT R21, R13, 0x5410, R16 ;  /* 0x000054100d157816 */ /* 0x001fe20000000010 */
[----:B------:R-:W-:Y:S01]  /*0830*/  IMAD.X R13, R17, 0x1, R11, P3 ;  /* 0x00000001110d7824 */ /* 0x000fe200018e060b */
[----:B------:R-:W-:Y:S01]  /*0840*/  IADD3 R6, P3, PT, R15, R12, RZ ;  /* 0x0000000c0f067210 */ /* 0x000fe20007f7e0ff */
[----:B------:R-:W-:Y:S01]  /*0850*/  IMAD.IADD R16, R4, 0x1, R23 ;  /* 0x0000000104107824 */ /* 0x000fe200078e0217 */
[----:B------:R-:W-:Y:S01]  /*0860*/  PRMT R25, R25, 0x5410, R18 ;  /* 0x0000541019197816 */ /* 0x000fe20000000012 */
[----:B------:R1:W-:Y:S01]  /*0870*/  STG.E desc[UR6][R10.64], R21 ;  /* 0x000000150a007986 */ /* 0x0003e2000c101906 */
[----:B------:R-:W-:Y:S01]  /*0880*/  ISETP.GE.U32.AND P0, PT, R14, R3, PT ;  /* 0x000000030e00720c */ /* 0x000fe20003f06070 */
[----:B------:R-:W-:Y:S01]  /*0890*/  IMAD.X R7, R17, 0x1, R13, P3 ;  /* 0x0000000111077824 */ /* 0x000fe200018e060d */
[----:B------:R-:W-:-:S02]  /*08a0*/  PRMT R23, R23, 0x5410, R16 ;  /* 0x0000541017177816 */ /* 0x000fc40000000010 */
[----:B------:R-:W-:-:S03]  /*08b0*/  ISETP.GE.U32.AND.EX P0, PT, R9, R2, PT, P0 ;  /* 0x000000020900720c */ /* 0x000fc60003f06100 */
[----:B------:R1:W-:Y:S04]  /*08c0*/  STG.E desc[UR6][R12.64], R23 ;  /* 0x000000170c007986 */ /* 0x0003e8000c101906 */
[----:B------:R1:W-:Y:S06]  /*08d0*/  STG.E desc[UR6][R6.64], R25 ;  /* 0x0000001906007986 */ /* 0x0003ec000c101906 */
[----:B------:R-:W-:Y:S05]  /*08e0*/  @!P0 BRA `(.L_x_90) ;  /* 0xfffffffc006c8947 */ /* 0x000fea000383ffff */
.L_x_83:
[----:B------:R-:W-:Y:S05]  /*08f0*/  BSYNC.RECONVERGENT B0 ;  /* 0x0000000000007941 */ /* 0x000fea0003800200 */
.L_x_82:
[----:B-1----:R-:W1:Y:S08]  /*0900*/  LDC.64 R10, c[0x0][0x390] ;  /* 0x0000e400ff0a7b82 */ /* 0x002e700000000a00 */
[----:B0-----:R-:W0:Y:S01]  /*0910*/  LDC R4, c[0x0][0x394] ;  /* 0x0000e500ff047b82 */ /* 0x001e220000000800 */
[----:B-1----:R-:W-:-:S04]  /*0920*/  LOP3.LUT R5, R10, 0xfffffffe, RZ, 0xc0, !PT ;  /* 0xfffffffe0a057812 */ /* 0x002fc800078ec0ff */
[----:B------:R-:W-:-:S04]  /*0930*/  ISETP.NE.U32.AND P0, PT, R5, R10, PT ;  /* 0x0000000a0500720c */ /* 0x000fc80003f05070 */
[----:B------:R-:W-:-:S04]  /*0940*/  ISETP.NE.AND.EX P0, PT, R11, R11, PT, P0 ;  /* 0x0000000b0b00720c */ /* 0x000fc80003f05300 */
[----:B------:R-:W-:-:S13]  /*0950*/  ISETP.NE.OR P0, PT, R0, RZ, !P0 ;  /* 0x000000ff0000720c */ /* 0x000fda0004705670 */
[----:B0-----:R-:W-:Y:S05]  /*0960*/  @P0 EXIT ;  /* 0x000000000000094d */ /* 0x001fea0003800000 */
        /* <DEDUP_REMOVED lines=17> */
[----:B------:R-:W0:Y:S01]  /*0a80*/  LDC.U16 R7, c[0x0][0x38a] ;  /* 0x0000e280ff077b82 */ /* 0x000e220000000400 */
[----:B------:R-:W1:Y:S01]  /*0a90*/  LDCU.U16 UR4, c[0x0][0x388] ;  /* 0x00007100ff0477ac */ /* 0x000e620008000400 */
[----:B------:R-:W-:Y:S02]  /*0aa0*/  PRMT R10, R3, 0x9910, RZ ;  /* 0x00009910030a7816 */ /* 0x000fe400000000ff */
[----:B------:R-:W-:-:S04]  /*0ab0*/  LOP3.LUT R18, R6, 0xfffffff8, RZ, 0xc0, !PT ;  /* 0xfffffff806127812 */ /* 0x000fc800078ec0ff */
[----:B------:R-:W2:Y:S01]  /*0ac0*/  LDC.64 R8, c[0x0][0x380] ;  /* 0x0000e000ff087b82 */ /* 0x000ea20000000a00 */
[----:B0-----:R-:W-:Y:S02]  /*0ad0*/  PRMT R11, R7, 0x9910, RZ ;  /* 0x00009910070b7816 */ /* 0x001fe400000000ff */
[----:B--2---:R-:W-:-:S03]  /*0ae0*/  LEA R16, P1, R3, R8, 0x2 ;  /* 0x0000000803107211 */ /* 0x004fc600078210ff */
[----:B------:R-:W-:Y:S01]  /*0af0*/  IMAD R8, R11, R10, RZ ;  /* 0x0000000a0b087224 */ /* 0x000fe200078e02ff */
[----:B------:R-:W-:Y:S02]  /*0b00*/  IADD3 R16, P2, PT, R16, 0x8, RZ ;  /* 0x0000000810107810 */ /* 0x000fe40007f5e0ff */
[----:B------:R-:W-:Y:S02]  /*0b10*/  LEA.HI.X R9, R3, R9, R2, 0x2, P1 ;  /* 0x0000000903097211 */ /* 0x000fe400008f1402 */
[----:B-1----:R-:W-:-:S03]  /*0b20*/  LEA R8, R8, UR4, 0x1 ;  /* 0x0000000408087c11 */ /* 0x002fc6000f8e08ff */
[----:B------:R-:W-:-:S07]  /*0b30*/  IMAD.X R17, RZ, RZ, R9, P2 ;  /* 0x000000ffff117224 */ /* 0x000fce00010e0609 */
.L_x_92:
[----:B------:R-:W-:Y:S01]  /*0b40*/  IMAD.IADD R9, R7, 0x1, R8 ;  /* 0x0000000107097824 */ /* 0x000fe200078e0208 */
[----:B------:R-:W-:Y:S01]  /*0b50*/  IADD3 R18, P1, PT, R18, -0x8, RZ ;  /* 0xfffffff812127810 */ /* 0x000fe20007f3e0ff */
[----:B------:R-:W-:Y:S01]  /*0b60*/  IMAD.MOV.U32 R2, RZ, RZ, R16 ;  /* 0x000000ffff027224 */ /* 0x000fe200078e0010 */
[----:B------:R-:W-:Y:S01]  /*0b70*/  IADD3 R5, P2, PT, R5, 0x8, RZ ;  /* 0x0000000805057810 */ /* 0x000fe20007f5e0ff */
[----:B------:R-:W-:Y:S01]  /*0b80*/  IMAD.IADD R10, R7, 0x1, R9 ;  /* 0x00000001070a7824 */ /* 0x000fe200078e0209 */
[----:B------:R-:W-:Y:S01]  /*0b90*/  IADD3.X R19, PT, PT, R19, -0x1, RZ, P1, !PT ;  /* 0xffffffff13137810 */ /* 0x000fe20000ffe4ff */
[----:B------:R-:W-:Y:S01]  /*0ba0*/  IMAD.MOV.U32 R3, RZ, RZ, R17 ;  /* 0x000000ffff037224 */ /* 0x000fe200078e0011 */
[----:B------:R-:W-:Y:S01]  /*0bb0*/  ISETP.NE.U32.AND P1, PT, R18, RZ, PT ;  /* 0x000000ff1200720c */ /* 0x000fe20003f25070 */
[C---:B------:R-:W-:Y:S01]  /*0bc0*/  IMAD.IADD R11, R7.reuse, 0x1, R10 ;  /* 0x00000001070b7824 */ /* 0x040fe200078e020a */
[----:B------:R-:W-:Y:S01]  /*0bd0*/  IADD3 R16, P3, PT, R2, 0x10, RZ ;  /* 0x0000001002107810 */ /* 0x000fe20007f7e0ff */
[----:B------:R-:W-:Y:S01]  /*0be0*/  IMAD.X R4, RZ, RZ, R4, P2 ;  /* 0x000000ffff047224 */ /* 0x000fe200010e0604 */
[----:B------:R-:W-:Y:S01]  /*0bf0*/  STG.E.U16 desc[UR6][R2.64+-0x4], R10 ;  /* 0xfffffc0a02007986 */ /* 0x000fe2000c101506 */
[----:B------:R-:W-:Y:S01]  /*0c00*/  IMAD.IADD R12, R7, 0x1, R11 ;  /* 0x00000001070c7824 */ /* 0x000fe200078e020b */
[----:B------:R-:W-:Y:S01]  /*0c10*/  ISETP.NE.AND.EX P1, PT, R19, RZ, PT, P1 ;  /* 0x000000ff1300720c */ /* 0x000fe20003f25310 */
[----:B------:R-:W-:Y:S01]  /*0c20*/  IMAD.X R17, RZ, RZ, R3, P3 ;  /* 0x000000ffff117224 */ /* 0x000fe200018e0603 */
[----:B------:R-:W-:Y:S01]  /*0c30*/  STG.E.U16 desc[UR6][R2.64+-0x2], R11 ;  /* 0xfffffe0b02007986 */ /* 0x000fe2000c101506 */
[----:B------:R-:W-:-:S03]  /*0c40*/  IMAD.IADD R13, R7, 0x1, R12 ;  /* 0x00000001070d7824 */ /* 0x000fc600078e020c */
[----:B------:R-:W-:Y:S01]  /*0c50*/  STG.E.U16 desc[UR6][R2.64], R12 ;  /* 0x0000000c02007986 */ /* 0x000fe2000c101506 */
[----:B------:R-:W-:-:S03]  /*0c60*/  IMAD.IADD R14, R7, 0x1, R13 ;  /* 0x00000001070e7824 */ /* 0x000fc600078e020d */
[----:B------:R-:W-:Y:S01]  /*0c70*/  STG.E.U16 desc[UR6][R2.64+0x2], R13 ;  /* 0x0000020d02007986 */ /* 0x000fe2000c101506 */
[----:B------:R-:W-:-:S03]  /*0c80*/  IMAD.IADD R15, R7, 0x1, R14 ;  /* 0x00000001070f7824 */ /* 0x000fc600078e020e */
[----:B------:R-:W-:Y:S04]  /*0c90*/  STG.E.U16 desc[UR6][R2.64+0x4], R14 ;  /* 0x0000040e02007986 */ /* 0x000fe8000c101506 */
[----:B------:R-:W-:Y:S04]  /*0ca0*/  STG.E.U16 desc[UR6][R2.64+0x6], R15 ;  /* 0x0000060f02007986 */ /* 0x000fe8000c101506 */
[----:B------:R0:W-:Y:S04]  /*0cb0*/  STG.E.U16 desc[UR6][R2.64+-0x6], R9 ;  /* 0xfffffa0902007986 */ /* 0x0001e8000c101506 */
[----:B------:R1:W-:Y:S01]  /*0cc0*/  STG.E.U16 desc[UR6][R2.64+-0x8], R8 ;  /* 0xfffff80802007986 */ /* 0x0003e2000c101506 */
[----:B0-----:R-:W-:-:S05]  /*0cd0*/  IMAD R9, R7, 0x8, R8 ;  /* 0x0000000807097824 */ /* 0x001fca00078e0208 */
[----:B-1----:R-:W-:Y:S01]  /*0ce0*/  PRMT R8, R9, 0x7610, R8 ;  /* 0x0000761009087816 */ /* 0x002fe20000000008 */
[----:B------:R-:W-:Y:S06]  /*0cf0*/  @P1 BRA `(.L_x_92) ;  /* 0xfffffffc00901947 */ /* 0x000fec000383ffff */
.L_x_91:
[----:B------:R-:W-:Y:S05]  /*0d00*/  @!P0 EXIT ;  /* 0x000000000000894d */ /* 0x000fea0003800000 */
[----:B------:R-:W-:Y:S02]  /*0d10*/  ISETP.GE.U32.AND P0, PT, R20, 0x4, PT ;  /* 0x000000041400780c */ /* 0x000fe40003f06070 */
[----:B------:R-:W-:Y:S02]  /*0d20*/  LOP3.LUT R6, R6, 0x3, RZ, 0xc0, !PT ;  /* 0x0000000306067812 */ /* 0x000fe400078ec0ff */
[----:B------:R-:W-:Y:S02]  /*0d30*/  ISETP.GE.U32.AND.EX P0, PT, RZ, RZ, PT, P0 ;  /* 0x000000ffff00720c */ /* 0x000fe40003f06100 */
[----:B------:R-:W-:-:S04]  /*0d40*/  ISETP.NE.U32.AND P1, PT, R6, RZ, PT ;  /* 0x000000ff0600720c */ /* 0x000fc80003f25070 */
[----:B------:R-:W-:-:S07]  /*0d50*/  ISETP.NE.AND.EX P1, PT, RZ, RZ, PT, P1 ;  /* 0x000000ffff00720c */ /* 0x000fce0003f25310 */
[----:B------:R-:W-:Y:S06]  /*0d60*/  @!P0 BRA `(.L_x_93) ;  /* 0x0000000000488947 */ /* 0x000fec0003800000 */
[----:B------:R-:W0:Y:S01]  /*0d70*/  LDC.U16 R8, c[0x0][0x38a] ;  /* 0x0000e280ff087b82 */ /* 0x000e220000000400 */
[----:B------:R-:W1:Y:S01]  /*0d80*/  LDCU.U16 UR4, c[0x0][0x388] ;  /* 0x00007100ff0477ac */ /* 0x000e620008000400 */
[----:B------:R-:W-:-:S06]  /*0d90*/  PRMT R7, R5, 0x9910, RZ ;  /* 0x0000991005077816 */ /* 0x000fcc00000000ff */
[----:B------:R-:W2:Y:S01]  /*0da0*/  LDC.64 R10, c[0x0][0x380] ;  /* 0x0000e000ff0a7b82 */ /* 0x000ea20000000a00 */
[----:B-1----:R-:W-:Y:S01]  /*0db0*/  UPRMT UR4, UR4, 0x9910, URZ ;  /* 0x0000991004047896 */ /* 0x002fe200080000ff */
[----:B0-----:R-:W-:-:S05]  /*0dc0*/  PRMT R2, R8, 0x9910, RZ ;  /* 0x0000991008027816 */ /* 0x001fca00000000ff */
[----:B------:R-:W-:Y:S01]  /*0dd0*/  IMAD R7, R2, R7, UR4 ;  /* 0x0000000402077e24 */ /* 0x000fe2000f8e0207 */
[----:B--2---:R-:W-:-:S03]  /*0de0*/  LEA R2, P0, R5, R10, 0x1 ;  /* 0x0000000a05027211 */ /* 0x004fc600078008ff */
[----:B------:R-:W-:Y:S01]  /*0df0*/  IMAD.IADD R9, R8, 0x1, R7 ;  /* 0x0000000108097824 */ /* 0x000fe200078e0207 */
[----:B------:R-:W-:-:S03]  /*0e00*/  LEA.HI.X R3, R5, R11, R4, 0x1, P0 ;  /* 0x0000000b05037211 */ /* 0x000fc600000f0c04 */
[----:B------:R-:W-:Y:S01]  /*0e10*/  IMAD.IADD R11, R8, 0x1, R9 ;  /* 0x00000001080b7824 */ /* 0x000fe200078e0209 */
[----:B------:R-:W-:-:S03]  /*0e20*/  IADD3 R5, P0, PT, R5, 0x4, RZ ;  /* 0x0000000405057810 */ /* 0x000fc60007f1e0ff */
[----:B------:R-:W-:Y:S01]  /*0e30*/  IMAD.IADD R13, R8, 0x1, R11 ;  /* 0x00000001080d7824 */ /* 0x000fe200078e020b */
[----:B------:R0:W-:Y:S01]  /*0e40*/  STG.E.U16 desc[UR6][R2.64], R7 ;  /* 0x0000000702007986 */ /* 0x0001e2000c101506 */
[----:B------:R-:W-:-:S03]  /*0e50*/  IMAD.X R4, RZ, RZ, R4, P0 ;  /* 0x000000ffff047224 */ /* 0x000fc600000e0604 */
[----:B------:R0:W-:Y:S04]  /*0e60*/  STG.E.U16 desc[UR6][R2.64+0x2], R9 ;  /* 0x0000020902007986 */ /* 0x0001e8000c101506 */
[----:B------:R0:W-:Y:S04]  /*0e70*/  STG.E.U16 desc[UR6][R2.64+0x4], R11 ;  /* 0x0000040b02007986 */ /* 0x0001e8000c101506 */
[----:B------:R0:W-:Y:S02]  /*0e80*/  STG.E.U16 desc[UR6][R2.64+0x6], R13 ;  /* 0x0000060d02007986 */ /* 0x0001e4000c101506 */
.L_x_93:
[----:B------:R-:W-:Y:S05]  /*0e90*/  @!P1 EXIT ;  /* 0x000000000000994d */ /* 0x000fea0003800000 */
[----:B------:R-:W-:Y:S02]  /*0ea0*/  ISETP.NE.U32.AND P0, PT, R6, 0x1, PT ;  /* 0x000000010600780c */ /* 0x000fe40003f05070 */
[----:B------:R-:W-:Y:S02]  /*0eb0*/  LOP3.LUT R0, R0, 0x1, RZ, 0xc0, !PT ;  /* 0x0000000100007812 */ /* 0x000fe400078ec0ff */
[----:B------:R-:W-:Y:S02]  /*0ec0*/  ISETP.NE.AND.EX P0, PT, RZ, RZ, PT, P0 ;  /* 0x000000ffff00720c */ /* 0x000fe40003f05300 */
[----:B------:R-:W-:-:S04]  /*0ed0*/  ISETP.NE.U32.AND P1, PT, R0, 0x1, PT ;  /* 0x000000010000780c */ /* 0x000fc80003f25070 */
[----:B------:R-:W-:-:S07]  /*0ee0*/  ISETP.NE.U32.AND.EX P1, PT, RZ, RZ, PT, P1 ;  /* 0x000000ffff00720c */ /* 0x000fce0003f25110 */
[----:B------:R-:W-:Y:S06]  /*0ef0*/  @!P0 BRA `(.L_x_94) ;  /* 0x0000000000388947 */ /* 0x000fec0003800000 */
[----:B------:R-:W1:Y:S01]  /*0f00*/  LDC.U16 R6, c[0x0][0x38a] ;  /* 0x0000e280ff067b82 */ /* 0x000e620000000400 */
[----:B------:R-:W2:Y:S01]  /*0f10*/  LDCU.U16 UR4, c[0x0][0x388] ;  /* 0x00007100ff0477ac */ /* 0x000ea20008000400 */
[----:B------:R-:W-:-:S06]  /*0f20*/  PRMT R0, R5, 0x9910, RZ ;  /* 0x0000991005007816 */ /* 0x000fcc00000000ff */
[----:B0-----:R-:W0:Y:S01]  /*0f30*/  LDC.64 R8, c[0x0][0x380] ;  /* 0x0000e000ff087b82 */ /* 0x001e220000000a00 */
[----:B--2---:R-:W-:Y:S01]  /*0f40*/  UPRMT UR4, UR4, 0x9910, URZ ;  /* 0x0000991004047896 */ /* 0x004fe200080000ff */
[----:B-1----:R-:W-:-:S05]  /*0f50*/  PRMT R3, R6, 0x9910, RZ ;  /* 0x0000991006037816 */ /* 0x002fca00000000ff */
[----:B------:R-:W-:Y:S01]  /*0f60*/  IMAD R7, R3, R0, UR4 ;  /* 0x0000000403077e24 */ /* 0x000fe2000f8e0200 */
[----:B0-----:R-:W-:-:S04]  /*0f70*/  LEA R2, P0, R5, R8, 0x1 ;  /* 0x0000000805027211 */ /* 0x001fc800078008ff */
[C---:B------:R-:W-:Y:S01]  /*0f80*/  LEA.HI.X R3, R5.reuse, R9, R4, 0x1, P0 ;  /* 0x0000000905037211 */ /* 0x040fe200000f0c04 */
[----:B------:R-:W-:Y:S01]  /*0f90*/  IMAD.IADD R9, R6, 0x1, R7 ;  /* 0x0000000106097824 */ /* 0x000fe200078e0207 */
[----:B------:R-:W-:-:S03]  /*0fa0*/  IADD3 R5, P0, PT, R5, 0x2, RZ ;  /* 0x0000000205057810 */ /* 0x000fc60007f1e0ff */
[----:B------:R1:W-:Y:S02]  /*0fb0*/  STG.E.U16 desc[UR6][R2.64], R7 ;  /* 0x0000000702007986 */ /* 0x0003e4000c101506 */
[----:B------:R-:W-:Y:S02]  /*0fc0*/  IMAD.X R4, RZ, RZ, R4, P0 ;  /* 0x000000ffff047224 */ /* 0x000fe400000e0604 */
[----:B------:R1:W-:Y:S06]  /*0fd0*/  STG.E.U16 desc[UR6][R2.64+0x2], R9 ;  /* 0x0000020902007986 */ /* 0x0003ec000c101506 */
.L_x_94:
[----:B------:R-:W-:Y:S05]  /*0fe0*/  @P1 EXIT ;  /* 0x000000000000194d */ /* 0x000fea0003800000 */
[----:B------:R-:W2:Y:S01]  /*0ff0*/  LDC.U16 R0, c[0x0][0x38a] ;  /* 0x0000e280ff007b82 */ /* 0x000ea20000000400 */
[----:B------:R-:W3:Y:S01]  /*1000*/  LDCU.U16 UR4, c[0x0][0x388] ;  /* 0x00007100ff0477ac */ /* 0x000ee20008000400 */
[----:B------:R-:W-:-:S06]  /*1010*/  PRMT R6, R5, 0x9910, RZ ;  /* 0x0000991005067816 */ /* 0x000fcc00000000ff */
[----:B01----:R-:W0:Y:S01]  /*1020*/  LDC.64 R2, c[0x0][0x380] ;  /* 0x0000e000ff027b82 */ /* 0x003e220000000a00 */
[----:B---3--:R-:W-:Y:S01]  /*1030*/  UPRMT UR4, UR4, 0x9910, URZ ;  /* 0x0000991004047896 */ /* 0x008fe200080000ff */
[----:B--2---:R-:W-:Y:S01]  /*1040*/  PRMT R7, R0, 0x9910, RZ ;  /* 0x0000991000077816 */ /* 0x004fe200000000ff */
[----:B------:R-:W-:Y:S01]  /*1050*/  IMAD.MOV.U32 R0, RZ, RZ, R6 ;  /* 0x000000ffff007224 */ /* 0x000fe200078e0006 */
[----:B0-----:R-:W-:-:S04]  /*1060*/  LEA R2, P0, R5, R2, 0x1 ;  /* 0x0000000205027211 */ /* 0x001fc800078008ff */
[----:B------:R-:W-:Y:S01]  /*1070*/  LEA.HI.X R3, R5, R3, R4, 0x1, P0 ;  /* 0x0000000305037211 */ /* 0x000fe200000f0c04 */
[----:B------:R-:W-:-:S05]  /*1080*/  IMAD R5, R7, R0, UR4 ;  /* 0x0000000407057e24 */ /* 0x000fca000f8e0200 */
[----:B------:R-:W-:Y:S01]  /*1090*/  STG.E.U16 desc[UR6][R2.64], R5 ;  /* 0x0000000502007986 */ /* 0x000fe2000c101506 */
[----:B------:R-:W-:Y:S05]  /*10a0*/  EXIT ;  /* 0x000000000000794d */ /* 0x000fea0003800000 */
        .weak           $__internal_6_$__cuda_sm20_div_u64
        .type           $__internal_6_$__cuda_sm20_div_u64,@function
        .size           $__internal_6_$__cuda_sm20_div_u64,(.L_x_431 - $__internal_6_$__cuda_sm20_div_u64)
$__internal_6_$__cuda_sm20_div_u64:
        /* <DEDUP_REMOVED lines=53> */
[----:B------:R-:W-:Y:S02]  /*1400*/  SEL R12, R12, R9, P0 ;  /* 0x000000090c0c7207 */ /* 0x000fe40000000000 */
[----:B------:R-:W-:Y:S02]  /*1410*/  ISETP.GE.U32.AND P0, PT, R8, R5, PT ;  /* 0x000000050800720c */ /* 0x000fe40003f06070 */
[----:B------:R-:W-:Y:S02]  /*1420*/  IADD3 R8, P2, PT, R7, 0x1, RZ ;  /* 0x0000000107087810 */ /* 0x000fe40007f5e0ff */
[----:B------:R-:W-:Y:S02]  /*1430*/  ISETP.NE.U32.AND P1, PT, R5, RZ, PT ;  /* 0x000000ff0500720c */ /* 0x000fe40003f25070 */
[----:B------:R-:W-:Y:S01]  /*1440*/  ISETP.GE.U32.AND.EX P0, PT, R11, RZ, PT, P0 ;  /* 0x000000ff0b00720c */ /* 0x000fe20003f06100 */
[----:B------:R-:W-:Y:S01]  /*1450*/  IMAD.X R9, RZ, RZ, R12, P2 ;  /* 0x000000ffff097224 */ /* 0x000fe200010e060c */
[----:B------:R-:W-:Y:S01]  /*1460*/  ISETP.NE.AND.EX P1, PT, RZ, RZ, PT, P1 ;  /* 0x000000ffff00720c */ /* 0x000fe20003f25310 */
[----:B------:R-:W-:Y:S01]  /*1470*/  IMAD.MOV.U32 R11, RZ, RZ, 0x0 ;  /* 0x00000000ff0b7424 */ /* 0x000fe200078e00ff */
[----:B------:R-:W-:-:S02]  /*1480*/  SEL R8, R8, R7, P0 ;  /* 0x0000000708087207 */ /* 0x000fc40000000000 */
[----:B------:R-:W-:Y:S02]  /*1490*/  SEL R9, R9, R12, P0 ;  /* 0x0000000c09097207 */ /* 0x000fe40000000000 */
[----:B------:R-:W-:Y:S02]  /*14a0*/  SEL R8, R8, 0xffffffff, P1 ;  /* 0xffffffff08087807 */ /* 0x000fe40000800000 */
[----:B------:R-:W-:Y:S01]  /*14b0*/  SEL R9, R9, 0xffffffff, P1 ;  /* 0xffffffff09097807 */ /* 0x000fe20000800000 */
[----:B------:R-:W-:Y:S06]  /*14c0*/  RET.REL.NODEC R10 `(arange_u16_vec2) ;  /* 0xffffffe80acc7950 */ /* 0x000fec0003c3ffff */
.L_x_95:
        /* <DEDUP_REMOVED lines=11> */
.L_x_431:


//--------------------- .text.arange_u16_vec3     --------------------------
	.section	.text.arange_u16_vec3,"ax",@progbits
	.align	128
        .global         arange_u16_vec3
        .type           arange_u16_vec3,@function
        .size           arange_u16_vec3,(.L_x_432 - arange_u16_vec3)
        .other          arange_u16_vec3,@"STO_CUDA_ENTRY STV_DEFAULT"
arange_u16_vec3:
.text.arange_u16_vec3:
        /* <DEDUP_REMOVED lines=16> */
[----:B---3--:R-:W-:Y:S01]  /*0100*/  IMAD R6, R8, UR5, RZ ;  /* 0x0000000508067c24 */ /* 0x008fe2000f8e02ff */
[--C-:B------:R-:W-:Y:S02]  /*0110*/  SHF.R.U64 R5, R2, 0x1, R3.reuse ;  /* 0x0000000102057819 */ /* 0x100fe40000001203 */
[----:B------:R-:W-:Y:S02]  /*0120*/  SHF.R.U32.HI R4, RZ, 0x1, R3 ;  /* 0x00000001ff047819 */ /* 0x000fe40000011603 */
[----:B------:R-:W-:-:S04]  /*0130*/  ISETP.GT.U32.AND P0, PT, R5, R0, PT ;  /* 0x000000000500720c */ /* 0x000fc80003f04070 */
[----:B------:R-:W-:-:S13]  /*0140*/  ISETP.GT.U32.AND.EX P0, PT, R4, RZ, PT, P0 ;  /* 0x000000ff0400720c */ /* 0x000fda0003f04100 */
[----:B--2---:R-:W-:Y:S05]  /*0150*/  @!P0 BRA `(.L_x_97) ;  /* 0x0000000800648947 */ /* 0x004fea0003800000 */
        /* <DEDUP_REMOVED lines=34> */
.L_x_99:
[----:B------:R-:W-:-:S07]  /*0380*/  MOV R8, 0x3a0 ;  /* 0x000003a000087802 */ /* 0x000fce0000000f00 */
[----:B------:R-:W-:Y:S05]  /*0390*/  CALL.REL.NOINC `($__internal_7_$__cuda_sm20_div_u64) ;  /* 0x0000000c00547944 */ /* 0x000fea0003c00000 */
[----:B------:R-:W-:Y:S02]  /*03a0*/  IMAD.MOV.U32 R8, RZ, RZ, R3 ;  /* 0x000000ffff087224 */ /* 0x000fe400078e0003 */
[----:B------:R-:W-:-:S07]  /*03b0*/  IMAD.MOV.U32 R9, RZ, RZ, R10 ;  /* 0x000000ffff097224 */ /* 0x000fce00078e000a */
.L_x_100:
[----:B------:R-:W-:Y:S05]  /*03c0*/  BSYNC.RECONVERGENT B1 ;  /* 0x0000000000017941 */ /* 0x000fea0003800200 */
.L_x_98:
[----:B------:R-:W-:Y:S01]  /*03d0*/  IADD3 R18, P0, PT, R8, R2, RZ ;  /* 0x0000000208127210 */ /* 0x000fe20007f1e0ff */
[----:B------:R-:W-:Y:S01]  /*03e0*/  BSSY.RECONVERGENT B1, `(.L_x_101) ;  /* 0x0000038000017945 */ /* 0x000fe20003800200 */
[----:B------:R-:W-:Y:S02]  /*03f0*/  IMAD.MOV.U32 R7, RZ, RZ, RZ ;  /* 0x000000ffff077224 */ /* 0x000fe400078e00ff */
[C---:B------:R-:W-:Y:S01]  /*0400*/  LOP3.LUT R2, R18.reuse, 0x3, RZ, 0xc0, !PT ;  /* 0x0000000312027812 */ /* 0x040fe200078ec0ff */
[----:B------:R-:W-:Y:S01]  /*0410*/  IMAD.X R8, RZ, RZ, R9, P0 ;  /* 0x000000ffff087224 */ /* 0x000fe200000e0609 */
[----:B------:R-:W-:Y:S02]  /*0420*/  ISETP.GE.U32.AND P0, PT, R18, 0x3, PT ;  /* 0x000000031200780c */ /* 0x000fe40003f06070 */
[----:B------:R-:W-:Y:S02]  /*0430*/  ISETP.NE.U32.AND P1, PT, R2, 0x3, PT ;  /* 0x000000030200780c */ /* 0x000fe40003f25070 */
[----:B------:R-:W-:-:S02]  /*0440*/  ISETP.GE.U32.AND.EX P0, PT, R8, RZ, PT, P0 ;  /* 0x000000ff0800720c */ /* 0x000fc40003f06100 */
[----:B------:R-:W-:Y:S02]  /*0450*/  ISETP.NE.AND.EX P1, PT, RZ, RZ, PT, P1 ;  /* 0x000000ffff00720c */ /* 0x000fe40003f25310 */
[----:B------:R-:W-:-:S11]  /*0460*/  MOV R9, R0 ;  /* 0x0000000000097202 */ /* 0x000fd60000000f00 */
[----:B------:R-:W-:Y:S05]  /*0470*/  @!P1 BRA `(.L_x_102) ;  /* 0x0000000000b89947 */ /* 0x000fea0003800000 */
[----:B------:R-:W0:Y:S01]  /*0480*/  LDC.64 R2, c[0x0][0x380] ;  /* 0x0000e000ff027b82 */ /* 0x000e220000000a00 */
[----:B------:R-:W1:Y:S01]  /*0490*/  LDCU.U16 UR6, c[0x0][0x38a] ;  /* 0x00007140ff0677ac */ /* 0x000e620008000400 */
[----:B------:R-:W-:Y:S01]  /*04a0*/  PRMT R7, R0, 0x9910, RZ ;  /* 0x0000991000077816 */ /* 0x000fe200000000ff */
[----:B------:R-:W-:Y:S01]  /*04b0*/  VIADD R18, R18, 0x1 ;  /* 0x0000000112127836 */ /* 0x000fe20000000000 */
[----:B------:R-:W2:Y:S01]  /*04c0*/  LDCU.U16 UR7, c[0x0][0x388] ;  /* 0x00007100ff0777ac */ /* 0x000ea20008000400 */
[----:B------:R-:W-:Y:S02]  /*04d0*/  IMAD.MOV.U32 R8, RZ, RZ, RZ ;  /* 0x000000ffff087224 */ /* 0x000fe400078e00ff */
[----:B------:R-:W-:Y:S01]  /*04e0*/  IMAD.MOV.U32 R9, RZ, RZ, R0 ;  /* 0x000000ffff097224 */ /* 0x000fe200078e0000 */
[----:B------:R-:W-:Y:S01]  /*04f0*/  UMOV UR4, URZ ;  /* 0x000000ff00047c82 */ /* 0x000fe20008000000 */
[----:B------:R-:W-:Y:S01]  /*0500*/  IMAD.MOV.U32 R13, RZ, RZ, RZ ;  /* 0x000000ffff0d7224 */ /* 0x000fe200078e00ff */
[----:B------:R-:W-:Y:S01]  /*0510*/  LOP3.LUT R18, R18, 0x3, RZ, 0xc0, !PT ;  /* 0x0000000312127812 */ /* 0x000fe200078ec0ff */
[----:B-1----:R-:W-:Y:S01]  /*0520*/  UPRMT UR5, UR6, 0x9910, URZ ;  /* 0x0000991006057896 */ /* 0x002fe200080000ff */
[----:B--2---:R-:W-:-:S02]  /*0530*/  IMAD.U32 R17, RZ, RZ, UR7 ;  /* 0x00000007ff117e24 */ /* 0x004fc4000f8e00ff */
[----:B0-----:R-:W-:-:S03]  /*0540*/  IMAD.WIDE.U32 R2, R0, 0x6, R2 ;  /* 0x0000000600027825 */ /* 0x001fc600078e0002 */
[----:B------:R-:W-:Y:S01]  /*0550*/  IADD3 R10, P1, PT, R2, 0x4, RZ ;  /* 0x00000004020a7810 */ /* 0x000fe20007f3e0ff */
[----:B------:R-:W-:Y:S01]  /*0560*/  IMAD.MOV.U32 R2, RZ, RZ, R7 ;  /* 0x000000ffff027224 */ /* 0x000fe200078e0007 */
[----:B------:R-:W-:Y:S02]  /*0570*/  PRMT R7, R6, 0x9910, RZ ;  /* 0x0000991006077816 */ /* 0x000fe400000000ff */
[----:B------:R-:W-:Y:S01]  /*0580*/  IADD3.X R11, PT, PT, R3, UR4, RZ, P1, !PT ;  /* 0x00000004030b7c10 */ /* 0x000fe20008ffe4ff */
[----:B------:R-:W-:Y:S01]  /*0590*/  IMAD R2, R2, 0x3, RZ ;  /* 0x0000000302027824 */ /* 0x000fe200078e02ff */
[----:B------:R-:W-:-:S03]  /*05a0*/  UMOV UR4, UR5 ;  /* 0x0000000500047c82 */ /* 0x000fc60008000000 */
[C---:B------:R-:W-:Y:S01]  /*05b0*/  VIADD R3, R2.reuse, 0x2 ;  /* 0x0000000202037836 */ /* 0x040fe20000000000 */
[----:B------:R-:W-:Y:S01]  /*05c0*/  PRMT R12, R2, 0x9910, RZ ;  /* 0x00009910020c7816 */ /* 0x000fe200000000ff */
[----:B------:R-:W-:Y:S02]  /*05d0*/  IMAD R2, R7, UR4, RZ ;  /* 0x0000000407027c24 */ /* 0x000fe4000f8e02ff */
[----:B------:R-:W-:Y:S01]  /*05e0*/  HFMA2 R7, -RZ, RZ, 0, 0 ;  /* 0x00000000ff077431 */ /* 0x000fe200000001ff */
[----:B------:R-:W-:Y:S01]  /*05f0*/  PRMT R15, R3, 0x9910, RZ ;  /* 0x00009910030f7816 */ /* 0x000fe200000000ff */
[----:B------:R-:W-:Y:S01]  /*0600*/  IMAD R12, R12, UR4, RZ ;  /* 0x000000040c0c7c24 */ /* 0x000fe2000f8e02ff */
[----:B------:R-:W-:-:S03]  /*0610*/  PRMT R16, R2, 0x9910, RZ ;  /* 0x0000991002107816 */ /* 0x000fc600000000ff */
[----:B------:R-:W-:Y:S02]  /*0620*/  IMAD R15, R15, UR4, RZ ;  /* 0x000000040f0f7c24 */ /* 0x000fe4000f8e02ff */
[----:B------:R-:W-:-:S07]  /*0630*/  VIADD R14, R12, UR6 ;  /* 0x000000060c0e7c36 */ /* 0x000fce0008000000 */
.L_x_103:
[--C-:B0-----:R-:W-:Y:S01]  /*0640*/  IMAD.IADD R19, R12, 0x1, R17.reuse ;  /* 0x000000010c137824 */ /* 0x101fe200078e0211 */
[----:B------:R-:W-:Y:S01]  /*0650*/  MOV R2, R10 ;  /* 0x0000000a00027202 */ /* 0x000fe20000000f00 */
[--C-:B------:R-:W-:Y:S01]  /*0660*/  IMAD.IADD R21, R14, 0x1, R17.reuse ;  /* 0x000000010e157824 */ /* 0x100fe200078e0211 */
[----:B------:R-:W-:Y:S01]  /*0670*/  IADD3 R18, P1, PT, R18, -0x1, RZ ;  /* 0xffffffff12127810 */ /* 0x000fe20007f3e0ff */
[----:B------:R-:W-:Y:S01]  /*0680*/  IMAD.IADD R23, R15, 0x1, R17 ;  /* 0x000000010f177824 */ /* 0x000fe200078e0211 */
[----:B------:R-:W-:Y:S01]  /*0690*/  IADD3 R9, P2, PT, R6, R9, RZ ;  /* 0x0000000906097210 */ /* 0x000fe20007f5e0ff */
[----:B------:R-:W-:Y:S01]  /*06a0*/  IMAD.MOV.U32 R3, RZ, RZ, R11 ;  /* 0x000000ffff037224 */ /* 0x000fe200078e000b */
[----:B------:R-:W-:Y:S01]  /*06b0*/  IADD3.X R8, PT, PT, R8, -0x1, RZ, P1, !PT ;  /* 0xffffffff08087810 */ /* 0x000fe20000ffe4ff */
[----:B------:R-:W-:Y:S01]  /*06c0*/  IMAD R17, R16, 0x3, R17 ;  /* 0x0000000310117824 */ /* 0x000fe200078e0211 */
[----:B------:R-:W-:Y:S01]  /*06d0*/  ISETP.NE.U32.AND P1, PT, R18, RZ, PT ;  /* 0x000000ff1200720c */ /* 0x000fe20003f25070 */
[----:B------:R-:W-:Y:S01]  /*06e0*/  IMAD.WIDE.U32 R10, R6, 0x6, R2 ;  /* 0x00000006060a7825 */ /* 0x000fe200078e0002 */
[----:B------:R0:W-:Y:S02]  /*06f0*/  STG.E.U16 desc[UR8][R2.64+-0x4], R19 ;  /* 0xfffffc1302007986 */ /* 0x0001e4000c101508 */
[----:B------:R-:W-:Y:S01]  /*0700*/  ISETP.NE.AND.EX P1, PT, R8, RZ, PT, P1 ;  /* 0x000000ff0800720c */ /* 0x000fe20003f25310 */
[----:B------:R-:W-:Y:S01]  /*0710*/  IMAD.IADD R11, R11, 0x1, R13 ;  /* 0x000000010b0b7824 */ /* 0x000fe200078e020d */
[----:B------:R0:W-:Y:S01]  /*0720*/  STG.E.U16 desc[UR8][R2.64+-0x2], R21 ;  /* 0xfffffe1502007986 */ /* 0x0001e2000c101508 */
[----:B------:R-:W-:-:S03]  /*0730*/  IMAD.X R7, RZ, RZ, R7, P2 ;  /* 0x000000ffff077224 */ /* 0x000fc600010e0607 */
[----:B------:R0:W-:Y:S07]  /*0740*/  STG.E.U16 desc[UR8][R2.64], R23 ;  /* 0x0000001702007986 */ /* 0x0001ee000c101508 */
[----:B------:R-:W-:Y:S05]  /*0750*/  @P1 BRA `(.L_x_103) ;  /* 0xfffffffc00b81947 */ /* 0x000fea000383ffff */
.L_x_102:
[----:B------:R-:W-:Y:S05]  /*0760*/  BSYNC.RECONVERGENT B1 ;  /* 0x0000000000017941 */ /* 0x000fea0003800200 */
.L_x_101:
[----:B------:R-:W-:Y:S05]  /*0770*/  @!P0 BRA `(.L_x_97) ;  /* 0x0000000000dc8947 */ /* 0x000fea0003800000 */
[----:B------:R-:W1:Y:S08]  /*0780*/  LDC.U16 R14, c[0x0][0x38a] ;  /* 0x0000e280ff0e7b82 */ /* 0x000e700000000400 */
[----:B------:R-:W2:Y:S08]  /*0790*/  LDC.U16 R10, c[0x0][0x388] ;  /* 0x0000e200ff0a7b82 */ /* 0x000eb00000000400 */
[----:B0-----:R-:W0:Y:S01]  /*07a0*/  LDC.64 R2, c[0x0][0x380] ;  /* 0x0000e000ff027b82 */ /* 0x001e220000000a00 */
[----:B-1----:R-:W-:-:S05]  /*07b0*/  PRMT R8, R14, 0x9910, RZ ;  /* 0x000099100e087816 */ /* 0x002fca00000000ff */
[----:B------:R-:W-:Y:S01]  /*07c0*/  IMAD R8, R8, 0x3, RZ ;  /* 0x0000000308087824 */ /* 0x000fe200078e02ff */
[----:B--2---:R-:W-:-:S04]  /*07d0*/  PRMT R16, R10, 0x9910, RZ ;  /* 0x000099100a107816 */ /* 0x004fc800000000ff */
[----:B------:R-:W-:-:S07]  /*07e0*/  PRMT R15, R8, 0x9910, RZ ;  /* 0x00009910080f7816 */ /* 0x000fce00000000ff */
.L_x_104:
[----:B-1----:R-:W-:Y:S01]  /*07f0*/  IMAD R13, R7, 0x6, RZ ;  /* 0x00000006070d7824 */ /* 0x002fe200078e02ff */
[C---:B------:R-:W-:Y:S01]  /*0800*/  IADD3 R17, P2, PT, R6.reuse, R9, RZ ;  /* 0x0000000906117210 */ /* 0x040fe20007f5e0ff */
[C---:B0-----:R-:W-:Y:S01]  /*0810*/  IMAD.WIDE.U32 R10, R9.reuse, 0x6, R2 ;  /* 0x00000006090a7825 */ /* 0x041fe200078e0002 */
[----:B------:R-:W-:Y:S01]  /*0820*/  PRMT R19, R9, 0x9910, RZ ;  /* 0x0000991009137816 */ /* 0x000fe200000000ff */
[----:B------:R-:W-:Y:S01]  /*0830*/  UMOV UR4, URZ ;  /* 0x000000ff00047c82 */ /* 0x000fe20008000000 */
[----:B------:R-:W-:Y:S01]  /*0840*/  PRMT R27, R17, 0x9910, RZ ;  /* 0x00009910111b7816 */ /* 0x000fe200000000ff */
[----:B------:R-:W-:Y:S01]  /*0850*/  IMAD.IADD R11, R11, 0x1, R13 ;  /* 0x000000010b0b7824 */ /* 0x000fe200078e020d */
[C---:B------:R-:W-:Y:S01]  /*0860*/  IADD3 R17, P1, PT, R6.reuse, R17, RZ ;  /* 0x0000001106117210 */ /* 0x040fe20007f3e0ff */
[----:B------:R-:W-:Y:S02]  /*0870*/  IMAD R19, R19, R15, R16 ;  /* 0x0000000f13137224 */ /* 0x000fe400078e0210 */
[----:B------:R-:W-:Y:S01]  /*0880*/  IMAD.WIDE.U32 R12, R6, 0x6, R10 ;  /* 0x00000006060c7825 */ /* 0x000fe200078e000a */
[----:B------:R-:W-:-:S02]  /*0890*/  PRMT R21, R17, 0x9910, RZ ;  /* 0x0000991011157816 */ /* 0x000fc400000000ff */
[----:B------:R-:W-:Y:S01]  /*08a0*/  IADD3 R17, P0, PT, R6, R17, RZ ;  /* 0x0000001106117210 */ /* 0x000fe20007f1e0ff */
[----:B------:R-:W-:Y:S01]  /*08b0*/  VIADD R9, R13, UR4 ;  /* 0x000000040d097c36 */ /* 0x000fe20008000000 */
[----:B------:R-:W-:Y:S01]  /*08c0*/  MOV R8, R12 ;  /* 0x0000000c00087202 */ /* 0x000fe20000000f00 */
[----:B------:R-:W-:Y:S01]  /*08d0*/  IMAD.IADD R23, R14, 0x1, R19 ;  /* 0x000000010e177824 */ /* 0x000fe200078e0213 */
[----:B------:R-:W-:Y:S01]  /*08e0*/  PRMT R22, R17, 0x9910, RZ ;  /* 0x0000991011167816 */ /* 0x000fe200000000ff */
[----:B------:R-:W-:Y:S01]  /*08f0*/  IMAD R27, R15, R27, R16 ;  /* 0x0000001b0f1b7224 */ /* 0x000fe200078e0210 */
[----:B------:R-:W-:Y:S01]  /*0900*/  STG.E.U16 desc[UR8][R10.64], R19 ;  /* 0x000000130a007986 */ /* 0x000fe2000c101508 */
[----:B------:R-:W-:Y:S01]  /*0910*/  IMAD.WIDE.U32 R12, R6, 0x6, R8 ;  /* 0x00000006060c7825 */ /* 0x000fe200078e0008 */
[----:B------:R-:W-:Y:S02]  /*0920*/  IADD3.X R7, PT, PT, RZ, RZ, R7, P1, P2 ;  /* 0x000000ffff077210 */ /* 0x000fe40000fe4407 */
[----:B------:R0:W-:Y:S01]  /*0930*/  STG.E.U16 desc[UR8][R10.64+0x2], R23 ;  /* 0x000002170a007986 */ /* 0x0001e2000c101508 */
[----:B------:R-:W-:-:S02]  /*0940*/  IMAD.IADD R25, R14, 0x1, R23 ;  /* 0x000000010e197824 */ /* 0x000fc400078e0217 */
[C-C-:B------:R-:W-:Y:S02]  /*0950*/  IMAD R22, R15.reuse, R22, R16.reuse ;  /* 0x000000160f167224 */ /* 0x140fe400078e0210 */
[C---:B------:R-:W-:Y:S01]  /*0960*/  IMAD.IADD R29, R14.reuse, 0x1, R27 ;  /* 0x000000010e1d7824 */ /* 0x040fe200078e021b */
[----:B------:R1:W-:Y:S01]  /*0970*/  STG.E.U16 desc[UR8][R10.64+0x4], R25 ;  /* 0x000004190a007986 */ /* 0x0003e2000c101508 */
[----:B------:R-:W-:Y:S02]  /*0980*/  IMAD R21, R15, R21, R16 ;  /* 0x000000150f157224 */ /* 0x000fe400078e0210 */
[----:B------:R-:W-:Y:S01]  /*0990*/  VIADD R13, R13, UR4 ;  /* 0x000000040d0d7c36 */ /* 0x000fe20008000000 */
[----:B------:R2:W-:Y:S01]  /*09a0*/  STG.E.U16 desc[UR8][R8.64], R27 ;  /* 0x0000001b08007986 */ /* 0x0005e2000c101508 */
[C---:B------:R-:W-:Y:S02]  /*09b0*/  IMAD.IADD R20, R14.reuse, 0x1, R21 ;  /* 0x000000010e147824 */ /* 0x040fe400078e0215 */
[----:B0-----:R-:W-:Y:S01]  /*09c0*/  IMAD.IADD R23, R14, 0x1, R29 ;  /* 0x000000010e177824 */ /* 0x001fe200078e021d */
[----:B------:R-:W-:Y:S01]  /*09d0*/  STG.E.U16 desc[UR8][R8.64+0x2], R29 ;  /* 0x0000021d08007986 */ /* 0x000fe2000c101508 */
[----:B------:R-:W-:Y:S01]  /*09e0*/  IMAD.WIDE.U32 R18, R6, 0x6, R12 ;  /* 0x0000000606127825 */ /* 0x000fe200078e000c */
[----:B-1----:R-:W-:-:S03]  /*09f0*/  IADD3 R25, PT, PT, R14, R22, RZ ;  /* 0x000000160e197210 */ /* 0x002fc60007ffe0ff */
[C---:B------:R-:W-:Y:S01]  /*0a00*/  IMAD.IADD R11, R14.reuse, 0x1, R20 ;  /* 0x000000010e0b7824 */ /* 0x040fe200078e0214 */
[----:B------:R0:W-:Y:S01]  /*0a10*/  STG.E.U16 desc[UR8][R8.64+0x4], R23 ;  /* 0x0000041708007986 */ /* 0x0001e2000c101508 */
[----:B------:R-:W-:Y:S02]  /*0a20*/  VIADD R19, R19, UR4 ;  /* 0x0000000413137c36 */ /* 0x000fe40008000000 */
[----:B--2---:R-:W-:Y:S01]  /*0a30*/  IMAD.IADD R27, R14, 0x1, R25 ;  /* 0x000000010e1b7824 */ /* 0x004fe200078e0219 */
[----:B------:R1:W-:Y:S04]  /*0a40*/  STG.E.U16 desc[UR8][R12.64], R21 ;  /* 0x000000150c007986 */ /* 0x0003e8000c101508 */
[----:B------:R1:W-:Y:S01]  /*0a50*/  STG.E.U16 desc[UR8][R12.64+0x2], R20 ;  /* 0x000002140c007986 */ /* 0x0003e2000c101508 */
[----:B0-----:R-:W-:-:S03]  /*0a60*/  IADD3 R9, P1, PT, R6, R17, RZ ;  /* 0x0000001106097210 */ /* 0x001fc60007f3e0ff */
[----:B------:R1:W-:Y:S01]  /*0a70*/  STG.E.U16 desc[UR8][R12.64+0x4], R11 ;  /* 0x0000040b0c007986 */ /* 0x0003e2000c101508 */
[----:B------:R-:W-:-:S03]  /*0a80*/  IADD3.X R7, PT, PT, RZ, RZ, R7, P1, P0 ;  /* 0x000000ffff077210 */ /* 0x000fc60000fe0407 */
[----:B------:R1:W-:Y:S01]  /*0a90*/  STG.E.U16 desc[UR8][R18.64], R22 ;  /* 0x0000001612007986 */ /* 0x0003e2000c101508 */
[----:B------:R-:W-:-:S03]  /*0aa0*/  ISETP.GE.U32.AND P0, PT, R9, R5, PT ;  /* 0x000000050900720c */ /* 0x000fc60003f06070 */
[----:B------:R1:W-:Y:S01]  /*0ab0*/  STG.E.U16 desc[UR8][R18.64+0x2], R25 ;  /* 0x0000021912007986 */ /* 0x0003e2000c101508 */
[----:B------:R-:W-:-:S03]  /*0ac0*/  ISETP.GE.U32.AND.EX P0, PT, R7, R4, PT, P0 ;  /* 0x000000040700720c */ /* 0x000fc60003f06100 */
[----:B------:R1:W-:Y:S10]  /*0ad0*/  STG.E.U16 desc[UR8][R18.64+0x4], R27 ;  /* 0x0000041b12007986 */ /* 0x0003f4000c101508 */
[----:B------:R-:W-:Y:S05]  /*0ae0*/  @!P0 BRA `(.L_x_104) ;  /* 0xfffffffc00408947 */ /* 0x000fea000383ffff */
.L_x_97:
[----:B------:R-:W-:Y:S05]  /*0af0*/  BSYNC.RECONVERGENT B0 ;  /* 0x0000000000007941 */ /* 0x000fea0003800200 */
.L_x_96:
[----:B------:R-:W2:Y:S01]  /*0b00*/  LDCU.64 UR4, c[0x0][0x390] ;  /* 0x00007200ff0477ac */ /* 0x000ea20008000a00 */
[----:B------:R-:W-:-:S04]  /*0b10*/  IMAD.WIDE.U32 R6, R5, 0x3, RZ ;  /* 0x0000000305067825 */ /* 0x000fc800078e00ff */
[----:B0-----:R-:W-:-:S04]  /*0b20*/  IMAD R3, R4, 0x3, RZ ;  /* 0x0000000304037824 */ /* 0x001fc800078e02ff */
[----:B------:R-:W-:Y:S02]  /*0b30*/  IMAD.IADD R2, R7, 0x1, R3 ;  /* 0x0000000107027824 */ /* 0x000fe400078e0203 */
[----:B------:R-:W-:Y:S01]  /*0b40*/  IMAD.MOV.U32 R3, RZ, RZ, R6 ;  /* 0x000000ffff037224 */ /* 0x000fe200078e0006 */
[----:B--2---:R-:W-:-:S04]  /*0b50*/  ISETP.GE.U32.AND P0, PT, R6, UR4, PT ;  /* 0x0000000406007c0c */ /* 0x004fc8000bf06070 */
[----:B------:R-:W-:-:S04]  /*0b60*/  ISETP.GE.U32.AND.EX P0, PT, R2, UR5, PT, P0 ;  /* 0x0000000502007c0c */ /* 0x000fc8000bf06100 */
[----:B------:R-:W-:-:S13]  /*0b70*/  ISETP.NE.OR P0, PT, R0, RZ, P0 ;  /* 0x000000ff0000720c */ /* 0x000fda0000705670 */
[----:B------:R-:W-:Y:S05]  /*0b80*/  @P0 EXIT ;  /* 0x000000000000094d */ /* 0x000fea0003800000 */
[C---:B------:R-:W-:Y:S02]  /*0b90*/  IADD3 R0, P2, PT, R3.reuse, -UR4, RZ ;  /* 0x8000000403007c10 */ /* 0x040fe4000ff5e0ff */
[----:B------:R-:W-:Y:S02]  /*0ba0*/  IADD3 R10, P1, PT, -R3, UR4, RZ ;  /* 0x00000004030a7c10 */ /* 0x000fe4000ff3e1ff */
[----:B------:R-:W-:Y:S02]  /*0bb0*/  ISETP.GT.U32.AND P0, PT, R0, -0x8, PT ;  /* 0xfffffff80000780c */ /* 0x000fe40003f04070 */
[C---:B------:R-:W-:Y:S02]  /*0bc0*/  IADD3.X R0, PT, PT, R2.reuse, ~UR5, RZ, P2, !PT ;  /* 0x8000000502007c10 */ /* 0x040fe400097fe4ff */
[----:B-1----:R-:W-:Y:S02]  /*0bd0*/  IADD3.X R12, PT, PT, ~R2, UR5, RZ, P1, !PT ;  /* 0x00000005020c7c10 */ /* 0x002fe40008ffe5ff */
[----:B------:R-:W-:-:S02]  /*0be0*/  ISETP.GT.U32.AND.EX P1, PT, R0, -0x1, PT, P0 ;  /* 0xffffffff0000780c */ /* 0x000fc40003f24100 */
[----:B------:R-:W-:-:S04]  /*0bf0*/  ISETP.NE.U32.AND P2, PT, R10, RZ, PT ;  /* 0x000000ff0a00720c */ /* 0x000fc80003f45070 */
[----:B------:R-:W-:-:S07]  /*0c00*/  ISETP.NE.AND.EX P0, PT, R12, RZ, PT, P2 ;  /* 0x000000ff0c00720c */ /* 0x000fce0003f05320 */
[----:B------:R-:W-:Y:S06]  /*0c10*/  @P1 BRA `(.L_x_105) ;  /* 0x0000000000ac1947 */ /* 0x000fec0003800000 */
[----:B------:R-:W0:Y:S01]  /*0c20*/  LDC.U16 R0, c[0x0][0x38a] ;  /* 0x0000e280ff007b82 */ /* 0x000e220000000400 */
[----:B------:R-:W-:Y:S01]  /*0c30*/  PRMT R8, R5, 0x9910, RZ ;  /* 0x0000991005087816 */ /* 0x000fe200000000ff */
[----:B------:R-:W-:Y:S01]  /*0c40*/  IMAD R23, R4, 0x6, RZ ;  /* 0x0000000604177824 */ /* 0x000fe200078e02ff */
[----:B------:R-:W-:Y:S01]  /*0c50*/  UMOV UR4, URZ ;  /* 0x000000ff00047c82 */ /* 0x000fe20008000000 */
[----:B------:R-:W-:-:S04]  /*0c60*/  UMOV UR5, URZ ;  /* 0x000000ff00057c82 */ /* 0x000fc80008000000 */
[----:B------:R-:W1:Y:S08]  /*0c70*/  LDC.64 R6, c[0x0][0x380] ;  /* 0x0000e000ff067b82 */ /* 0x000e700000000a00 */
[----:B------:R-:W2:Y:S01]  /*0c80*/  LDC.U16 R11, c[0x0][0x388] ;  /* 0x0000e200ff0b7b82 */ /* 0x000ea20000000400 */
[----:B0-----:R-:W-:-:S05]  /*0c90*/  PRMT R9, R0, 0x9910, RZ ;  /* 0x0000991000097816 */ /* 0x001fca00000000ff */
[----:B------:R-:W-:Y:S02]  /*0ca0*/  IMAD R8, R9, R8, RZ ;  /* 0x0000000809087224 */ /* 0x000fe400078e02ff */
[----:B-1----:R-:W-:-:S03]  /*0cb0*/  IMAD.WIDE.U32 R6, R5, 0x6, R6 ;  /* 0x0000000605067825 */ /* 0x002fc600078e0006 */
[----:B------:R-:W-:-:S05]  /*0cc0*/  PRMT R8, R8, 0x9910, RZ ;  /* 0x0000991008087816 */ /* 0x000fca00000000ff */
[----:B------:R-:W-:Y:S01]  /*0cd0*/  IMAD.MOV.U32 R5, RZ, RZ, R8 ;  /* 0x000000ffff057224 */ /* 0x000fe200078e0008 */
[----:B--2---:R-:W-:Y:S02]  /*0ce0*/  PRMT R14, R11, 0x9910, RZ ;  /* 0x000099100b0e7816 */ /* 0x004fe400000000ff */
[----:B------:R-:W-:-:S03]  /*0cf0*/  IADD3 R8, P1, PT, R6, 0x8, RZ ;  /* 0x0000000806087810 */ /* 0x000fc60007f3e0ff */
[----:B------:R-:W-:Y:S02]  /*0d00*/  IMAD R4, R5, 0x3, R14 ;  /* 0x0000000305047824 */ /* 0x000fe400078e020e */
[----:B------:R-:W-:-:S03]  /*0d10*/  IMAD.X R23, R7, 0x1, R23, P1 ;  /* 0x0000000107177824 */ /* 0x000fc600008e0617 */
[----:B------:R-:W-:-:S07]  /*0d20*/  PRMT R7, R4, 0x7610, R7 ;  /* 0x0000761004077816 */ /* 0x000fce0000000007 */
.L_x_106:
[C---:B------:R-:W-:Y:S01]  /*0d30*/  IADD3 R9, PT, PT, R0.reuse, R7, RZ ;  /* 0x0000000700097210 */ /* 0x040fe20007ffe0ff */
[----:B------:R-:W-:Y:S01]  /*0d40*/  IMAD.MOV.U32 R5, RZ, RZ, R23 ;  /* 0x000000ffff057224 */ /* 0x000fe200078e0017 */
[----:B------:R-:W-:Y:S01]  /*0d50*/  MOV R4, R8 ;  /* 0x0000000800047202 */ /* 0x000fe20000000f00 */
[----:B------:R-:W-:Y:S01]  /*0d60*/  UIADD3 UR4, UP0, UPT, UR4, 0x8, URZ ;  /* 0x0000000804047890 */ /* 0x000fe2000ff1e0ff */
[C---:B------:R-:W-:Y:S02]  /*0d70*/  IMAD R6, R0.reuse, 0x8, R7 ;  /* 0x0000000800067824 */ /* 0x040fe400078e0207 */
[----:B------:R-:W-:Y:S01]  /*0d80*/  IMAD.IADD R11, R0, 0x1, R9 ;  /* 0x00000001000b7824 */ /* 0x000fe200078e0209 */
[----:B------:R-:W-:Y:S01]  /*0d90*/  STG.E.U16 desc[UR8][R4.64+-0x6], R9 ;  /* 0xfffffa0904007986 */ /* 0x000fe2000c101508 */
[----:B------:R-:W-:Y:S01]  /*0da0*/  UIADD3.X UR5, UPT, UPT, URZ, UR5, URZ, UP0, !UPT ;  /* 0x00000005ff057290 */ /* 0x000fe200087fe4ff */
[----:B------:R-:W-:Y:S01]  /*0db0*/  IADD3 R8, P1, PT, R4, 0x10, RZ ;  /* 0x0000001004087810 */ /* 0x000fe20007f3e0ff */
[----:B------:R-:W-:Y:S01]  /*0dc0*/  IMAD.IADD R13, R0, 0x1, R11 ;  /* 0x00000001000d7824 */ /* 0x000fe200078e020b */
[----:B------:R-:W-:Y:S01]  /*0dd0*/  STG.E.U16 desc[UR8][R4.64+-0x4], R11 ;  /* 0xfffffc0b04007986 */ /* 0x000fe2000c101508 */
[----:B------:R-:W-:-:S02]  /*0de0*/  UISETP.NE.U32.AND UP0, UPT, UR4, URZ, UPT ;  /* 0x000000ff0400728c */ /* 0x000fc4000bf05070 */
[C---:B------:R-:W-:Y:S01]  /*0df0*/  IMAD.IADD R15, R0.reuse, 0x1, R13 ;  /* 0x00000001000f7824 */ /* 0x040fe200078e020d */
[----:B------:R-:W-:Y:S01]  /*0e00*/  STG.E.U16 desc[UR8][R4.64+-0x2], R13 ;  /* 0xfffffe0d04007986 */ /* 0x000fe2000c101508 */
[----:B------:R-:W-:Y:S01]  /*0e10*/  UISETP.NE.AND.EX UP0, UPT, UR5, URZ, UPT, UP0 ;  /* 0x000000ff0500728c */ /* 0x000fe2000bf05300 */
[----:B------:R-:W-:Y:S02]  /*0e20*/  IMAD.X R23, RZ, RZ, R5, P1 ;  /* 0x000000ffff177224 */ /* 0x000fe400008e0605 */
[C---:B------:R-:W-:Y:S01]  /*0e30*/  IMAD.IADD R17, R0.reuse, 0x1, R15 ;  /* 0x0000000100117824 */ /* 0x040fe200078e020f */
[----:B------:R-:W-:Y:S03]  /*0e40*/  STG.E.U16 desc[UR8][R4.64], R15 ;  /* 0x0000000f04007986 */ /* 0x000fe6000c101508 */
[C---:B------:R-:W-:Y:S01]  /*0e50*/  IMAD.IADD R19, R0.reuse, 0x1, R17 ;  /* 0x0000000100137824 */ /* 0x040fe200078e0211 */
[----:B------:R-:W-:Y:S03]  /*0e60*/  STG.E.U16 desc[UR8][R4.64+0x2], R17 ;  /* 0x0000021104007986 */ /* 0x000fe6000c101508 */
[----:B------:R-:W-:Y:S01]  /*0e70*/  IMAD.IADD R21, R0, 0x1, R19 ;  /* 0x0000000100157824 */ /* 0x000fe200078e0213 */
[----:B------:R-:W-:Y:S04]  /*0e80*/  STG.E.U16 desc[UR8][R4.64+0x4], R19 ;  /* 0x0000041304007986 */ /* 0x000fe8000c101508 */
[----:B------:R-:W-:Y:S04]  /*0e90*/  STG.E.U16 desc[UR8][R4.64+0x6], R21 ;  /* 0x0000061504007986 */ /* 0x000fe8000c101508 */
[----:B------:R0:W-:Y:S02]  /*0ea0*/  STG.E.U16 desc[UR8][R4.64+-0x8], R7 ;  /* 0xfffff80704007986 */ /* 0x0001e4000c101508 */
[----:B0-----:R-:W-:Y:S01]  /*0eb0*/  PRMT R7, R6, 0x7610, R7 ;  /* 0x0000761006077816 */ /* 0x001fe20000000007 */
[----:B------:R-:W-:Y:S06]  /*0ec0*/  BRA.U UP0, `(.L_x_106) ;  /* 0xfffffffd00987547 */ /* 0x000fec000b83ffff */
.L_x_105:
[----:B------:R-:W-:Y:S05]  /*0ed0*/  @!P0 EXIT ;  /* 0x000000000000894d */ /* 0x000fea0003800000 */
[C---:B------:R-:W-:Y:S02]  /*0ee0*/  ISETP.NE.U32.AND P1, PT, R10.reuse, 0x1, PT ;  /* 0x000000010a00780c */ /* 0x040fe40003f25070 */
[----:B------:R-:W-:Y:S02]  /*0ef0*/  LOP3.LUT R0, R10, 0x1, RZ, 0xc0, !PT ;  /* 0x000000010a007812 */ /* 0x000fe400078ec0ff */
[----:B------:R-:W-:Y:S02]  /*0f00*/  ISETP.NE.AND.EX P1, PT, R12, RZ, PT, P1 ;  /* 0x000000ff0c00720c */ /* 0x000fe40003f25310 */
[----:B------:R-:W-:-:S04]  /*0f10*/  ISETP.NE.U32.AND P0, PT, R0, 0x1, PT ;  /* 0x000000010000780c */ /* 0x000fc80003f05070 */
[----:B------:R-:W-:-:S07]  /*0f20*/  ISETP.NE.U32.AND.EX P0, PT, RZ, RZ, PT, P0 ;  /* 0x000000ffff00720c */ /* 0x000fce0003f05100 */
        /* <DEDUP_REMOVED lines=10> */
[C---:B------:R-:W-:Y:S02]  /*0fd0*/  LEA.HI.X R5, R3.reuse, R5, R2, 0x1, P1 ;  /* 0x0000000503057211 */ /* 0x040fe400008f0c02 */
[----:B------:R-:W-:-:S03]  /*0fe0*/  IADD3 R3, P1, PT, R3, 0x2, RZ ;  /* 0x0000000203037810 */ /* 0x000fc60007f3e0ff */
[----:B------:R0:W-:Y:S01]  /*0ff0*/  STG.E.U16 desc[UR8][R4.64], R7 ;  /* 0x0000000704007986 */ /* 0x0001e2000c101508 */
[----:B------:R-:W-:-:S03]  /*1000*/  IADD3.X R2, PT, PT, RZ, R2, RZ, P1, !PT ;  /* 0x00000002ff027210 */ /* 0x000fc60000ffe4ff */
[----:B------:R0:W-:Y:S06]  /*1010*/  STG.E.U16 desc[UR8][R4.64+0x2], R9 ;  /* 0x0000020904007986 */ /* 0x0001ec000c101508 */
.L_x_107:
[----:B------:R-:W-:Y:S05]  /*1020*/  @P0 EXIT ;  /* 0x000000000000094d */ /* 0x000fea0003800000 */
[----:B------:R-:W1:Y:S01]  /*1030*/  LDC.U16 R0, c[0x0][0x38a] ;  /* 0x0000e280ff007b82 */ /* 0x000e620000000400 */
[----:B------:R-:W2:Y:S01]  /*1040*/  LDCU.U16 UR4, c[0x0][0x388] ;  /* 0x00007100ff0477ac */ /* 0x000ea20008000400 */
[----:B------:R-:W-:-:S06]  /*1050*/  PRMT R6, R3, 0x9910, RZ ;  /* 0x0000991003067816 */ /* 0x000fcc00000000ff */
[----:B0-----:R-:W0:Y:S01]  /*1060*/  LDC.64 R4, c[0x0][0x380] ;  /* 0x0000e000ff047b82 */ /* 0x001e220000000a00 */
[----:B--2---:R-:W-:Y:S01]  /*1070*/  UPRMT UR4, UR4, 0x9910, URZ ;  /* 0x0000991004047896 */ /* 0x004fe200080000ff */
[----:B-1----:R-:W-:Y:S01]  /*1080*/  PRMT R7, R0, 0x9910, RZ ;  /* 0x0000991000077816 */ /* 0x002fe200000000ff */
[----:B------:R-:W-:Y:S01]  /*1090*/  IMAD.MOV.U32 R0, RZ, RZ, R6 ;  /* 0x000000ffff007224 */ /* 0x000fe200078e0006 */
[----:B0-----:R-:W-:-:S04]  /*10a0*/  LEA R4, P0, R3, R4, 0x1 ;  /* 0x0000000403047211 */ /* 0x001fc800078008ff */
[----:B------:R-:W-:Y:S01]  /*10b0*/  LEA.HI.X R5, R3, R5, R2, 0x1, P0 ;  /* 0x0000000503057211 */ /* 0x000fe200000f0c02 */
[----:B------:R-:W-:-:S05]  /*10c0*/  IMAD R3, R7, R0, UR4 ;  /* 0x0000000407037e24 */ /* 0x000fca000f8e0200 */
[----:B------:R-:W-:Y:S01]  /*10d0*/  STG.E.U16 desc[UR8][R4.64], R3 ;  /* 0x0000000304007986 */ /* 0x000fe2000c101508 */
[----:B------:R-:W-:Y:S05]  /*10e0*/  EXIT ;  /* 0x000000000000794d */ /* 0x000fea0003800000 */
        .weak           $__internal_7_$__cuda_sm20_div_u64
        .type           $__internal_7_$__cuda_sm20_div_u64,@function
        .size           $__internal_7_$__cuda_sm20_div_u64,(.L_x_432 - $__internal_7_$__cuda_sm20_div_u64)
$__internal_7_$__cuda_sm20_div_u64:
        /* <DEDUP_REMOVED lines=56> */
[----:B------:R-:W-:-:S02]  /*1470*/  ISETP.GE.U32.AND.EX P0, PT, R7, RZ, PT, P0 ;  /* 0x000000ff0700720c */ /* 0x000fc40003f06100 */
[----:B------:R-:W-:Y:S01]  /*1480*/  ISETP.NE.U32.AND P1, PT, R6, RZ, PT ;  /* 0x000000ff0600720c */ /* 0x000fe20003f25070 */
[----:B------:R-:W-:Y:S01]  /*1490*/  IMAD.X R10, RZ, RZ, R9, P2 ;  /* 0x000000ffff0a7224 */ /* 0x000fe200010e0609 */
[----:B------:R-:W-:Y:S02]  /*14a0*/  SEL R3, R3, R12, P0 ;  /* 0x0000000c03037207 */ /* 0x000fe40000000000 */
[----:B------:R-:W-:Y:S02]  /*14b0*/  ISETP.NE.AND.EX P1, PT, RZ, RZ, PT, P1 ;  /* 0x000000ffff00720c */ /* 0x000fe40003f25310 */
[----:B------:R-:W-:Y:S01]  /*14c0*/  SEL R10, R10, R9, P0 ;  /* 0x000000090a0a7207 */ /* 0x000fe20000000000 */
[----:B------:R-:W-:Y:S01]  /*14d0*/  IMAD.MOV.U32 R9, RZ, RZ, 0x0 ;  /* 0x00000000ff097424 */ /* 0x000fe200078e00ff */
[----:B------:R-:W-:Y:S02]  /*14e0*/  SEL R3, R3, 0xffffffff, P1 ;  /* 0xffffffff03037807 */ /* 0x000fe40000800000 */
[----:B------:R-:W-:Y:S01]  /*14f0*/  SEL R10, R10, 0xffffffff, P1 ;  /* 0xffffffff0a0a7807 */ /* 0x000fe20000800000 */
[----:B------:R-:W-:Y:S06]  /*1500*/  RET.REL.NODEC R8 `(arange_u16_vec3) ;  /* 0xffffffe808bc7950 */ /* 0x000fec0003c3ffff */
.L_x_108:
        /* <DEDUP_REMOVED lines=15> */
.L_x_432:


//--------------------- .text.arange_u16_vec4     --------------------------
	.section	.text.arange_u16_vec4,"ax",@progbits
	.align	128
        .global         arange_u16_vec4
        .type           arange_u16_vec4,@function
        .size           arange_u16_vec4,(.L_x_433 - arange_u16_vec4)
        .other          arange_u16_vec4,@"STO_CUDA_ENTRY STV_DEFAULT"
arange_u16_vec4:
.text.arange_u16_vec4:
        /* <DEDUP_REMOVED lines=51> */
.L_x_112:
[----:B------:R-:W-:-:S07]  /*0330*/  MOV R8, 0x350 ;  /* 0x0000035000087802 */ /* 0x000fce0000000f00 */
[----:B0-----:R-:W-:Y:S05]  /*0340*/  CALL.REL.NOINC `($__internal_8_$__cuda_sm20_div_u64) ;  /* 0x0000000c00b47944 */ /* 0x001fea0003c00000 */
[----:B------:R-:W-:Y:S02]  /*0350*/  IMAD.MOV.U32 R8, RZ, RZ, R3 ;  /* 0x000000ffff087224 */ /* 0x000fe400078e0003 */
[----:B------:R-:W-:-:S07]  /*0360*/  IMAD.MOV.U32 R9, RZ, RZ, R10 ;  /* 0x000000ffff097224 */ /* 0x000fce00078e000a */
.L_x_113:
[----:B------:R-:W-:Y:S05]  /*0370*/  BSYNC.RECONVERGENT B1 ;  /* 0x0000000000017941 */ /* 0x000fea0003800200 */
.L_x_111:
        /* <DEDUP_REMOVED lines=12> */
[C---:B------:R-:W-:Y:S01]  /*0440*/  IMAD.SHL.U32 R3, R0.reuse, 0x4, RZ ;  /* 0x0000000400037824 */ /* 0x040fe200078e00ff */
[----:B------:R-:W-:Y:S01]  /*0450*/  PRMT R10, R0, 0x9910, RZ ;  /* 0x00009910000a7816 */ /* 0x000fe200000000ff */
[----:B------:R-:W-:Y:S01]  /*0460*/  VIADD R2, R2, 0x1 ;  /* 0x0000000102027836 */ /* 0x000fe20000000000 */
[----:B------:R-:W2:Y:S01]  /*0470*/  LDCU.U16 UR8, c[0x0][0x388] ;  /* 0x00007100ff0877ac */ /* 0x000ea20008000400 */
[----:B------:R-:W-:Y:S01]  /*0480*/  VIADD R8, R3, 0x2 ;  /* 0x0000000203087836 */ /* 0x000fe20000000000 */
[----:B0-----:R-:W-:Y:S01]  /*0490*/  PRMT R17, R7, 0x9910, RZ ;  /* 0x0000991007117816 */ /* 0x001fe200000000ff */
[C---:B------:R-:W-:Y:S01]  /*04a0*/  VIADD R9, R3.reuse, 0x3 ;  /* 0x0000000303097836 */ /* 0x040fe20000000000 */
[----:B------:R-:W-:Y:S01]  /*04b0*/  PRMT R14, R6, 0x9910, RZ ;  /* 0x00009910060e7816 */ /* 0x000fe200000000ff */
[----:B------:R-:W-:Y:S01]  /*04c0*/  IMAD.MOV.U32 R21, RZ, RZ, RZ ;  /* 0x000000ffff157224 */ /* 0x000fe200078e00ff */
[----:B------:R-:W-:-:S02]  /*04d0*/  PRMT R18, R3, 0x9910, RZ ;  /* 0x0000991003127816 */ /* 0x000fc400000000ff */
[----:B------:R-:W-:Y:S01]  /*04e0*/  PRMT R16, R8, 0x9910, RZ ;  /* 0x0000991008107816 */ /* 0x000fe200000000ff */
[----:B------:R-:W-:Y:S01]  /*04f0*/  IMAD R8, R10, R17, RZ ;  /* 0x000000110a087224 */ /* 0x000fe200078e02ff */
[----:B------:R-:W-:Y:S01]  /*0500*/  PRMT R12, R9, 0x9910, RZ ;  /* 0x00009910090c7816 */ /* 0x000fe200000000ff */
[C---:B------:R-:W-:Y:S01]  /*0510*/  IMAD R14, R17.reuse, R14, RZ ;  /* 0x0000000e110e7224 */ /* 0x040fe200078e02ff */
[----:B------:R-:W-:Y:S01]  /*0520*/  LOP3.LUT R20, R2, 0x3, RZ, 0xc0, !PT ;  /* 0x0000000302147812 */ /* 0x000fe200078ec0ff */
[C---:B------:R-:W-:Y:S01]  /*0530*/  IMAD R15, R17.reuse, R18, R17 ;  /* 0x00000012110f7224 */ /* 0x040fe200078e0211 */
[C---:B-1----:R-:W-:Y:S01]  /*0540*/  LEA R13, P1, R0.reuse, UR4, 0x3 ;  /* 0x00000004000d7c11 */ /* 0x042fe2000f8218ff */
[C---:B------:R-:W-:Y:S02]  /*0550*/  IMAD R16, R17.reuse, R16, RZ ;  /* 0x0000001011107224 */ /* 0x040fe400078e02ff */
[----:B------:R-:W-:Y:S01]  /*0560*/  IMAD R17, R17, R12, RZ ;  /* 0x0000000c11117224 */ /* 0x000fe200078e02ff */
[----:B------:R-:W-:Y:S01]  /*0570*/  LEA.HI.X R22, R0, UR5, RZ, 0x3, P1 ;  /* 0x0000000500167c11 */ /* 0x000fe200088f1cff */
[----:B------:R-:W-:-:S02]  /*0580*/  IMAD.MOV.U32 R12, RZ, RZ, R0 ;  /* 0x000000ffff0c7224 */ /* 0x000fc400078e0000 */
[----:B------:R-:W-:Y:S02]  /*0590*/  IMAD.MOV.U32 R9, RZ, RZ, RZ ;  /* 0x000000ffff097224 */ /* 0x000fe400078e00ff */
[----:B--2---:R-:W-:-:S07]  /*05a0*/  IMAD.U32 R19, RZ, RZ, UR8 ;  /* 0x00000008ff137e24 */ /* 0x004fce000f8e00ff */
.L_x_116:
[--C-:B-1----:R-:W-:Y:S01]  /*05b0*/  IMAD R10, R8, 0x4, R19.reuse ;  /* 0x00000004080a7824 */ /* 0x102fe200078e0213 */
[----:B------:R-:W-:Y:S01]  /*05c0*/  IADD3 R20, P1, PT, R20, -0x1, RZ ;  /* 0xffffffff14147810 */ /* 0x000fe20007f3e0ff */
[--C-:B------:R-:W-:Y:S01]  /*05d0*/  IMAD.IADD R3, R15, 0x1, R19.reuse ;  /* 0x000000010f037824 */ /* 0x100fe200078e0213 */
[----:B------:R-:W-:Y:S01]  /*05e0*/  IADD3 R12, P2, PT, R6, R12, RZ ;  /* 0x0000000c060c7210 */ /* 0x000fe20007f5e0ff */
[--C-:B------:R-:W-:Y:S01]  /*05f0*/  IMAD.IADD R11, R16, 0x1, R19.reuse ;  /* 0x00000001100b7824 */ /* 0x100fe200078e0213 */
[----:B------:R-:W-:Y:S01]  /*0600*/  IADD3.X R21, PT, PT, R21, -0x1, RZ, P1, !PT ;  /* 0xffffffff15157810 */ /* 0x000fe20000ffe4ff */
[----:B------:R-:W-:Y:S01]  /*0610*/  IMAD.IADD R18, R17, 0x1, R19 ;  /* 0x0000000111127824 */ /* 0x000fe200078e0213 */
[----:B------:R-:W-:Y:S01]  /*0620*/  PRMT R10, R10, 0x5410, R3 ;  /* 0x000054100a0a7816 */ /* 0x000fe20000000003 */
[----:B------:R-:W-:Y:S01]  /*0630*/  IMAD.MOV.U32 R2, RZ, RZ, R13 ;  /* 0x000000ffff027224 */ /* 0x000fe200078e000d */
[----:B------:R-:W-:Y:S01]  /*0640*/  ISETP.NE.U32.AND P1, PT, R20, RZ, PT ;  /* 0x000000ff1400720c */ /* 0x000fe20003f25070 */
[----:B------:R-:W-:Y:S01]  /*0650*/  IMAD.MOV.U32 R3, RZ, RZ, R22 ;  /* 0x000000ffff037224 */ /* 0x000fe200078e0016 */
[----:B------:R-:W-:Y:S01]  /*0660*/  PRMT R11, R11, 0x5410, R18 ;  /* 0x000054100b0b7816 */ /* 0x000fe20000000012 */
[----:B------:R-:W-:Y:S01]  /*0670*/  IMAD R19, R14, 0x4, R19 ;  /* 0x000000040e137824 */ /* 0x000fe200078e0213 */
[----:B------:R-:W-:Y:S01]  /*0680*/  ISETP.NE.AND.EX P1, PT, R21, RZ, PT, P1 ;  /* 0x000000ff1500720c */ /* 0x000fe20003f25310 */
[----:B------:R-:W-:Y:S01]  /*0690*/  IMAD.X R9, RZ, RZ, R9, P2 ;  /* 0x000000ffff097224 */ /* 0x000fe200010e0609 */
[C---:B------:R-:W-:Y:S01]  /*06a0*/  LEA R13, P3, R6.reuse, R13, 0x3 ;  /* 0x0000000d060d7211 */ /* 0x040fe200078618ff */
[----:B------:R1:W-:Y:S03]  /*06b0*/  STG.E.64 desc[UR6][R2.64], R10 ;  /* 0x0000000a02007986 */ /* 0x0003e6000c101b06 */
[----:B------:R-:W-:-:S07]  /*06c0*/  LEA.HI.X R22, R6, R22, RZ, 0x3, P3 ;  /* 0x0000001606167211 */ /* 0x000fce00018f1cff */
[----:B------:R-:W-:Y:S05]  /*06d0*/  @P1 BRA `(.L_x_116) ;  /* 0xfffffffc00b41947 */ /* 0x000fea000383ffff */
.L_x_115:
[----:B------:R-:W-:Y:S05]  /*06e0*/  BSYNC.RECONVERGENT B1 ;  /* 0x0000000000017941 */ /* 0x000fea0003800200 */
.L_x_114:
[----:B------:R-:W-:Y:S05]  /*06f0*/  @!P0 BRA `(.L_x_110) ;  /* 0x0000000000dc8947 */ /* 0x000fea0003800000 */
[----:B-1----:R-:W1:Y:S01]  /*0700*/  LDC.U16 R3, c[0x0][0x388] ;  /* 0x0000e200ff037b82 */ /* 0x002e620000000400 */
[----:B0-----:R-:W-:Y:S01]  /*0710*/  IMAD.SHL.U32 R2, R7, 0x4, RZ ;  /* 0x0000000407027824 */ /* 0x001fe200078e00ff */
[----:B------:R-:W-:Y:S01]  /*0720*/  SHF.R.U32.HI R19, RZ, 0x1d, R6 ;  /* 0x0000001dff137819 */ /* 0x000fe20000011606 */
[----:B------:R-:W-:-:S03]  /*0730*/  IMAD.SHL.U32 R17, R6, 0x8, RZ ;  /* 0x0000000806117824 */ /* 0x000fc600078e00ff */
[----:B------:R-:W-:Y:S02]  /*0740*/  PRMT R21, R2, 0x9910, RZ ;  /* 0x0000991002157816 */ /* 0x000fe400000000ff */
[----:B-1----:R-:W-:-:S07]  /*0750*/  PRMT R8, R3, 0x9910, RZ ;  /* 0x0000991003087816 */ /* 0x002fce00000000ff */
.L_x_117:
[----:B------:R-:W-:Y:S02]  /*0760*/  PRMT R10, R12, 0x9910, RZ ;  /* 0x000099100c0a7816 */ /* 0x000fe400000000ff */
[----:B------:R-:W-:Y:S02]  /*0770*/  IADD3 R23, P1, PT, R6, R12, RZ ;  /* 0x0000000c06177210 */ /* 0x000fe40007f3e0ff */
[----:B--2---:R-:W-:Y:S01]  /*0780*/  LEA R2, P2, R12, UR10, 0x3 ;  /* 0x0000000a0c027c11 */ /* 0x004fe2000f8418ff */
[----:B------:R-:W-:Y:S01]  /*0790*/  IMAD R10, R10, R21, R8 ;  /* 0x000000150a0a7224 */ /* 0x000fe200078e0208 */
[----:B------:R-:W-:Y:S02]  /*07a0*/  PRMT R18, R23, 0x9910, RZ ;  /* 0x0000991017127816 */ /* 0x000fe400000000ff */
[----:B------:R-:W-:Y:S01]  /*07b0*/  IADD3 R23, P0, PT, R6, R23, RZ ;  /* 0x0000001706177210 */ /* 0x000fe20007f1e0ff */
[----:B------:R-:W-:Y:S02]  /*07c0*/  IMAD.IADD R3, R7, 0x1, R10 ;  /* 0x0000000107037824 */ /* 0x000fe400078e020a */
[----:B------:R-:W-:Y:S01]  /*07d0*/  IMAD R18, R21, R18, R8 ;  /* 0x0000001215127224 */ /* 0x000fe200078e0208 */
[----:B------:R-:W-:Y:S01]  /*07e0*/  PRMT R16, R23, 0x9910, RZ ;  /* 0x0000991017107816 */ /* 0x000fe200000000ff */
[C-C-:B------:R-:W-:Y:S01]  /*07f0*/  IMAD.IADD R14, R7.reuse, 0x1, R3.reuse ;  /* 0x00000001070e7824 */ /* 0x140fe200078e0203 */
[----:B------:R-:W-:Y:S01]  /*0800*/  PRMT R10, R10, 0x5410, R3 ;  /* 0x000054100a0a7816 */ /* 0x000fe20000000003 */
[C---:B------:R-:W-:Y:S01]  /*0810*/  IMAD.IADD R13, R7.reuse, 0x1, R18 ;  /* 0x00000001070d7824 */ /* 0x040fe200078e0212 */
[----:B------:R-:W-:Y:S01]  /*0820*/  LEA.HI.X R3, R12, UR11, R9, 0x3, P2 ;  /* 0x0000000b0c037c11 */ /* 0x000fe200090f1c09 */
[----:B------:R-:W-:Y:S01]  /*0830*/  IMAD.IADD R11, R7, 0x1, R14 ;  /* 0x00000001070b7824 */ /* 0x000fe200078e020e */
[----:B------:R-:W-:Y:S01]  /*0840*/  IADD3 R23, P2, PT, R6, R23, RZ ;  /* 0x0000001706177210 */ /* 0x000fe20007f5e0ff */
[----:B------:R-:W-:Y:S01]  /*0850*/  IMAD R16, R21, R16, R8 ;  /* 0x0000001015107224 */ /* 0x000fe200078e0208 */
[----:B------:R-:W-:-:S02]  /*0860*/  IADD3 R12, P3, PT, R17, R2, RZ ;  /* 0x00000002110c7210 */ /* 0x000fc40007f7e0ff */
[----:B------:R-:W-:Y:S01]  /*0870*/  PRMT R11, R14, 0x5410, R11 ;  /* 0x000054100e0b7816 */ /* 0x000fe2000000000b */
[----:B------:R-:W-:Y:S01]  /*0880*/  IMAD.IADD R14, R7, 0x1, R13 ;  /* 0x00000001070e7824 */ /* 0x000fe200078e020d */
[----:B------:R-:W-:Y:S01]  /*0890*/  PRMT R22, R23, 0x9910, RZ ;  /* 0x0000991017167816 */ /* 0x000fe200000000ff */
[C---:B------:R-:W-:Y:S01]  /*08a0*/  IMAD.IADD R20, R7.reuse, 0x1, R16 ;  /* 0x0000000107147824 */ /* 0x040fe200078e0210 */
[----:B------:R-:W-:Y:S01]  /*08b0*/  IADD3.X R9, PT, PT, RZ, RZ, R9, P0, P1 ;  /* 0x000000ffff097210 */ /* 0x000fe200007e2409 */
[----:B------:R0:W-:Y:S01]  /*08c0*/  STG.E.64 desc[UR6][R2.64], R10 ;  /* 0x0000000a02007986 */ /* 0x0001e2000c101b06 */
[----:B------:R-:W-:Y:S01]  /*08d0*/  IMAD.IADD R15, R7, 0x1, R14 ;  /* 0x00000001070f7824 */ /* 0x000fe200078e020e */
[----:B0-----:R-:W-:Y:S01]  /*08e0*/  PRMT R10, R18, 0x5410, R13 ;  /* 0x00005410120a7816 */ /* 0x001fe2000000000d */
[----:B------:R-:W-:-:S03]  /*08f0*/  IMAD R18, R21, R22, R8 ;  /* 0x0000001615127224 */ /* 0x000fc600078e0208 */
[----:B------:R-:W-:Y:S01]  /*0900*/  PRMT R11, R14, 0x5410, R15 ;  /* 0x000054100e0b7816 */ /* 0x000fe2000000000f */
[----:B------:R-:W-:Y:S02]  /*0910*/  IMAD.IADD R22, R7, 0x1, R20 ;  /* 0x0000000107167824 */ /* 0x000fe400078e0214 */
[----:B------:R-:W-:Y:S01]  /*0920*/  IMAD.X R13, R19, 0x1, R3, P3 ;  /* 0x00000001130d7824 */ /* 0x000fe200018e0603 */
[----:B------:R-:W-:Y:S01]  /*0930*/  IADD3 R2, P3, PT, R17, R12, RZ ;  /* 0x0000000c11027210 */ /* 0x000fe20007f7e0ff */
[C---:B------:R-:W-:Y:S02]  /*0940*/  IMAD.IADD R24, R7.reuse, 0x1, R18 ;  /* 0x0000000107187824 */ /* 0x040fe400078e0212 */
[C---:B------:R-:W-:Y:S01]  /*0950*/  IMAD.IADD R15, R7.reuse, 0x1, R22 ;  /* 0x00000001070f7824 */ /* 0x040fe200078e0216 */
[----:B------:R0:W-:Y:S01]  /*0960*/  STG.E.64 desc[UR6][R12.64], R10 ;  /* 0x0000000a0c007986 */ /* 0x0001e2000c101b06 */
[----:B------:R-:W-:Y:S02]  /*0970*/  IMAD.IADD R26, R7, 0x1, R24 ;  /* 0x00000001071a7824 */ /* 0x000fe400078e0218 */
[----:B------:R-:W-:Y:S01]  /*0980*/  IMAD.X R3, R19, 0x1, R13, P3 ;  /* 0x0000000113037824 */ /* 0x000fe200018e060d */
[----:B------:R-:W-:Y:S01]  /*0990*/  IADD3 R14, P3, PT, R17, R2, RZ ;  /* 0x00000002110e7210 */ /* 0x000fe20007f7e0ff */
[----:B------:R-:W-:Y:S01]  /*09a0*/  IMAD.IADD R25, R7, 0x1, R26 ;  /* 0x0000000107197824 */ /* 0x000fe200078e021a */
[----:B0-----:R-:W-:-:S02]  /*09b0*/  PRMT R10, R16, 0x5410, R20 ;  /* 0x00005410100a7816 */ /* 0x001fc40000000014 */
[----:B------:R-:W-:Y:S01]  /*09c0*/  PRMT R11, R22, 0x5410, R15 ;  /* 0x00005410160b7816 */ /* 0x000fe2000000000f */
[----:B------:R-:W-:Y:S01]  /*09d0*/  IMAD.X R15, R19, 0x1, R3, P3 ;  /* 0x00000001130f7824 */ /* 0x000fe200018e0603 */
[----:B------:R-:W-:-:S03]  /*09e0*/  IADD3 R12, P0, PT, R6, R23, RZ ;  /* 0x00000017060c7210 */ /* 0x000fc60007f1e0ff */
[----:B------:R0:W-:Y:S01]  /*09f0*/  STG.E.64 desc[UR6][R2.64], R10 ;  /* 0x0000000a02007986 */ /* 0x0001e2000c101b06 */
[----:B------:R-:W-:Y:S02]  /*0a00*/  IADD3.X R9, PT, PT, RZ, RZ, R9, P0, P2 ;  /* 0x000000ffff097210 */ /* 0x000fe400007e4409 */
[----:B------:R-:W-:-:S04]  /*0a10*/  ISETP.GE.U32.AND P0, PT, R12, R5, PT ;  /* 0x000000050c00720c */ /* 0x000fc80003f06070 */
[----:B------:R-:W-:Y:S02]  /*0a20*/  ISETP.GE.U32.AND.EX P0, PT, R9, R4, PT, P0 ;  /* 0x000000040900720c */ /* 0x000fe40003f06100 */
[----:B0-----:R-:W-:Y:S02]  /*0a30*/  PRMT R2, R18, 0x5410, R24 ;  /* 0x0000541012027816 */ /* 0x001fe40000000018 */
[----:B------:R-:W-:-:S05]  /*0a40*/  PRMT R3, R26, 0x5410, R25 ;  /* 0x000054101a037816 */ /* 0x000fca0000000019 */
[----:B------:R2:W-:Y:S04]  /*0a50*/  STG.E.64 desc[UR6][R14.64], R2 ;  /* 0x000000020e007986 */ /* 0x0005e8000c101b06 */
[----:B------:R-:W-:Y:S05]  /*0a60*/  @!P0 BRA `(.L_x_117) ;  /* 0xfffffffc003c8947 */ /* 0x000fea000383ffff */
.L_x_110:
[----:B------:R-:W-:Y:S05]  /*0a70*/  BSYNC.RECONVERGENT B0 ;  /* 0x0000000000007941 */ /* 0x000fea0003800200 */
.L_x_109:
[----:B------:R-:W3:Y:S08]  /*0a80*/  LDC.64 R8, c[0x0][0x390] ;  /* 0x0000e400ff087b82 */ /* 0x000ef00000000a00 */
[----:B-12---:R-:W1:Y:S01]  /*0a90*/  LDC R2, c[0x0][0x394] ;  /* 0x0000e500ff027b82 */ /* 0x006e620000000800 */
[----:B---3--:R-:W-:-:S04]  /*0aa0*/  LOP3.LUT R3, R8, 0xfffffffc, RZ, 0xc0, !PT ;  /* 0xfffffffc08037812 */ /* 0x008fc800078ec0ff */
[----:B------:R-:W-:-:S04]  /*0ab0*/  ISETP.NE.U32.AND P0, PT, R3, R8, PT ;  /* 0x000000080300720c */ /* 0x000fc80003f05070 */
[----:B------:R-:W-:-:S04]  /*0ac0*/  ISETP.NE.AND.EX P0, PT, R9, R9, PT, P0 ;  /* 0x000000090900720c */ /* 0x000fc80003f05300 */
[----:B------:R-:W-:-:S13]  /*0ad0*/  ISETP.NE.OR P0, PT, R0, RZ, !P0 ;  /* 0x000000ff0000720c */ /* 0x000fda0004705670 */
[----:B-1----:R-:W-:Y:S05]  /*0ae0*/  @P0 EXIT ;  /* 0x000000000000094d */ /* 0x002fea0003800000 */
[----:B0-----:R-:W-:-:S04]  /*0af0*/  IADD3 R7, P1, PT, R3, 0x1, RZ ;  /* 0x0000000103077810 */ /* 0x001fc80007f3e0ff */
[----:B------:R-:W-:Y:S01]  /*0b00*/  ISETP.GT.U32.AND P0, PT, R7, R8, PT ;  /* 0x000000080700720c */ /* 0x000fe20003f04070 */
[----:B------:R-:W-:-:S05]  /*0b10*/  IMAD.X R6, RZ, RZ, R2, P1 ;  /* 0x000000ffff067224 */ /* 0x000fca00008e0602 */
        /* <DEDUP_REMOVED lines=13> */
[----:B------:R-:W0:Y:S01]  /*0bf0*/  LDC.U16 R6, c[0x0][0x38a] ;  /* 0x0000e280ff067b82 */ /* 0x000e220000000400 */
[----:B------:R-:W1:Y:S01]  /*0c00*/  LDCU.U16 UR4, c[0x0][0x388] ;  /* 0x00007100ff0477ac */ /* 0x000e620008000400 */
[----:B------:R-:W-:Y:S02]  /*0c10*/  PRMT R7, R5, 0x9910, RZ ;  /* 0x0000991005077816 */ /* 0x000fe400000000ff */
[----:B------:R-:W-:-:S04]  /*0c20*/  LOP3.LUT R12, R12, 0xfffffff8, RZ, 0xc0, !PT ;  /* 0xfffffff80c0c7812 */ /* 0x000fc800078ec0ff */
[----:B------:R-:W2:Y:S01]  /*0c30*/  LDC.64 R8, c[0x0][0x380] ;  /* 0x0000e000ff087b82 */ /* 0x000ea20000000a00 */
[----:B0-----:R-:W-:-:S05]  /*0c40*/  PRMT R10, R6, 0x9910, RZ ;  /* 0x00009910060a7816 */ /* 0x001fca00000000ff */
[----:B------:R-:W-:Y:S01]  /*0c50*/  IMAD R7, R10, R7, RZ ;  /* 0x000000070a077224 */ /* 0x000fe200078e02ff */
[----:B--2---:R-:W-:-:S04]  /*0c60*/  LEA R8, P1, R5, R8, 0x3 ;  /* 0x0000000805087211 */ /* 0x004fc800078218ff */
[----:B-1----:R-:W-:Y:S02]  /*0c70*/  LEA R7, R7, UR4, 0x2 ;  /* 0x0000000407077c11 */ /* 0x002fe4000f8e10ff */
[----:B------:R-:W-:Y:S02]  /*0c80*/  IADD3 R10, P2, PT, R8, 0x8, RZ ;  /* 0x00000008080a7810 */ /* 0x000fe40007f5e0ff */
[----:B------:R-:W-:-:S05]  /*0c90*/  LEA.HI.X R9, R5, R9, R4, 0x3, P1 ;  /* 0x0000000905097211 */ /* 0x000fca00008f1c04 */
[----:B------:R-:W-:-:S07]  /*0ca0*/  IMAD.X R23, RZ, RZ, R9, P2 ;  /* 0x000000ffff177224 */ /* 0x000fce00010e0609 */
.L_x_119:
        /* <DEDUP_REMOVED lines=8> */
[----:B------:R-:W-:Y:S01]  /*0d30*/  IMAD.IADD R13, R6, 0x1, R11 ;  /* 0x00000001060d7824 */ /* 0x000fe200078e020b */
[----:B------:R-:W-:Y:S01]  /*0d40*/  IADD3 R10, P3, PT, R4, 0x10, RZ ;  /* 0x00000010040a7810 */ /* 0x000fe20007f7e0ff */
[C---:B------:R-:W-:Y:S01]  /*0d50*/  IMAD R8, R6.reuse, 0x8, R7 ;  /* 0x0000000806087824 */ /* 0x040fe200078e0207 */
[----:B------:R-:W-:Y:S01]  /*0d60*/  STG.E.U16 desc[UR6][R4.64+-0x6], R9 ;  /* 0xfffffa0904007986 */ /* 0x000fe2000c101506 */
[----:B------:R-:W-:Y:S01]  /*0d70*/  IMAD.IADD R15, R6, 0x1, R13 ;  /* 0x00000001060f7824 */ /* 0x000fe200078e020d */
[----:B------:R-:W-:Y:S01]  /*0d80*/  ISETP.NE.AND.EX P1, PT, R14, RZ, PT, P1 ;  /* 0x000000ff0e00720c */ /* 0x000fe20003f25310 */
[----:B------:R-:W-:Y:S01]  /*0d90*/  IMAD.X R23, RZ, RZ, R5, P3 ;  /* 0x000000ffff177224 */ /* 0x000fe200018e0605 */
[----:B------:R-:W-:Y:S01]  /*0da0*/  STG.E.U16 desc[UR6][R4.64+-0x4], R11 ;  /* 0xfffffc0b04007986 */ /* 0x000fe2000c101506 */
[----:B------:R-:W-:-:S02]  /*0db0*/  IMAD.IADD R17, R6, 0x1, R15 ;  /* 0x0000000106117824 */ /* 0x000fc400078e020f */
[----:B------:R-:W-:Y:S01]  /*0dc0*/  IMAD.X R2, RZ, RZ, R2, P2 ;  /* 0x000000ffff027224 */ /* 0x000fe200010e0602 */
[----:B------:R-:W-:Y:S01]  /*0dd0*/  STG.E.U16 desc[UR6][R4.64+-0x2], R13 ;  /* 0xfffffe0d04007986 */ /* 0x000fe2000c101506 */
[----:B------:R-:W-:-:S03]  /*0de0*/  IMAD.IADD R19, R6, 0x1, R17 ;  /* 0x0000000106137824 */ /* 0x000fc600078e0211 */
[----:B------:R-:W-:Y:S01]  /*0df0*/  STG.E.U16 desc[UR6][R4.64], R15 ;  /* 0x0000000f04007986 */ /* 0x000fe2000c101506 */
[----:B------:R-:W-:-:S03]  /*0e00*/  IMAD.IADD R21, R6, 0x1, R19 ;  /* 0x0000000106157824 */ /* 0x000fc600078e0213 */
[----:B------:R-:W-:Y:S04]  /*0e10*/  STG.E.U16 desc[UR6][R4.64+0x2], R17 ;  /* 0x0000021104007986 */ /* 0x000fe8000c101506 */
[----:B------:R-:W-:Y:S04]  /*0e20*/  STG.E.U16 desc[UR6][R4.64+0x4], R19 ;  /* 0x0000041304007986 */ /* 0x000fe8000c101506 */
[----:B------:R-:W-:Y:S04]  /*0e30*/  STG.E.U16 desc[UR6][R4.64+0x6], R21 ;  /* 0x0000061504007986 */ /* 0x000fe8000c101506 */
[----:B------:R0:W-:Y:S02]  /*0e40*/  STG.E.U16 desc[UR6][R4.64+-0x8], R7 ;  /* 0xfffff80704007986 */ /* 0x0001e4000c101506 */
[----:B0-----:R-:W-:Y:S01]  /*0e50*/  PRMT R7, R8, 0x7610, R7 ;  /* 0x0000761008077816 */ /* 0x001fe20000000007 */
[----:B------:R-:W-:Y:S06]  /*0e60*/  @P1 BRA `(.L_x_119) ;  /* 0xfffffffc00901947 */ /* 0x000fec000383ffff */
.L_x_118:
        /* <DEDUP_REMOVED lines=25> */
.L_x_120:
        /* <DEDUP_REMOVED lines=21> */
.L_x_121:
        /* <DEDUP_REMOVED lines=13> */
        .weak           $__internal_8_$__cuda_sm20_div_u64
        .type           $__internal_8_$__cuda_sm20_div_u64,@function
        .size           $__internal_8_$__cuda_sm20_div_u64,(.L_x_433 - $__internal_8_$__cuda_sm20_div_u64)
$__internal_8_$__cuda_sm20_div_u64:
        /* <DEDUP_REMOVED lines=65> */
[----:B------:R-:W-:Y:S06]  /*1630*/  RET.REL.NODEC R8 `(arange_u16_vec4) ;  /* 0xffffffe808707950 */ /* 0x000fec0003c3ffff */
.L_x_122:
        /* <DEDUP_REMOVED lines=12> */
.L_x_433:


//--------------------- .text.arange_u8_vec2      --------------------------
	.section	.text.arange_u8_vec2,"ax",@progbits
	.align	128
        .global         arange_u8_vec2
        .type           arange_u8_vec2,@function
        .size           arange_u8_vec2,(.L_x_434 - arange_u8_vec2)
        .other          arange_u8_vec2,@"STO_CUDA_ENTRY STV_DEFAULT"
arange_u8_vec2:
.text.arange_u8_vec2:
[----:B------:R-:W-:Y:S01]  /*0000*/  LDC R1, c[0x0][0x37c] ;  /* 0x0000df00ff017b82 */ /* 0x000fe20000000800 */
[----:B------:R-:W0:Y:S07]  /*0010*/  S2R R10, SR_TID.X ;  /* 0x00000000000a7919 */ /* 0x000e2e0000002100 */
[----:B------:R-:W0:Y:S01]  /*0020*/  S2UR UR6, SR_CTAID.X ;  /* 0x00000000000679c3 */ /* 0x000e220000002500 */
[----:B------:R-:W1:Y:S01]  /*0030*/  LDCU.U8 UR8, c[0x0][0x389] ;  /* 0x00007120ff0877ac */ /* 0x000e620008000000 */
[----:B------:R-:W-:Y:S01]  /*0040*/  BSSY.RECONVERGENT B0, `(.L_x_123) ;  /* 0x0000088000007945 */ /* 0x000fe20003800200 */
[----:B------:R-:W2:Y:S05]  /*0050*/  LDCU.64 UR4, c[0x0][0x358] ;  /* 0x00006b00ff0477ac */ /* 0x000eaa0008000a00 */
[----:B------:R-:W0:Y:S01]  /*0060*/  LDC R13, c[0x0][0x360] ;  /* 0x0000d800ff0d7b82 */ /* 0x000e220000000800 */
[----:B------:R-:W3:Y:S01]  /*0070*/  LDCU UR7, c[0x0][0x370] ;  /* 0x00006e00ff0777ac */ /* 0x000ee20008000800 */
[----:B------:R-:W4:Y:S06]  /*0080*/  LDCU.64 UR10, c[0x0][0x380] ;  /* 0x00007000ff0a77ac */ /* 0x000f2c0008000a00 */
[----:B------:R-:W5:Y:S01]  /*0090*/  LDC.64 R2, c[0x0][0x390] ;  /* 0x0000e400ff027b82 */ /* 0x000f620000000a00 */
[----:B-1----:R-:W-:-:S07]  /*00a0*/  IMAD.U32 R14, RZ, RZ, UR8 ;  /* 0x00000008ff0e7e24 */ /* 0x002fce000f8e00ff */
[----:B------:R-:W1:Y:S01]  /*00b0*/  LDC.U8 R0, c[0x0][0x388] ;  /* 0x0000e200ff007b82 */ /* 0x000e620000000000 */
[C---:B0-----:R-:W-:Y:S02]  /*00c0*/  IMAD R10, R13.reuse, UR6, R10 ;  /* 0x000000060d0a7c24 */ /* 0x041fe4000f8e020a */
        /* <DEDUP_REMOVED lines=41> */
.L_x_126:
[----:B------:R-:W-:-:S07]  /*0360*/  MOV R6, 0x380 ;  /* 0x0000038000067802 */ /* 0x000fce0000000f00 */
[----:B------:R-:W-:Y:S05]  /*0370*/  CALL.REL.NOINC `($__internal_9_$__cuda_sm20_div_u64) ;  /* 0x0000000800fc7944 */ /* 0x000fea0003c00000 */
.L_x_127:
[----:B------:R-:W-:Y:S05]  /*0380*/  BSYNC.RECONVERGENT B1 ;  /* 0x0000000000017941 */ /* 0x000fea0003800200 */
.L_x_125:
[----:B------:R-:W-:Y:S01]  /*0390*/  IADD3 R2, P0, PT, R4, R2, RZ ;  /* 0x0000000204027210 */ /* 0x000fe20007f1e0ff */
[----:B------:R-:W0:Y:S01]  /*03a0*/  LDCU.U8 UR6, c[0x0][0x389] ;  /* 0x00007120ff0677ac */ /* 0x000e220008000000 */
[----:B------:R-:W-:Y:S01]  /*03b0*/  BSSY.RECONVERGENT B1, `(.L_x_128) ;  /* 0x0000026000017945 */ /* 0x000fe20003800200 */
[----:B------:R-:W-:Y:S01]  /*03c0*/  IMAD.MOV.U32 R18, RZ, RZ, R10 ;  /* 0x000000ffff127224 */ /* 0x000fe200078e000a */
[C---:B------:R-:W-:Y:S01]  /*03d0*/  LOP3.LUT R3, R2.reuse, 0x3, RZ, 0xc0, !PT ;  /* 0x0000000302037812 */ /* 0x040fe200078ec0ff */
[----:B------:R-:W-:Y:S01]  /*03e0*/  IMAD.X R4, RZ, RZ, R5, P0 ;  /* 0x000000ffff047224 */ /* 0x000fe200000e0605 */
[----:B------:R-:W-:Y:S01]  /*03f0*/  ISETP.GE.U32.AND P0, PT, R2, 0x3, PT ;  /* 0x000000030200780c */ /* 0x000fe20003f06070 */
[----:B------:R-:W-:Y:S01]  /*0400*/  IMAD.MOV.U32 R15, RZ, RZ, RZ ;  /* 0x000000ffff0f7224 */ /* 0x000fe200078e00ff */
[----:B------:R-:W-:Y:S02]  /*0410*/  ISETP.NE.U32.AND P1, PT, R3, 0x3, PT ;  /* 0x000000030300780c */ /* 0x000fe40003f25070 */
[----:B------:R-:W-:-:S02]  /*0420*/  ISETP.GE.U32.AND.EX P0, PT, R4, RZ, PT, P0 ;  /* 0x000000ff0400720c */ /* 0x000fc40003f06100 */
[----:B------:R-:W-:Y:S01]  /*0430*/  ISETP.NE.AND.EX P1, PT, RZ, RZ, PT, P1 ;  /* 0x000000ffff00720c */ /* 0x000fe20003f25310 */
[----:B0-----:R-:W-:-:S04]  /*0440*/  IMAD.U32 R14, RZ, RZ, UR6 ;  /* 0x00000006ff0e7e24 */ /* 0x001fc8000f8e00ff */
[----:B------:R-:W-:-:S08]  /*0450*/  IMAD.SHL.U32 R6, R14, 0x2, RZ ;  /* 0x000000020e067824 */ /* 0x000fd000078e00ff */
[----:B------:R-:W-:Y:S05]  /*0460*/  @!P1 BRA `(.L_x_129) ;  /* 0x0000000000689947 */ /* 0x000fea0003800000 */
[----:B------:R-:W0:Y:S01]  /*0470*/  LDCU.64 UR6, c[0x0][0x380] ;  /* 0x00007000ff0677ac */ /* 0x000e220008000a00 */
[----:B------:R-:W-:Y:S01]  /*0480*/  VIADD R8, R2, 0x1 ;  /* 0x0000000102087836 */ /* 0x000fe20000000000 */
[----:B------:R-:W-:Y:S01]  /*0490*/  PRMT R4, R0, 0x9910, RZ ;  /* 0x0000991000047816 */ /* 0x000fe200000000ff */
[----:B------:R-:W-:Y:S01]  /*04a0*/  IMAD.MOV.U32 R9, RZ, RZ, RZ ;  /* 0x000000ffff097224 */ /* 0x000fe200078e00ff */
[----:B------:R-:W-:Y:S01]  /*04b0*/  PRMT R5, R6, 0x9910, RZ ;  /* 0x0000991006057816 */ /* 0x000fe200000000ff */
[----:B------:R-:W-:Y:S01]  /*04c0*/  IMAD.MOV.U32 R18, RZ, RZ, R10 ;  /* 0x000000ffff127224 */ /* 0x000fe200078e000a */
[----:B------:R-:W-:Y:S01]  /*04d0*/  LOP3.LUT R8, R8, 0x3, RZ, 0xc0, !PT ;  /* 0x0000000308087812 */ /* 0x000fe200078ec0ff */
[----:B------:R-:W-:Y:S01]  /*04e0*/  IMAD.MOV.U32 R15, RZ, RZ, RZ ;  /* 0x000000ffff0f7224 */ /* 0x000fe200078e00ff */
[----:B0-----:R-:W-:-:S04]  /*04f0*/  LEA R16, P1, R10, UR6, 0x1 ;  /* 0x000000060a107c11 */ /* 0x001fc8000f8208ff */
[----:B------:R-:W-:-:S09]  /*0500*/  LEA.HI.X R17, R10, UR7, RZ, 0x1, P1 ;  /* 0x000000070a117c11 */ /* 0x000fd200088f0cff */
.L_x_130:
[----:B0-----:R-:W-:Y:S02]  /*0510*/  PRMT R3, R18, 0x9910, RZ ;  /* 0x0000991012037816 */ /* 0x001fe400000000ff */
[----:B------:R-:W-:Y:S02]  /*0520*/  IADD3 R8, P1, PT, R8, -0x1, RZ ;  /* 0xffffffff08087810 */ /* 0x000fe40007f3e0ff */
[----:B------:R-:W-:Y:S01]  /*0530*/  IADD3 R18, P2, PT, R13, R18, RZ ;  /* 0x000000120d127210 */ /* 0x000fe20007f5e0ff */
[----:B------:R-:W-:Y:S01]  /*0540*/  IMAD R3, R3, R5, R4 ;  /* 0x0000000503037224 */ /* 0x000fe200078e0204 */
[----:B------:R-:W-:Y:S02]  /*0550*/  IADD3.X R9, PT, PT, R9, -0x1, RZ, P1, !PT ;  /* 0xffffffff09097810 */ /* 0x000fe40000ffe4ff */
[----:B------:R-:W-:Y:S01]  /*0560*/  ISETP.NE.U32.AND P1, PT, R8, RZ, PT ;  /* 0x000000ff0800720c */ /* 0x000fe20003f25070 */
[----:B------:R-:W-:Y:S02]  /*0570*/  IMAD.IADD R2, R14, 0x1, R3 ;  /* 0x000000010e027824 */ /* 0x000fe400078e0203 */
[----:B------:R-:W-:Y:S01]  /*0580*/  IMAD.X R15, RZ, RZ, R15, P2 ;  /* 0x000000ffff0f7224 */ /* 0x000fe200010e060f */
[----:B------:R-:W-:-:S02]  /*0590*/  ISETP.NE.AND.EX P1, PT, R9, RZ, PT, P1 ;  /* 0x000000ff0900720c */ /* 0x000fc40003f25310 */
[----:B------:R-:W-:Y:S01]  /*05a0*/  PRMT R7, R2, 0x7604, R3 ;  /* 0x0000760402077816 */ /* 0x000fe20000000003 */
[----:B------:R-:W-:Y:S01]  /*05b0*/  IMAD.MOV.U32 R2, RZ, RZ, R16 ;  /* 0x000000ffff027224 */ /* 0x000fe200078e0010 */
[----:B------:R-:W-:Y:S01]  /*05c0*/  LEA R16, P3, R13, R16, 0x1 ;  /* 0x000000100d107211 */ /* 0x000fe200078608ff */
[----:B------:R-:W-:-:S03]  /*05d0*/  IMAD.MOV.U32 R3, RZ, RZ, R17 ;  /* 0x000000ffff037224 */ /* 0x000fc600078e0011 */
[----:B------:R-:W-:Y:S02]  /*05e0*/  LEA.HI.X R17, R13, R17, RZ, 0x1, P3 ;  /* 0x000000110d117211 */ /* 0x000fe400018f0cff */
[----:B------:R0:W-:Y:S03]  /*05f0*/  STG.E.U16 desc[UR4][R2.64], R7 ;  /* 0x0000000702007986 */ /* 0x0001e6000c101504 */
[----:B------:R-:W-:Y:S05]  /*0600*/  @P1 BRA `(.L_x_130) ;  /* 0xfffffffc00c01947 */ /* 0x000fea000383ffff */
.L_x_129:
[----:B------:R-:W-:Y:S05]  /*0610*/  BSYNC.RECONVERGENT B1 ;  /* 0x0000000000017941 */ /* 0x000fea0003800200 */
.L_x_128:
[----:B------:R-:W-:Y:S05]  /*0620*/  @!P0 BRA `(.L_x_124) ;  /* 0x0000000000a48947 */ /* 0x000fea0003800000 */
[----:B------:R-:W-:Y:S01]  /*0630*/  PRMT R21, R6, 0x9910, RZ ;  /* 0x0000991006157816 */ /* 0x000fe200000000ff */
[----:B------:R-:W-:Y:S01]  /*0640*/  IMAD.SHL.U32 R17, R13, 0x2, RZ ;  /* 0x000000020d117824 */ /* 0x000fe200078e00ff */
[----:B------:R-:W-:Y:S02]  /*0650*/  PRMT R16, R0, 0x9910, RZ ;  /* 0x0000991000107816 */ /* 0x000fe400000000ff */
[----:B------:R-:W-:-:S07]  /*0660*/  SHF.R.U32.HI R19, RZ, 0x1f, R13 ;  /* 0x0000001fff137819 */ /* 0x000fce000001160d */
.L_x_131:
[C---:B0-----:R-:W-:Y:S02]  /*0670*/  PRMT R2, R18.reuse, 0x9910, RZ ;  /* 0x0000991012027816 */ /* 0x041fe400000000ff */
[C---:B------:R-:W-:Y:S02]  /*0680*/  IADD3 R8, P1, PT, R13.reuse, R18, RZ ;  /* 0x000000120d087210 */ /* 0x040fe40007f3e0ff */
[----:B------:R-:W-:Y:S01]  /*0690*/  LEA R6, P2, R18, UR10, 0x1 ;  /* 0x0000000a12067c11 */ /* 0x000fe2000f8408ff */
[----:B------:R-:W-:Y:S01]  /*06a0*/  IMAD R3, R2, R21, R16 ;  /* 0x0000001502037224 */ /* 0x000fe200078e0210 */
[C---:B------:R-:W-:Y:S02]  /*06b0*/  IADD3 R4, P0, PT, R13.reuse, R8, RZ ;  /* 0x000000080d047210 */ /* 0x040fe40007f1e0ff */
[----:B------:R-:W-:Y:S01]  /*06c0*/  LEA.HI.X R7, R18, UR11, R15, 0x1, P2 ;  /* 0x0000000b12077c11 */ /* 0x000fe200090f0c0f */
[----:B------:R-:W-:Y:S01]  /*06d0*/  IMAD.IADD R2, R14, 0x1, R3 ;  /* 0x000000010e027824 */ /* 0x000fe200078e0203 */
[----:B------:R-:W-:-:S02]  /*06e0*/  IADD3 R18, P2, PT, R13, R4, RZ ;  /* 0x000000040d127210 */ /* 0x000fc40007f5e0ff */
[----:B------:R-:W-:Y:S02]  /*06f0*/  PRMT R9, R8, 0x9910, RZ ;  /* 0x0000991008097816 */ /* 0x000fe400000000ff */
[----:B------:R-:W-:Y:S02]  /*0700*/  PRMT R29, R2, 0x7604, R3 ;  /* 0x00007604021d7816 */ /* 0x000fe40000000003 */
[----:B------:R-:W-:Y:S01]  /*0710*/  IADD3 R2, P3, PT, R17, R6, RZ ;  /* 0x0000000611027210 */ /* 0x000fe20007f7e0ff */
[--C-:B------:R-:W-:Y:S01]  /*0720*/  IMAD R9, R21, R9, R16.reuse ;  /* 0x0000000915097224 */ /* 0x100fe200078e0210 */
[----:B------:R-:W-:Y:S01]  /*0730*/  PRMT R23, R4, 0x9910, RZ ;  /* 0x0000991004177816 */ /* 0x000fe200000000ff */
[----:B------:R1:W-:Y:S01]  /*0740*/  STG.E.U16 desc[UR4][R6.64], R29 ;  /* 0x0000001d06007986 */ /* 0x0003e2000c101504 */
[----:B------:R-:W-:Y:S01]  /*0750*/  PRMT R25, R18, 0x9910, RZ ;  /* 0x0000991012197816 */ /* 0x000fe200000000ff */
[----:B------:R-:W-:Y:S01]  /*0760*/  IMAD.X R3, R19, 0x1, R7, P3 ;  /* 0x0000000113037824 */ /* 0x000fe200018e0607 */
[----:B------:R-:W-:Y:S01]  /*0770*/  IADD3 R4, P3, PT, R17, R2, RZ ;  /* 0x0000000211047210 */ /* 0x000fe20007f7e0ff */
[C-C-:B------:R-:W-:Y:S01]  /*0780*/  IMAD R23, R21.reuse, R23, R16.reuse ;  /* 0x0000001715177224 */ /* 0x140fe200078e0210 */
[----:B------:R-:W-:Y:S01]  /*0790*/  IADD3.X R15, PT, PT, RZ, RZ, R15, P0, P1 ;  /* 0x000000ffff0f7210 */ /* 0x000fe200007e240f */
[----:B------:R-:W-:Y:S01]  /*07a0*/  IMAD R25, R21, R25, R16 ;  /* 0x0000001915197224 */ /* 0x000fe200078e0210 */
[----:B------:R-:W-:Y:S01]  /*07b0*/  IADD3 R18, P0, PT, R13, R18, RZ ;  /* 0x000000120d127210 */ /* 0x000fe20007f1e0ff */
[----:B------:R-:W-:-:S02]  /*07c0*/  IMAD.IADD R20, R14, 0x1, R9 ;  /* 0x000000010e147824 */ /* 0x000fc400078e0209 */
[----:B------:R-:W-:Y:S01]  /*07d0*/  IMAD.X R5, R19, 0x1, R3, P3 ;  /* 0x0000000113057824 */ /* 0x000fe200018e0603 */
[----:B------:R-:W-:Y:S01]  /*07e0*/  IADD3 R8, P3, PT, R17, R4, RZ ;  /* 0x0000000411087210 */ /* 0x000fe20007f7e0ff */
[----:B------:R-:W-:Y:S01]  /*07f0*/  IMAD.IADD R22, R14, 0x1, R23 ;  /* 0x000000010e167824 */ /* 0x000fe200078e0217 */
[----:B------:R-:W-:Y:S01]  /*0800*/  PRMT R27, R20, 0x7604, R9 ;  /* 0x00007604141b7816 */ /* 0x000fe20000000009 */
[----:B------:R-:W-:Y:S01]  /*0810*/  IMAD.IADD R24, R14, 0x1, R25 ;  /* 0x000000010e187824 */ /* 0x000fe200078e0219 */
[----:B------:R-:W-:Y:S01]  /*0820*/  IADD3.X R15, PT, PT, RZ, RZ, R15, P0, P2 ;  /* 0x000000ffff0f7210 */ /* 0x000fe200007e440f */
[----:B------:R-:W-:Y:S01]  /*0830*/  IMAD.X R9, R19, 0x1, R5, P3 ;  /* 0x0000000113097824 */ /* 0x000fe200018e0605 */
[----:B------:R-:W-:Y:S01]  /*0840*/  PRMT R23, R22, 0x7604, R23 ;  /* 0x0000760416177816 */ /* 0x000fe20000000017 */
[----:B------:R1:W-:Y:S01]  /*0850*/  STG.E.U16 desc[UR4][R2.64], R27 ;  /* 0x0000001b02007986 */ /* 0x0003e2000c101504 */
[----:B------:R-:W-:Y:S02]  /*0860*/  PRMT R25, R24, 0x7604, R25 ;  /* 0x0000760418197816 */ /* 0x000fe40000000019 */
[----:B------:R-:W-:Y:S01]  /*0870*/  ISETP.GE.U32.AND P0, PT, R18, R11, PT ;  /* 0x0000000b1200720c */ /* 0x000fe20003f06070 */
[----:B------:R1:W-:Y:S03]  /*0880*/  STG.E.U16 desc[UR4][R4.64], R23 ;  /* 0x0000001704007986 */ /* 0x0003e6000c101504 */
[----:B------:R-:W-:Y:S01]  /*0890*/  ISETP.GE.U32.AND.EX P0, PT, R15, R12, PT, P0 ;  /* 0x0000000c0f00720c */ /* 0x000fe20003f06100 */
[----:B------:R1:W-:-:S12]  /*08a0*/  STG.E.U16 desc[UR4][R8.64], R25 ;  /* 0x0000001908007986 */ /* 0x0003d8000c101504 */
[----:B-1----:R-:W-:Y:S05]  /*08b0*/  @!P0 BRA `(.L_x_131) ;  /* 0xfffffffc006c8947 */ /* 0x002fea000383ffff */
.L_x_124:
[----:B------:R-:W-:Y:S05]  /*08c0*/  BSYNC.RECONVERGENT B0 ;  /* 0x0000000000007941 */ /* 0x000fea0003800200 */
.L_x_123:
[----:B------:R-:W1:Y:S08]  /*08d0*/  LDC.64 R12, c[0x0][0x390] ;  /* 0x0000e400ff0c7b82 */ /* 0x000e700000000a00 */
[----:B------:R-:W2:Y:S01]  /*08e0*/  LDC R4, c[0x0][0x394] ;  /* 0x0000e500ff047b82 */ /* 0x000ea20000000800 */
[----:B-1----:R-:W-:-:S04]  /*08f0*/  LOP3.LUT R5, R12, 0xfffffffe, RZ, 0xc0, !PT ;  /* 0xfffffffe0c057812 */ /* 0x002fc800078ec0ff */
[----:B------:R-:W-:-:S04]  /*0900*/  ISETP.NE.U32.AND P0, PT, R5, R12, PT ;  /* 0x0000000c0500720c */ /* 0x000fc80003f05070 */
[----:B------:R-:W-:-:S04]  /*0910*/  ISETP.NE.AND.EX P0, PT, R13, R13, PT, P0 ;  /* 0x0000000d0d00720c */ /* 0x000fc80003f05300 */
[----:B------:R-:W-:-:S13]  /*0920*/  ISETP.NE.OR P0, PT, R10, RZ, !P0 ;  /* 0x000000ff0a00720c */ /* 0x000fda0004705670 */
[----:B--2---:R-:W-:Y:S05]  /*0930*/  @P0 EXIT ;  /* 0x000000000000094d */ /* 0x004fea0003800000 */
[----:B0-----:R-:W-:-:S04]  /*0940*/  IADD3 R3, P1, PT, R5, 0x1, RZ ;  /* 0x0000000105037810 */ /* 0x001fc80007f3e0ff */
[----:B------:R-:W-:Y:S01]  /*0950*/  ISETP.GT.U32.AND P0, PT, R3, R12, PT ;  /* 0x0000000c0300720c */ /* 0x000fe20003f04070 */
[----:B------:R-:W-:-:S05]  /*0960*/  IMAD.X R8, RZ, RZ, R4, P1 ;  /* 0x000000ffff087224 */ /* 0x000fca00008e0604 */
[----:B------:R-:W-:-:S04]  /*0970*/  ISETP.GT.U32.AND.EX P0, PT, R8, R13, PT, P0 ;  /* 0x0000000d0800720c */ /* 0x000fc80003f04100 */
[----:B------:R-:W-:Y:S02]  /*0980*/  SEL R6, R3, R12, P0 ;  /* 0x0000000c03067207 */ /* 0x000fe40000000000 */
[----:B------:R-:W-:Y:S02]  /*0990*/  LOP3.LUT R3, R12, 0x1, RZ, 0xfc, !PT ;  /* 0x000000010c037812 */ /* 0x000fe400078efcff */
[----:B------:R-:W-:Y:S02]  /*09a0*/  IADD3 R7, P2, PT, R6, -R5, RZ ;  /* 0x8000000506077210 */ /* 0x000fe40007f5e0ff */
[----:B------:R-:W-:Y:S02]  /*09b0*/  IADD3 R2, P3, PT, -R3, R6, RZ ;  /* 0x0000000603027210 */ /* 0x000fe40007f7e1ff */
[----:B------:R-:W-:Y:S02]  /*09c0*/  SEL R3, R8, R13, P0 ;  /* 0x0000000d08037207 */ /* 0x000fe40000000000 */
[----:B------:R-:W-:-:S02]  /*09d0*/  ISETP.GE.U32.AND P1, PT, R2, 0x7, PT ;  /* 0x000000070200780c */ /* 0x000fc40003f26070 */
[----:B------:R-:W-:Y:S01]  /*09e0*/  LOP3.LUT R18, R7, 0x7, RZ, 0xc0, !PT ;  /* 0x0000000707127812 */ /* 0x000fe200078ec0ff */
[C---:B------:R-:W-:Y:S02]  /*09f0*/  IMAD.X R2, R3.reuse, 0x1, ~R13, P3 ;  /* 0x0000000103027824 */ /* 0x040fe400018e0e0d */
[----:B------:R-:W-:Y:S01]  /*0a00*/  IMAD.X R12, R3, 0x1, ~R4, P2 ;  /* 0x00000001030c7824 */ /* 0x000fe200010e0e04 */
[----:B------:R-:W-:Y:S02]  /*0a10*/  ISETP.NE.U32.AND P0, PT, R18, RZ, PT ;  /* 0x000000ff1200720c */ /* 0x000fe40003f05070 */
[----:B------:R-:W-:Y:S02]  /*0a20*/  ISETP.GE.U32.AND.EX P1, PT, R2, RZ, PT, P1 ;  /* 0x000000ff0200720c */ /* 0x000fe40003f26110 */
[----:B------:R-:W-:-:S11]  /*0a30*/  ISETP.NE.AND.EX P0, PT, RZ, RZ, PT, P0 ;  /* 0x000000ffff00720c */ /* 0x000fd60003f05300 */
[----:B------:R-:W-:Y:S05]  /*0a40*/  @!P1 BRA `(.L_x_132) ;  /* 0x0000000000789947 */ /* 0x000fea0003800000 */
[----:B------:R-:W-:Y:S01]  /*0a50*/  PRMT R16, R0, 0x9910, RZ ;  /* 0x0000991000107816 */ /* 0x000fe200000000ff */
[----:B------:R-:W0:Y:S01]  /*0a60*/  LDCU.64 UR6, c[0x0][0x380] ;  /* 0x00007000ff0677ac */ /* 0x000e220008000a00 */
[----:B------:R-:W-:Y:S02]  /*0a70*/  PRMT R8, R14, 0x9910, RZ ;  /* 0x000099100e087816 */ /* 0x000fe400000000ff */
[----:B------:R-:W-:-:S07]  /*0a80*/  LOP3.LUT R10, R7, 0xfffffff8, RZ, 0xc0, !PT ;  /* 0xfffffff8070a7812 */ /* 0x000fce00078ec0ff */
.L_x_133:
[C---:B-1----:R-:W-:Y:S02]  /*0a90*/  PRMT R9, R5.reuse, 0x9910, RZ ;  /* 0x0000991005097816 */ /* 0x042fe400000000ff */
[C---:B0-----:R-:W-:Y:S02]  /*0aa0*/  IADD3 R2, P1, PT, R5.reuse, UR6, RZ ;  /* 0x0000000605027c10 */ /* 0x041fe4000ff3e0ff */
[----:B------:R-:W-:Y:S01]  /*0ab0*/  IADD3 R5, P2, PT, R5, 0x8, RZ ;  /* 0x0000000805057810 */ /* 0x000fe20007f5e0ff */
[----:B------:R-:W-:Y:S01]  /*0ac0*/  IMAD R9, R9, R8, R16 ;  /* 0x0000000809097224 */ /* 0x000fe200078e0210 */
[----:B------:R-:W-:Y:S02]  /*0ad0*/  IADD3.X R3, PT, PT, R4, UR7, RZ, P1, !PT ;  /* 0x0000000704037c10 */ /* 0x000fe40008ffe4ff */
[----:B------:R-:W-:Y:S01]  /*0ae0*/  IADD3 R10, P1, PT, R10, -0x8, RZ ;  /* 0xfffffff80a0a7810 */ /* 0x000fe20007f3e0ff */
[----:B------:R-:W-:Y:S02]  /*0af0*/  IMAD.IADD R11, R14, 0x1, R9 ;  /* 0x000000010e0b7824 */ /* 0x000fe400078e0209 */
[----:B------:R1:W-:Y:S01]  /*0b00*/  STG.E.U8 desc[UR4][R2.64], R9 ;  /* 0x0000000902007986 */ /* 0x0003e2000c101104 */
[----:B------:R-:W-:Y:S01]  /*0b10*/  IADD3.X R12, PT, PT, R12, -0x1, RZ, P1, !PT ;  /* 0xffffffff0c0c7810 */ /* 0x000fe20000ffe4ff */
[----:B------:R-:W-:Y:S01]  /*0b20*/  IMAD.IADD R13, R14, 0x1, R11 ;  /* 0x000000010e0d7824 */ /* 0x000fe200078e020b */
[----:B------:R-:W-:Y:S01]  /*0b30*/  ISETP.NE.U32.AND P1, PT, R10, RZ, PT ;  /* 0x000000ff0a00720c */ /* 0x000fe20003f25070 */
[----:B------:R1:W-:Y:S01]  /*0b40*/  STG.E.U8 desc[UR4][R2.64+0x1], R11 ;  /* 0x0000010b02007986 */ /* 0x0003e2000c101104 */
[----:B------:R-:W-:-:S02]  /*0b50*/  IMAD.X R4, RZ, RZ, R4, P2 ;  /* 0x000000ffff047224 */ /* 0x000fc400010e0604 */
[----:B------:R-:W-:Y:S01]  /*0b60*/  IMAD.IADD R15, R14, 0x1, R13 ;  /* 0x000000010e0f7824 */ /* 0x000fe200078e020d */
[----:B------:R1:W-:Y:S01]  /*0b70*/  STG.E.U8 desc[UR4][R2.64+0x2], R13 ;  /* 0x0000020d02007986 */ /* 0x0003e2000c101104 */
[----:B------:R-:W-:Y:S02]  /*0b80*/  ISETP.NE.AND.EX P1, PT, R12, RZ, PT, P1 ;  /* 0x000000ff0c00720c */ /* 0x000fe40003f25310 */
[C---:B------:R-:W-:Y:S01]  /*0b90*/  IMAD.IADD R17, R14.reuse, 0x1, R15 ;  /* 0x000000010e117824 */ /* 0x040fe200078e020f */
[----:B------:R1:W-:Y:S03]  /*0ba0*/  STG.E.U8 desc[UR4][R2.64+0x3], R15 ;  /* 0x0000030f02007986 */ /* 0x0003e6000c101104 */
[C---:B------:R-:W-:Y:S01]  /*0bb0*/  IMAD.IADD R19, R14.reuse, 0x1, R17 ;  /* 0x000000010e137824 */ /* 0x040fe200078e0211 */
[----:B------:R1:W-:Y:S03]  /*0bc0*/  STG.E.U8 desc[UR4][R2.64+0x4], R17 ;  /* 0x0000041102007986 */ /* 0x0003e6000c101104 */
[C---:B------:R-:W-:Y:S01]  /*0bd0*/  IMAD.IADD R21, R14.reuse, 0x1, R19 ;  /* 0x000000010e157824 */ /* 0x040fe200078e0213 */
[----:B------:R1:W-:Y:S03]  /*0be0*/  STG.E.U8 desc[UR4][R2.64+0x5], R19 ;  /* 0x0000051302007986 */ /* 0x0003e6000c101104 */
[----:B------:R-:W-:Y:S01]  /*0bf0*/  IMAD.IADD R23, R14, 0x1, R21 ;  /* 0x000000010e177824 */ /* 0x000fe200078e0215 */
[----:B------:R1:W-:Y:S04]  /*0c00*/  STG.E.U8 desc[UR4][R2.64+0x6], R21 ;  /* 0x0000061502007986 */ /* 0x0003e8000c101104 */
[----:B------:R1:W-:Y:S01]  /*0c10*/  STG.E.U8 desc[UR4][R2.64+0x7], R23 ;  /* 0x0000071702007986 */ /* 0x0003e2000c101104 */
[----:B------:R-:W-:Y:S05]  /*0c20*/  @P1 BRA `(.L_x_133) ;  /* 0xfffffffc00981947 */ /* 0x000fea000383ffff */
.L_x_132:
[----:B------:R-:W-:Y:S05]  /*0c30*/  @!P0 EXIT ;  /* 0x000000000000894d */ /* 0x000fea0003800000 */
[----:B------:R-:W-:Y:S02]  /*0c40*/  ISETP.GE.U32.AND P0, PT, R18, 0x4, PT ;  /* 0x000000041200780c */ /* 0x000fe40003f06070 */
[----:B------:R-:W-:Y:S02]  /*0c50*/  LOP3.LUT R8, R7, 0x3, RZ, 0xc0, !PT ;  /* 0x0000000307087812 */ /* 0x000fe400078ec0ff */
[----:B------:R-:W-:Y:S02]  /*0c60*/  ISETP.GE.U32.AND.EX P0, PT, RZ, RZ, PT, P0 ;  /* 0x000000ffff00720c */ /* 0x000fe40003f06100 */
[----:B------:R-:W-:-:S04]  /*0c70*/  ISETP.NE.U32.AND P1, PT, R8, RZ, PT ;  /* 0x000000ff0800720c */ /* 0x000fc80003f25070 */
[----:B------:R-:W-:-:S07]  /*0c80*/  ISETP.NE.AND.EX P1, PT, RZ, RZ, PT, P1 ;  /* 0x000000ffff00720c */ /* 0x000fce0003f25310 */
[----:B------:R-:W-:Y:S06]  /*0c90*/  @!P0 BRA `(.L_x_134) ;  /* 0x0000000000408947 */ /* 0x000fec0003800000 */
[----:B------:R-:W0:Y:S01]  /*0ca0*/  LDCU.64 UR6, c[0x0][0x380] ;  /* 0x00007000ff0677ac */ /* 0x000e220008000a00 */
[----:B-1----:R-:W-:Y:S02]  /*0cb0*/  PRMT R2, R0, 0x9910, RZ ;  /* 0x0000991000027816 */ /* 0x002fe400000000ff */
[----:B------:R-:W-:Y:S02]  /*0cc0*/  PRMT R7, R5, 0x9910, RZ ;  /* 0x0000991005077816 */ /* 0x000fe400000000ff */
[----:B------:R-:W-:-:S05]  /*0cd0*/  PRMT R3, R14, 0x9910, RZ ;  /* 0x000099100e037816 */ /* 0x000fca00000000ff */
[----:B------:R-:W-:-:S04]  /*0ce0*/  IMAD R7, R3, R7, R2 ;  /* 0x0000000703077224 */ /* 0x000fc800078e0202 */
[----:B------:R-:W-:Y:S01]  /*0cf0*/  IMAD.IADD R9, R14, 0x1, R7 ;  /* 0x000000010e097824 */ /* 0x000fe200078e0207 */
[----:B0-----:R-:W-:-:S03]  /*0d00*/  IADD3 R2, P0, PT, R5, UR6, RZ ;  /* 0x0000000605027c10 */ /* 0x001fc6000ff1e0ff */
[----:B------:R-:W-:Y:S01]  /*0d10*/  IMAD.IADD R11, R14, 0x1, R9 ;  /* 0x000000010e0b7824 */ /* 0x000fe200078e0209 */
[----:B------:R-:W-:-:S03]  /*0d20*/  IADD3.X R3, PT, PT, R4, UR7, RZ, P0, !PT ;  /* 0x0000000704037c10 */ /* 0x000fc600087fe4ff */
[----:B------:R-:W-:Y:S01]  /*0d30*/  IMAD.IADD R13, R14, 0x1, R11 ;  /* 0x000000010e0d7824 */ /* 0x000fe200078e020b */
[----:B------:R-:W-:Y:S01]  /*0d40*/  IADD3 R5, P0, PT, R5, 0x4, RZ ;  /* 0x0000000405057810 */ /* 0x000fe20007f1e0ff */
[----:B------:R0:W-:Y:S04]  /*0d50*/  STG.E.U8 desc[UR4][R2.64], R7 ;  /* 0x0000000702007986 */ /* 0x0001e8000c101104 */
[----:B------:R-:W-:Y:S01]  /*0d60*/  IMAD.X R4, RZ, RZ, R4, P0 ;  /* 0x000000ffff047224 */ /* 0x000fe200000e0604 */
[----:B------:R0:W-:Y:S04]  /*0d70*/  STG.E.U8 desc[UR4][R2.64+0x1], R9 ;  /* 0x0000010902007986 */ /* 0x0001e8000c101104 */
[----:B------:R0:W-:Y:S04]  /*0d80*/  STG.E.U8 desc[UR4][R2.64+0x2], R11 ;  /* 0x0000020b02007986 */ /* 0x0001e8000c101104 */
[----:B------:R0:W-:Y:S02]  /*0d90*/  STG.E.U8 desc[UR4][R2.64+0x3], R13 ;  /* 0x0000030d02007986 */ /* 0x0001e4000c101104 */
.L_x_134:
[----:B------:R-:W-:Y:S05]  /*0da0*/  @!P1 EXIT ;  /* 0x000000000000994d */ /* 0x000fea0003800000 */
[----:B------:R-:W-:Y:S02]  /*0db0*/  ISETP.NE.U32.AND P0, PT, R8, 0x1, PT ;  /* 0x000000010800780c */ /* 0x000fe40003f05070 */
[----:B------:R-:W-:Y:S02]  /*0dc0*/  LOP3.LUT R6, R6, 0x1, RZ, 0xc0, !PT ;  /* 0x0000000106067812 */ /* 0x000fe400078ec0ff */
[----:B------:R-:W-:Y:S02]  /*0dd0*/  ISETP.NE.AND.EX P0, PT, RZ, RZ, PT, P0 ;  /* 0x000000ffff00720c */ /* 0x000fe40003f05300 */
[----:B------:R-:W-:-:S04]  /*0de0*/  ISETP.NE.U32.AND P1, PT, R6, 0x1, PT ;  /* 0x000000010600780c */ /* 0x000fc80003f25070 */
[----:B------:R-:W-:-:S07]  /*0df0*/  ISETP.NE.U32.AND.EX P1, PT, RZ, RZ, PT, P1 ;  /* 0x000000ffff00720c */ /* 0x000fce0003f25110 */
[----:B------:R-:W-:Y:S06]  /*0e00*/  @!P0 BRA `(.L_x_135) ;  /* 0x0000000000308947 */ /* 0x000fec0003800000 */
[----:B------:R-:W2:Y:S01]  /*0e10*/  LDCU.64 UR6, c[0x0][0x380] ;  /* 0x00007000ff0677ac */ /* 0x000ea20008000a00 */
[----:B01----:R-:W-:Y:S02]  /*0e20*/  PRMT R3, R0, 0x9910, RZ ;  /* 0x0000991000037816 */ /* 0x003fe400000000ff */
[----:B------:R-:W-:Y:S02]  /*0e30*/  PRMT R6, R5, 0x9910, RZ ;  /* 0x0000991005067816 */ /* 0x000fe400000000ff */
[----:B------:R-:W-:-:S05]  /*0e40*/  PRMT R7, R14, 0x9910, RZ ;  /* 0x000099100e077816 */ /* 0x000fca00000000ff */
[----:B------:R-:W-:-:S04]  /*0e50*/  IMAD R7, R7, R6, R3 ;  /* 0x0000000607077224 */ /* 0x000fc800078e0203 */
[----:B------:R-:W-:Y:S01]  /*0e60*/  IMAD.IADD R9, R14, 0x1, R7 ;  /* 0x000000010e097824 */ /* 0x000fe200078e0207 */
[----:B--2---:R-:W-:-:S04]  /*0e70*/  IADD3 R2, P0, PT, R5, UR6, RZ ;  /* 0x0000000605027c10 */ /* 0x004fc8000ff1e0ff */
[----:B------:R-:W-:Y:S02]  /*0e80*/  IADD3.X R3, PT, PT, R4, UR7, RZ, P0, !PT ;  /* 0x0000000704037c10 */ /* 0x000fe400087fe4ff */
[----:B------:R-:W-:-:S03]  /*0e90*/  IADD3 R5, P0, PT, R5, 0x2, RZ ;  /* 0x0000000205057810 */ /* 0x000fc60007f1e0ff */
[----:B------:R2:W-:Y:S02]  /*0ea0*/  STG.E.U8 desc[UR4][R2.64], R7 ;  /* 0x0000000702007986 */ /* 0x0005e4000c101104 */
[----:B------:R-:W-:Y:S02]  /*0eb0*/  IMAD.X R4, RZ, RZ, R4, P0 ;  /* 0x000000ffff047224 */ /* 0x000fe400000e0604 */
[----:B------:R2:W-:Y:S06]  /*0ec0*/  STG.E.U8 desc[UR4][R2.64+0x1], R9 ;  /* 0x0000010902007986 */ /* 0x0005ec000c101104 */
.L_x_135:
[----:B------:R-:W-:Y:S05]  /*0ed0*/  @P1 EXIT ;  /* 0x000000000000194d */ /* 0x000fea0003800000 */
[----:B------:R-:W1:Y:S01]  /*0ee0*/  LDCU.64 UR6, c[0x0][0x380] ;  /* 0x00007000ff0677ac */ /* 0x000e620008000a00 */
[----:B0-2---:R-:W-:Y:S02]  /*0ef0*/  PRMT R7, R0, 0x9910, RZ ;  /* 0x0000991000077816 */ /* 0x005fe400000000ff */
[----:B------:R-:W-:Y:S02]  /*0f00*/  PRMT R6, R14, 0x9910, RZ ;  /* 0x000099100e067816 */ /* 0x000fe400000000ff */
[C---:B------:R-:W-:Y:S02]  /*0f10*/  PRMT R0, R5.reuse, 0x9910, RZ ;  /* 0x0000991005007816 */ /* 0x040fe400000000ff */
[----:B-1----:R-:W-:-:S03]  /*0f20*/  IADD3 R2, P0, PT, R5, UR6, RZ ;  /* 0x0000000605027c10 */ /* 0x002fc6000ff1e0ff */
[----:B------:R-:W-:Y:S01]  /*0f30*/  IMAD R5, R6, R0, R7 ;  /* 0x0000000006057224 */ /* 0x000fe200078e0207 */
[----:B------:R-:W-:-:S05]  /*0f40*/  IADD3.X R3, PT, PT, R4, UR7, RZ, P0, !PT ;  /* 0x0000000704037c10 */ /* 0x000fca00087fe4ff */
[----:B------:R-:W-:Y:S01]  /*0f50*/  STG.E.U8 desc[UR4][R2.64], R5 ;  /* 0x0000000502007986 */ /* 0x000fe2000c101104 */
[----:B------:R-:W-:Y:S05]  /*0f60*/  EXIT ;  /* 0x000000000000794d */ /* 0x000fea0003800000 */
        .weak           $__internal_9_$__cuda_sm20_div_u64
        .type           $__internal_9_$__cuda_sm20_div_u64,@function
        .size           $__internal_9_$__cuda_sm20_div_u64,(.L_x_434 - $__internal_9_$__cuda_sm20_div_u64)
$__internal_9_$__cuda_sm20_div_u64:
        /* <DEDUP_REMOVED lines=65> */
[----:B------:R-:W-:Y:S06]  /*1380*/  RET.REL.NODEC R6 `(arange_u8_vec2) ;  /* 0xffffffec061c7950 */ /* 0x000fec0003c3ffff */
.L_x_136:
        /* <DEDUP_REMOVED lines=15> */
.L_x_434:


//--------------------- .text.arange_u8_vec3      --------------------------
	.section	.text.arange_u8_vec3,"ax",@progbits
	.align	128
        .global         arange_u8_vec3
        .type           arange_u8_vec3,@function
        .size           arange_u8_vec3,(.L_x_435 - arange_u8_vec3)
        .other          arange_u8_vec3,@"STO_CUDA_ENTRY STV_DEFAULT"
arange_u8_vec3:
.text.arange_u8_vec3:
[----:B------:R-:W-:Y:S08]  /*0000*/  LDC R1, c[0x0][0x37c] ;  /* 0x0000df00ff017b82 */ /* 0x000ff00000000800 */
[----:B------:R-:W0:Y:S01]  /*0010*/  LDC.64 R8, c[0x0][0x390] ;  /* 0x0000e400ff087b82 */ /* 0x000e220000000a00 */
[----:B------:R-:W1:Y:S01]  /*0020*/  S2R R7, SR_TID.X ;  /* 0x0000000000077919 */ /* 0x000e620000002100 */
[----:B------:R-:W2:Y:S01]  /*0030*/  LDCU.U8 UR8, c[0x0][0x389] ;  /* 0x00007120ff0877ac */ /* 0x000ea20008000000 */
[----:B------:R-:W-:Y:S01]  /*0040*/  BSSY.RECONVERGENT B0, `(.L_x_137) ;  /* 0x000009d000007945 */ /* 0x000fe20003800200 */
[----:B------:R-:W3:Y:S04]  /*0050*/  LDCU.64 UR6, c[0x0][0x358] ;  /* 0x00006b00ff0677ac */ /* 0x000ee80008000a00 */
[----:B------:R-:W1:Y:S08]  /*0060*/  S2UR UR4, SR_CTAID.X ;  /* 0x00000000000479c3 */ /* 0x000e700000002500 */
[----:B------:R-:W1:Y:S01]  /*0070*/  LDC R6, c[0x0][0x360] ;  /* 0x0000d800ff067b82 */ /* 0x000e620000000800 */
[----:B------:R-:W4:Y:S01]  /*0080*/  LDCU UR5, c[0x0][0x370] ;  /* 0x00006e00ff0577ac */ /* 0x000f220008000800 */
[----:B--2---:R-:W-:-:S02]  /*0090*/  IMAD.U32 R16, RZ, RZ, UR8 ;  /* 0x00000008ff107e24 */ /* 0x004fc4000f8e00ff */
[----:B0-----:R-:W-:-:S04]  /*00a0*/  IMAD.WIDE.U32 R2, R9, -0x55555555, RZ ;  /* 0xaaaaaaab09027825 */ /* 0x001fc800078e00ff */
[----:B------:R-:W0:Y:S01]  /*00b0*/  LDC.U8 R0, c[0x0][0x388] ;  /* 0x0000e200ff007b82 */ /* 0x000e220000000000 */
[----:B------:R-:W-:-:S04]  /*00c0*/  IMAD.WIDE.U32 R4, P0, R8, -0x55555556, R2 ;  /* 0xaaaaaaaa08047825 */ /* 0x000fc80007800002 */
[----:B------:R-:W-:-:S04]  /*00d0*/  IMAD.WIDE.U32 R2, R8, -0x55555555, RZ ;  /* 0xaaaaaaab08027825 */ /* 0x000fc800078e00ff */
[----:B------:R-:W-:Y:S01]  /*00e0*/  IMAD.X R13, RZ, RZ, RZ, P0 ;  /* 0x000000ffff0d7224 */ /* 0x000fe200000e06ff */
[----:B------:R-:W-:Y:S01]  /*00f0*/  IADD3 RZ, P0, PT, R3, R4, RZ ;  /* 0x0000000403ff7210 */ /* 0x000fe20007f1e0ff */
[----:B------:R-:W-:Y:S02]  /*0100*/  IMAD.MOV.U32 R12, RZ, RZ, R5 ;  /* 0x000000ffff0c7224 */ /* 0x000fe400078e0005 */
[----:B-1----:R-:W-:Y:S02]  /*0110*/  IMAD R10, R6, UR4, R7 ;  /* 0x00000004060a7c24 */ /* 0x002fe4000f8e0207 */
[----:B------:R-:W-:-:S05]  /*0120*/  IMAD.WIDE.U32.X R12, R9, -0x55555556, R12, P0 ;  /* 0xaaaaaaaa090c7825 */ /* 0x000fca00000e040c */
[--C-:B------:R-:W-:Y:S02]  /*0130*/  SHF.R.U64 R11, R12, 0x1, R13.reuse ;  /* 0x000000010c0b7819 */ /* 0x100fe4000000120d */
[----:B------:R-:W-:Y:S01]  /*0140*/  SHF.R.U32.HI R12, RZ, 0x1, R13 ;  /* 0x00000001ff0c7819 */ /* 0x000fe2000001160d */
[----:B----4-:R-:W-:Y:S01]  /*0150*/  IMAD R13, R6, UR5, RZ ;  /* 0x00000005060d7c24 */ /* 0x010fe2000f8e02ff */
[----:B------:R-:W-:-:S04]  /*0160*/  ISETP.GT.U32.AND P0, PT, R11, R10, PT ;  /* 0x0000000a0b00720c */ /* 0x000fc80003f04070 */
[----:B------:R-:W-:-:S13]  /*0170*/  ISETP.GT.U32.AND.EX P0, PT, R12, RZ, PT, P0 ;  /* 0x000000ff0c00720c */ /* 0x000fda0003f04100 */
[----:B---3--:R-:W-:Y:S05]  /*0180*/  @!P0 BRA `(.L_x_138) ;  /* 0x0000000800208947 */ /* 0x008fea0003800000 */
        /* <DEDUP_REMOVED lines=35> */
.L_x_140:
[----:B------:R-:W-:-:S07]  /*03c0*/  MOV R6, 0x3e0 ;  /* 0x000003e000067802 */ /* 0x000fce0000000f00 */
[----:B0-----:R-:W-:Y:S05]  /*03d0*/  CALL.REL.NOINC `($__internal_10_$__cuda_sm20_div_u64) ;  /* 0x0000000800c47944 */ /* 0x001fea0003c00000 */
.L_x_141:
[----:B------:R-:W-:Y:S05]  /*03e0*/  BSYNC.RECONVERGENT B1 ;  /* 0x0000000000017941 */ /* 0x000fea0003800200 */
.L_x_139:
[----:B------:R-:W1:Y:S01]  /*03f0*/  LDCU.U8 UR4, c[0x0][0x389] ;  /* 0x00007120ff0477ac */ /* 0x000e620008000000 */
        /* <DEDUP_REMOVED lines=9> */
[----:B------:R-:W-:Y:S01]  /*0490*/  ISETP.NE.AND.EX P1, PT, RZ, RZ, PT, P1 ;  /* 0x000000ffff00720c */ /* 0x000fe20003f25310 */
[----:B-1----:R-:W-:-:S05]  /*04a0*/  IMAD.U32 R16, RZ, RZ, UR4 ;  /* 0x00000004ff107e24 */ /* 0x002fca000f8e00ff */
[----:B------:R-:W-:-:S05]  /*04b0*/  PRMT R6, R16, 0x9910, RZ ;  /* 0x0000991010067816 */ /* 0x000fca00000000ff */
[----:B------:R-:W-:Y:S02]  /*04c0*/  IMAD R6, R6, 0x3, RZ ;  /* 0x0000000306067824 */ /* 0x000fe400078e02ff */
[----:B------:R-:W-:Y:S05]  /*04d0*/  @!P1 BRA `(.L_x_143) ;  /* 0x00000000007c9947 */ /* 0x000fea0003800000 */
[----:B------:R-:W1:Y:S01]  /*04e0*/  LDC.64 R2, c[0x0][0x380] ;  /* 0x0000e000ff027b82 */ /* 0x000e620000000a00 */
[----:B------:R-:W-:Y:S01]  /*04f0*/  VIADD R14, R14, 0x1 ;  /* 0x000000010e0e7836 */ /* 0x000fe20000000000 */
[----:B------:R-:W-:Y:S01]  /*0500*/  UMOV UR4, URZ ;  /* 0x000000ff00047c82 */ /* 0x000fe20008000000 */
[----:B0-----:R-:W-:Y:S01]  /*0510*/  PRMT R7, R0, 0x9910, RZ ;  /* 0x0000991000077816 */ /* 0x001fe200000000ff */
[----:B------:R-:W-:Y:S01]  /*0520*/  IMAD.MOV.U32 R18, RZ, RZ, RZ ;  /* 0x000000ffff127224 */ /* 0x000fe200078e00ff */
[----:B------:R-:W-:Y:S01]  /*0530*/  PRMT R8, R6, 0x9910, RZ ;  /* 0x0000991006087816 */ /* 0x000fe200000000ff */
[----:B------:R-:W-:Y:S01]  /*0540*/  IMAD.MOV.U32 R20, RZ, RZ, R10 ;  /* 0x000000ffff147224 */ /* 0x000fe200078e000a */
[----:B------:R-:W-:Y:S01]  /*0550*/  LOP3.LUT R14, R14, 0x3, RZ, 0xc0, !PT ;  /* 0x000000030e0e7812 */ /* 0x000fe200078ec0ff */
[----:B------:R-:W-:Y:S02]  /*0560*/  IMAD.MOV.U32 R17, RZ, RZ, RZ ;  /* 0x000000ffff117224 */ /* 0x000fe400078e00ff */
[----:B------:R-:W-:-:S02]  /*0570*/  IMAD.MOV.U32 R21, RZ, RZ, RZ ;  /* 0x000000ffff157224 */ /* 0x000fc400078e00ff */
[----:B-1----:R-:W-:-:S03]  /*0580*/  IMAD.WIDE.U32 R2, R10, 0x3, R2 ;  /* 0x000000030a027825 */ /* 0x002fc600078e0002 */
[----:B------:R-:W-:-:S04]  /*0590*/  IADD3 R4, P1, PT, R2, 0x2, RZ ;  /* 0x0000000202047810 */ /* 0x000fc80007f3e0ff */
[----:B------:R-:W-:-:S09]  /*05a0*/  IADD3.X R5, PT, PT, R3, UR4, RZ, P1, !PT ;  /* 0x0000000403057c10 */ /* 0x000fd20008ffe4ff */
.L_x_144:
[----:B-1----:R-:W-:Y:S01]  /*05b0*/  PRMT R2, R20, 0x9910, RZ ;  /* 0x0000991014027816 */ /* 0x002fe200000000ff */
[----:B------:R-:W-:Y:S01]  /*05c0*/  IMAD.MOV.U32 R3, RZ, RZ, R5 ;  /* 0x000000ffff037224 */ /* 0x000fe200078e0005 */
[----:B------:R-:W-:Y:S02]  /*05d0*/  IADD3 R14, P1, PT, R14, -0x1, RZ ;  /* 0xffffffff0e0e7810 */ /* 0x000fe40007f3e0ff */
[C---:B------:R-:W-:Y:S01]  /*05e0*/  IADD3 R20, P2, PT, R13.reuse, R20, RZ ;  /* 0x000000140d147210 */ /* 0x040fe20007f5e0ff */
[----:B------:R-:W-:Y:S01]  /*05f0*/  IMAD R9, R2, R8, R7 ;  /* 0x0000000802097224 */ /* 0x000fe200078e0207 */
[----:B------:R-:W-:Y:S01]  /*0600*/  IADD3.X R18, PT, PT, R18, -0x1, RZ, P1, !PT ;  /* 0xffffffff12127810 */ /* 0x000fe20000ffe4ff */
[----:B------:R-:W-:Y:S01]  /*0610*/  IMAD.MOV.U32 R2, RZ, RZ, R4 ;  /* 0x000000ffff027224 */ /* 0x000fe200078e0004 */
[----:B------:R-:W-:Y:S01]  /*0620*/  ISETP.NE.U32.AND P1, PT, R14, RZ, PT ;  /* 0x000000ff0e00720c */ /* 0x000fe20003f25070 */
[----:B------:R-:W-:Y:S01]  /*0630*/  IMAD.X R17, RZ, RZ, R17, P2 ;  /* 0x000000ffff117224 */ /* 0x000fe200010e0611 */
[----:B------:R-:W-:Y:S01]  /*0640*/  IADD3 R15, PT, PT, R16, R9, RZ ;  /* 0x00000009100f7210 */ /* 0x000fe20007ffe0ff */
[----:B------:R-:W-:Y:S01]  /*0650*/  IMAD.WIDE.U32 R4, R13, 0x3, R2 ;  /* 0x000000030d047825 */ /* 0x000fe200078e0002 */
[----:B------:R1:W-:Y:S01]  /*0660*/  STG.E.U8 desc[UR6][R2.64+-0x2], R9 ;  /* 0xfffffe0902007986 */ /* 0x0003e2000c101106 */
[----:B------:R-:W-:-:S02]  /*0670*/  ISETP.NE.AND.EX P1, PT, R18, RZ, PT, P1 ;  /* 0x000000ff1200720c */ /* 0x000fc40003f25310 */
[----:B------:R-:W-:Y:S01]  /*0680*/  IMAD.IADD R19, R16, 0x1, R15 ;  /* 0x0000000110137824 */ /* 0x000fe200078e020f */
[----:B------:R1:W-:Y:S01]  /*0690*/  STG.E.U8 desc[UR6][R2.64+-0x1], R15 ;  /* 0xffffff0f02007986 */ /* 0x0003e2000c101106 */
[----:B------:R-:W-:-:S03]  /*06a0*/  IMAD.IADD R5, R5, 0x1, R21 ;  /* 0x0000000105057824 */ /* 0x000fc600078e0215 */
[----:B------:R1:W-:Y:S06]  /*06b0*/  STG.E.U8 desc[UR6][R2.64], R19 ;  /* 0x0000001302007986 */ /* 0x0003ec000c101106 */
[----:B------:R-:W-:Y:S05]  /*06c0*/  @P1 BRA `(.L_x_144) ;  /* 0xfffffffc00b81947 */ /* 0x000fea000383ffff */
.L_x_143:
[----:B------:R-:W-:Y:S05]  /*06d0*/  BSYNC.RECONVERGENT B1 ;  /* 0x0000000000017941 */ /* 0x000fea0003800200 */
.L_x_142:
[----:B------:R-:W-:Y:S05]  /*06e0*/  @!P0 BRA `(.L_x_138) ;  /* 0x0000000000c88947 */ /* 0x000fea0003800000 */
[----:B-1----:R-:W1:Y:S01]  /*06f0*/  LDC.64 R2, c[0x0][0x380] ;  /* 0x0000e000ff027b82 */ /* 0x002e620000000a00 */
[----:B------:R-:W-:Y:S02]  /*0700*/  PRMT R19, R6, 0x9910, RZ ;  /* 0x0000991006137816 */ /* 0x000fe400000000ff */
[----:B0-----:R-:W-:-:S07]  /*0710*/  PRMT R18, R0, 0x9910, RZ ;  /* 0x0000991000127816 */ /* 0x001fce00000000ff */
.L_x_145:
[C---:B-1-3--:R-:W-:Y:S01]  /*0720*/  IMAD.WIDE.U32 R14, R20.reuse, 0x3, R2 ;  /* 0x00000003140e7825 */ /* 0x04afe200078e0002 */
[----:B------:R-:W-:Y:S01]  /*0730*/  PRMT R6, R20, 0x9910, RZ ;  /* 0x0000991014067816 */ /* 0x000fe200000000ff */
[----:B------:R-:W-:Y:S01]  /*0740*/  UMOV UR4, URZ ;  /* 0x000000ff00047c82 */ /* 0x000fe20008000000 */
[----:B------:R-:W-:Y:S01]  /*0750*/  IADD3 R20, P2, PT, R13, R20, RZ ;  /* 0x000000140d147210 */ /* 0x000fe20007f5e0ff */
[----:B------:R-:W-:Y:S02]  /*0760*/  IMAD R5, R17, 0x3, RZ ;  /* 0x0000000311057824 */ /* 0x000fe400078e02ff */
[----:B------:R-:W-:Y:S01]  /*0770*/  IMAD R9, R6, R19, R18 ;  /* 0x0000001306097224 */ /* 0x000fe200078e0212 */
[----:B------:R-:W-:Y:S01]  /*0780*/  PRMT R23, R20, 0x9910, RZ ;  /* 0x0000991014177816 */ /* 0x000fe200000000ff */
[----:B------:R-:W-:Y:S01]  /*0790*/  IMAD.IADD R15, R15, 0x1, R5 ;  /* 0x000000010f0f7824 */ /* 0x000fe200078e0205 */
[----:B------:R-:W-:Y:S01]  /*07a0*/  IADD3 R20, P1, PT, R13, R20, RZ ;  /* 0x000000140d147210 */ /* 0x000fe20007f3e0ff */
[----:B------:R-:W-:-:S02]  /*07b0*/  IMAD.IADD R27, R16, 0x1, R9 ;  /* 0x00000001101b7824 */ /* 0x000fc400078e0209 */
[C---:B------:R-:W-:Y:S01]  /*07c0*/  IMAD.WIDE.U32 R4, R13.reuse, 0x3, R14 ;  /* 0x000000030d047825 */ /* 0x040fe200078e000e */
[----:B------:R-:W-:Y:S01]  /*07d0*/  PRMT R21, R20, 0x9910, RZ ;  /* 0x0000991014157816 */ /* 0x000fe200000000ff */
[----:B------:R0:W-:Y:S01]  /*07e0*/  STG.E.U8 desc[UR6][R14.64], R9 ;  /* 0x000000090e007986 */ /* 0x0001e2000c101106 */
[----:B------:R-:W-:Y:S01]  /*07f0*/  IADD3 R20, P0, PT, R13, R20, RZ ;  /* 0x000000140d147210 */ /* 0x000fe20007f1e0ff */
[----:B------:R-:W-:Y:S01]  /*0800*/  VIADD R5, R5, UR4 ;  /* 0x0000000405057c36 */ /* 0x000fe20008000000 */
[----:B------:R-:W-:Y:S01]  /*0810*/  IADD3.X R17, PT, PT, RZ, RZ, R17, P1, P2 ;  /* 0x000000ffff117210 */ /* 0x000fe20000fe4411 */
[----:B------:R-:W-:Y:S01]  /*0820*/  IMAD.IADD R24, R16, 0x1, R27 ;  /* 0x0000000110187824 */ /* 0x000fe200078e021b */
[----:B------:R-:W-:Y:S01]  /*0830*/  PRMT R22, R20, 0x9910, RZ ;  /* 0x0000991014167816 */ /* 0x000fe200000000ff */
[C---:B------:R-:W-:Y:S01]  /*0840*/  IMAD.WIDE.U32 R6, R13.reuse, 0x3, R4 ;  /* 0x000000030d067825 */ /* 0x040fe200078e0004 */
[----:B------:R-:W-:Y:S01]  /*0850*/  STG.E.U8 desc[UR6][R14.64+0x1], R27 ;  /* 0x0000011b0e007986 */ /* 0x000fe2000c101106 */
[----:B------:R-:W-:-:S02]  /*0860*/  IADD3 R20, P1, PT, R13, R20, RZ ;  /* 0x000000140d147210 */ /* 0x000fc40007f3e0ff */
[C-C-:B------:R-:W-:Y:S01]  /*0870*/  IMAD R23, R19.reuse, R23, R18.reuse ;  /* 0x0000001713177224 */ /* 0x140fe200078e0212 */
[----:B------:R1:W-:Y:S01]  /*0880*/  STG.E.U8 desc[UR6][R14.64+0x2], R24 ;  /* 0x000002180e007986 */ /* 0x0003e2000c101106 */
[C-C-:B------:R-:W-:Y:S01]  /*0890*/  IMAD R22, R19.reuse, R22, R18.reuse ;  /* 0x0000001613167224 */ /* 0x140fe200078e0212 */
[----:B------:R-:W-:Y:S01]  /*08a0*/  IADD3.X R17, PT, PT, RZ, RZ, R17, P1, P0 ;  /* 0x000000ffff117210 */ /* 0x000fe20000fe0411 */
[----:B------:R-:W-:Y:S01]  /*08b0*/  IMAD R21, R19, R21, R18 ;  /* 0x0000001513157224 */ /* 0x000fe200078e0212 */
[----:B------:R2:W-:Y:S01]  /*08c0*/  STG.E.U8 desc[UR6][R4.64], R23 ;  /* 0x0000001704007986 */ /* 0x0005e2000c101106 */
[----:B------:R-:W-:Y:S01]  /*08d0*/  VIADD R7, R7, UR4 ;  /* 0x0000000407077c36 */ /* 0x000fe20008000000 */
[----:B------:R-:W-:Y:S01]  /*08e0*/  ISETP.GE.U32.AND P0, PT, R20, R11, PT ;  /* 0x0000000b1400720c */ /* 0x000fe20003f06070 */
[C---:B------:R-:W-:Y:S02]  /*08f0*/  IMAD.IADD R25, R16.reuse, 0x1, R23 ;  /* 0x0000000110197824 */ /* 0x040fe400078e0217 */
[C---:B------:R-:W-:Y:S01]  /*0900*/  IMAD.IADD R29, R16.reuse, 0x1, R21 ;  /* 0x00000001101d7824 */ /* 0x040fe200078e0215 */
[----:B------:R-:W-:Y:S01]  /*0910*/  ISETP.GE.U32.AND.EX P0, PT, R17, R12, PT, P0 ;  /* 0x0000000c1100720c */ /* 0x000fe20003f06100 */
[----:B0-----:R-:W-:Y:S01]  /*0920*/  IMAD.WIDE.U32 R8, R13, 0x3, R6 ;  /* 0x000000030d087825 */ /* 0x001fe200078e0006 */
[C---:B-1----:R-:W-:Y:S01]  /*0930*/  IADD3 R14, PT, PT, R16.reuse, R22, RZ ;  /* 0x00000016100e7210 */ /* 0x042fe20007ffe0ff */
[----:B------:R3:W-:Y:S02]  /*0940*/  STG.E.U8 desc[UR6][R4.64+0x1], R25 ;  /* 0x0000011904007986 */ /* 0x0007e4000c101106 */
[----:B------:R-:W-:-:S02]  /*0950*/  IMAD.IADD R27, R16, 0x1, R25 ;  /* 0x00000001101b7824 */ /* 0x000fc400078e0219 */
[C---:B------:R-:W-:Y:S02]  /*0960*/  IMAD.IADD R15, R16.reuse, 0x1, R29 ;  /* 0x00000001100f7824 */ /* 0x040fe400078e021d */
[----:B------:R-:W-:Y:S01]  /*0970*/  VIADD R9, R9, UR4 ;  /* 0x0000000409097c36 */ /* 0x000fe20008000000 */
[----:B------:R3:W-:Y:S01]  /*0980*/  STG.E.U8 desc[UR6][R4.64+0x2], R27 ;  /* 0x0000021b04007986 */ /* 0x0007e2000c101106 */
[----:B--2---:R-:W-:-:S03]  /*0990*/  IMAD.IADD R23, R16, 0x1, R14 ;  /* 0x0000000110177824 */ /* 0x004fc600078e020e */
[----:B------:R3:W-:Y:S04]  /*09a0*/  STG.E.U8 desc[UR6][R6.64], R21 ;  /* 0x0000001506007986 */ /* 0x0007e8000c101106 */
[----:B------:R3:W-:Y:S04]  /*09b0*/  STG.E.U8 desc[UR6][R6.64+0x1], R29 ;  /* 0x0000011d06007986 */ /* 0x0007e8000c101106 */
[----:B------:R3:W-:Y:S04]  /*09c0*/  STG.E.U8 desc[UR6][R6.64+0x2], R15 ;  /* 0x0000020f06007986 */ /* 0x0007e8000c101106 */
[----:B------:R3:W-:Y:S04]  /*09d0*/  STG.E.U8 desc[UR6][R8.64], R22 ;  /* 0x0000001608007986 */ /* 0x0007e8000c101106 */
[----:B------:R3:W-:Y:S04]  /*09e0*/  STG.E.U8 desc[UR6][R8.64+0x1], R14 ;  /* 0x0000010e08007986 */ /* 0x0007e8000c101106 */
[----:B------:R3:W-:Y:S01]  /*09f0*/  STG.E.U8 desc[UR6][R8.64+0x2], R23 ;  /* 0x0000021708007986 */ /* 0x0007e2000c101106 */
[----:B------:R-:W-:Y:S05]  /*0a00*/  @!P0 BRA `(.L_x_145) ;  /* 0xfffffffc00448947 */ /* 0x000fea000383ffff */
.L_x_138:
[----:B------:R-:W-:Y:S05]  /*0a10*/  BSYNC.RECONVERGENT B0 ;  /* 0x0000000000007941 */ /* 0x000fea0003800200 */
.L_x_137:
[----:B------:R-:W2:Y:S01]  /*0a20*/  LDCU.64 UR4, c[0x0][0x390] ;  /* 0x00007200ff0477ac */ /* 0x000ea20008000a00 */
[----:B-1----:R-:W-:Y:S02]  /*0a30*/  IMAD R3, R12, 0x3, RZ ;  /* 0x000000030c037824 */ /* 0x002fe400078e02ff */
[----:B---3--:R-:W-:-:S04]  /*0a40*/  IMAD.WIDE.U32 R6, R11, 0x3, RZ ;  /* 0x000000030b067825 */ /* 0x008fc800078e00ff */
[----:B------:R-:W-:Y:S01]  /*0a50*/  IMAD.IADD R4, R7, 0x1, R3 ;  /* 0x0000000107047824 */ /* 0x000fe200078e0203 */
        /* <DEDUP_REMOVED lines=13> */
[----:B0-----:R-:W-:Y:S01]  /*0b30*/  PRMT R8, R0, 0x9910, RZ ;  /* 0x0000991000087816 */ /* 0x001fe200000000ff */
[----:B------:R-:W0:Y:S01]  /*0b40*/  LDCU.64 UR8, c[0x0][0x380] ;  /* 0x00007000ff0877ac */ /* 0x000e220008000a00 */
[----:B------:R-:W-:Y:S01]  /*0b50*/  PRMT R10, R16, 0x9910, RZ ;  /* 0x00009910100a7816 */ /* 0x000fe200000000ff */
[----:B------:R-:W-:Y:S01]  /*0b60*/  UMOV UR4, URZ ;  /* 0x000000ff00047c82 */ /* 0x000fe20008000000 */
[----:B------:R-:W-:-:S05]  /*0b70*/  UMOV UR5, URZ ;  /* 0x000000ff00057c82 */ /* 0x000fca0008000000 */
.L_x_147:
[C---:B-1----:R-:W-:Y:S01]  /*0b80*/  PRMT R5, R6.reuse, 0x9910, RZ ;  /* 0x0000991006057816 */ /* 0x042fe200000000ff */
[----:B------:R-:W-:Y:S01]  /*0b90*/  UIADD3 UR4, UP0, UPT, UR4, -0x8, URZ ;  /* 0xfffffff804047890 */ /* 0x000fe2000ff1e0ff */
[----:B0-----:R-:W-:-:S03]  /*0ba0*/  IADD3 R2, P1, PT, R6, UR8, RZ ;  /* 0x0000000806027c10 */ /* 0x001fc6000ff3e0ff */
[----:B------:R-:W-:Y:S01]  /*0bb0*/  IMAD R5, R5, R10, R8 ;  /* 0x0000000a05057224 */ /* 0x000fe200078e0208 */
[----:B------:R-:W-:Y:S01]  /*0bc0*/  IADD3.X R3, PT, PT, R4, UR9, RZ, P1, !PT ;  /* 0x0000000904037c10 */ /* 0x000fe20008ffe4ff */
[----:B------:R-:W-:Y:S01]  /*0bd0*/  UIADD3.X UR5, UPT, UPT, UR5, -0x1, URZ, UP0, !UPT ;  /* 0xffffffff05057890 */ /* 0x000fe200087fe4ff */
[----:B------:R-:W-:Y:S01]  /*0be0*/  IADD3 R6, P1, PT, R6, 0x8, RZ ;  /* 0x0000000806067810 */ /* 0x000fe20007f3e0ff */
[C---:B------:R-:W-:Y:S01]  /*0bf0*/  IMAD.IADD R7, R16.reuse, 0x1, R5 ;  /* 0x0000000110077824 */ /* 0x040fe200078e0205 */
[----:B------:R-:W-:Y:S01]  /*0c00*/  UISETP.NE.U32.AND UP0, UPT, UR4, URZ, UPT ;  /* 0x000000ff0400728c */ /* 0x000fe2000bf05070 */
[----:B------:R1:W-:Y:S02]  /*0c10*/  STG.E.U8 desc[UR6][R2.64], R5 ;  /* 0x0000000502007986 */ /* 0x0003e4000c101106 */
[----:B------:R-:W-:Y:S01]  /*0c20*/  IMAD.IADD R9, R16, 0x1, R7 ;  /* 0x0000000110097824 */ /* 0x000fe200078e0207 */
[----:B------:R-:W-:Y:S01]  /*0c30*/  UISETP.NE.AND.EX UP0, UPT, UR5, URZ, UPT, UP0 ;  /* 0x000000ff0500728c */ /* 0x000fe2000bf05300 */
[----:B------:R1:W-:Y:S01]  /*0c40*/  STG.E.U8 desc[UR6][R2.64+0x1], R7 ;  /* 0x0000010702007986 */ /* 0x0003e2000c101106 */
[----:B------:R-:W-:-:S02]  /*0c50*/  IMAD.X R4, RZ, RZ, R4, P1 ;  /* 0x000000ffff047224 */ /* 0x000fc400008e0604 */
[C---:B------:R-:W-:Y:S01]  /*0c60*/  IMAD.IADD R11, R16.reuse, 0x1, R9 ;  /* 0x00000001100b7824 */ /* 0x040fe200078e0209 */
[----:B------:R1:W-:Y:S03]  /*0c70*/  STG.E.U8 desc[UR6][R2.64+0x2], R9 ;  /* 0x0000020902007986 */ /* 0x0003e6000c101106 */
        /* <DEDUP_REMOVED lines=9> */
[----:B------:R-:W-:Y:S05]  /*0d10*/  BRA.U UP0, `(.L_x_147) ;  /* 0xfffffffd00987547 */ /* 0x000fea000b83ffff */
.L_x_146:
[----:B------:R-:W-:Y:S05]  /*0d20*/  @!P0 EXIT ;  /* 0x000000000000894d */ /* 0x000fea0003800000 */
[C---:B------:R-:W-:Y:S02]  /*0d30*/  ISETP.NE.U32.AND P1, PT, R12.reuse, 0x1, PT ;  /* 0x000000010c00780c */ /* 0x040fe40003f25070 */
[----:B-1----:R-:W-:Y:S02]  /*0d40*/  LOP3.LUT R2, R12, 0x1, RZ, 0xc0, !PT ;  /* 0x000000010c027812 */ /* 0x002fe400078ec0ff */
[----:B------:R-:W-:Y:S02]  /*0d50*/  ISETP.NE.AND.EX P1, PT, R14, RZ, PT, P1 ;  /* 0x000000ff0e00720c */ /* 0x000fe40003f25310 */
[----:B------:R-:W-:-:S04]  /*0d60*/  ISETP.NE.U32.AND P0, PT, R2, 0x1, PT ;  /* 0x000000010200780c */ /* 0x000fc80003f05070 */
[----:B------:R-:W-:-:S07]  /*0d70*/  ISETP.NE.U32.AND.EX P0, PT, RZ, RZ, PT, P0 ;  /* 0x000000ffff00720c */ /* 0x000fce0003f05100 */
[----:B------:R-:W-:Y:S06]  /*0d80*/  @!P1 BRA `(.L_x_148) ;  /* 0x0000000000309947 */ /* 0x000fec0003800000 */
[----:B------:R-:W1:Y:S01]  /*0d90*/  LDCU.64 UR4, c[0x0][0x380] ;  /* 0x00007000ff0477ac */ /* 0x000e620008000a00 */
[----:B0-----:R-:W-:Y:S02]  /*0da0*/  PRMT R8, R0, 0x9910, RZ ;  /* 0x0000991000087816 */ /* 0x001fe400000000ff */
[----:B------:R-:W-:Y:S02]  /*0db0*/  PRMT R5, R6, 0x9910, RZ ;  /* 0x0000991006057816 */ /* 0x000fe400000000ff */
[----:B------:R-:W-:-:S05]  /*0dc0*/  PRMT R3, R16, 0x9910, RZ ;  /* 0x0000991010037816 */ /* 0x000fca00000000ff */
[----:B------:R-:W-:-:S04]  /*0dd0*/  IMAD R5, R5, R3, R8 ;  /* 0x0000000305057224 */ /* 0x000fc800078e0208 */
[----:B------:R-:W-:Y:S01]  /*0de0*/  IMAD.IADD R7, R16, 0x1, R5 ;  /* 0x0000000110077824 */ /* 0x000fe200078e0205 */
[----:B-1----:R-:W-:-:S04]  /*0df0*/  IADD3 R2, P1, PT, R6, UR4, RZ ;  /* 0x0000000406027c10 */ /* 0x002fc8000ff3e0ff */
[----:B------:R-:W-:Y:S02]  /*0e00*/  IADD3.X R3, PT, PT, R4, UR5, RZ, P1, !PT ;  /* 0x0000000504037c10 */ /* 0x000fe40008ffe4ff */
[----:B------:R-:W-:-:S03]  /*0e10*/  IADD3 R6, P1, PT, R6, 0x2, RZ ;  /* 0x0000000206067810 */ /* 0x000fc60007f3e0ff */
[----:B------:R1:W-:Y:S02]  /*0e20*/  STG.E.U8 desc[UR6][R2.64], R5 ;  /* 0x0000000502007986 */ /* 0x0003e4000c101106 */
[----:B------:R-:W-:Y:S02]  /*0e30*/  IMAD.X R4, RZ, RZ, R4, P1 ;  /* 0x000000ffff047224 */ /* 0x000fe400008e0604 */
[----:B------:R1:W-:Y:S06]  /*0e40*/  STG.E.U8 desc[UR6][R2.64+0x1], R7 ;  /* 0x0000010702007986 */ /* 0x0003ec000c101106 */
.L_x_148:
[----:B------:R-:W-:Y:S05]  /*0e50*/  @P0 EXIT ;  /* 0x000000000000094d */ /* 0x000fea0003800000 */
[----:B------:R-:W2:Y:S01]  /*0e60*/  LDCU.64 UR4, c[0x0][0x380] ;  /* 0x00007000ff0477ac */ /* 0x000ea20008000a00 */
[----:B0-----:R-:W-:Y:S02]  /*0e70*/  PRMT R0, R0, 0x9910, RZ ;  /* 0x0000991000007816 */ /* 0x001fe400000000ff */
[----:B-1----:R-:W-:Y:S02]  /*0e80*/  PRMT R2, R16, 0x9910, RZ ;  /* 0x0000991010027816 */ /* 0x002fe400000000ff */
[----:B------:R-:W-:-:S05]  /*0e90*/  PRMT R3, R6, 0x9910, RZ ;  /* 0x0000991006037816 */ /* 0x000fca00000000ff */
[----:B------:R-:W-:Y:S01]  /*0ea0*/  IMAD R3, R3, R2, R0 ;  /* 0x0000000203037224 */ /* 0x000fe200078e0200 */
[----:B--2---:R-:W-:-:S04]  /*0eb0*/  IADD3 R6, P0, PT, R6, UR4, RZ ;  /* 0x0000000406067c10 */ /* 0x004fc8000ff1e0ff */
[----:B------:R-:W-:-:S05]  /*0ec0*/  IADD3.X R7, PT, PT, R4, UR5, RZ, P0, !PT ;  /* 0x0000000504077c10 */ /* 0x000fca00087fe4ff */
[----:B------:R-:W-:Y:S01]  /*0ed0*/  STG.E.U8 desc[UR6][R6.64], R3 ;  /* 0x0000000306007986 */ /* 0x000fe2000c101106 */
[----:B------:R-:W-:Y:S05]  /*0ee0*/  EXIT ;  /* 0x000000000000794d */ /* 0x000fea0003800000 */
        .weak           $__internal_10_$__cuda_sm20_div_u64
        .type           $__internal_10_$__cuda_sm20_div_u64,@function
        .size           $__internal_10_$__cuda_sm20_div_u64,(.L_x_435 - $__internal_10_$__cuda_sm20_div_u64)
$__internal_10_$__cuda_sm20_div_u64:
[----:B------:R-:W-:Y:S02]  /*0ef0*/  HFMA2 R17, -RZ, RZ, 0, 0 ;  /* 0x00000000ff117431 */ /* 0x000fe400000001ff */
[----:B------:R-:W-:-:S04]  /*0f00*/  IMAD.MOV.U32 R16, RZ, RZ, R13 ;  /* 0x000000ffff107224 */ /* 0x000fc800078e000d */
        /* <DEDUP_REMOVED lines=63> */
[----:B------:R-:W-:Y:S06]  /*1300*/  RET.REL.NODEC R6 `(arange_u8_vec3) ;  /* 0xffffffec063c7950 */ /* 0x000fec0003c3ffff */
.L_x_149:
        /* <DEDUP_REMOVED lines=15> */
.L_x_435:


//--------------------- .text.arange_u8_vec4      --------------------------
	.section	.text.arange_u8_vec4,"ax",@progbits
	.align	128
        .global         arange_u8_vec4
        .type           arange_u8_vec4,@function
        .size           arange_u8_vec4,(.L_x_436 - arange_u8_vec4)
        .other          arange_u8_vec4,@"STO_CUDA_ENTRY STV_DEFAULT"
arange_u8_vec4:
.text.arange_u8_vec4:
        /* <DEDUP_REMOVED lines=54> */
.L_x_153:
[----:B------:R-:W-:-:S07]  /*0360*/  MOV R6, 0x380 ;  /* 0x0000038000067802 */ /* 0x000fce0000000f00 */
[----:B------:R-:W-:Y:S05]  /*0370*/  CALL.REL.NOINC `($__internal_11_$__cuda_sm20_div_u64) ;  /* 0x0000000c00987944 */ /* 0x000fea0003c00000 */
.L_x_154:
[----:B------:R-:W-:Y:S05]  /*0380*/  BSYNC.RECONVERGENT B1 ;  /* 0x0000000000017941 */ /* 0x000fea0003800200 */
.L_x_152:
        /* <DEDUP_REMOVED lines=24> */
.L_x_157:
[----:B0-----:R-:W-:Y:S02]  /*0510*/  PRMT R3, R20, 0x9910, RZ ;  /* 0x0000991014037816 */ /* 0x001fe400000000ff */
[----:B------:R-:W-:Y:S02]  /*0520*/  IADD3 R14, P1, PT, R14, -0x1, RZ ;  /* 0xffffffff0e0e7810 */ /* 0x000fe40007f3e0ff */
[----:B------:R-:W-:Y:S01]  /*0530*/  IADD3 R20, P2, PT, R11, R20, RZ ;  /* 0x000000140b147210 */ /* 0x000fe20007f5e0ff */
[----:B------:R-:W-:Y:S01]  /*0540*/  IMAD R3, R3, R16, R15 ;  /* 0x0000001003037224 */ /* 0x000fe200078e020f */
[----:B------:R-:W-:Y:S02]  /*0550*/  IADD3.X R4, PT, PT, R4, -0x1, RZ, P1, !PT ;  /* 0xffffffff04047810 */ /* 0x000fe40000ffe4ff */
[----:B------:R-:W-:Y:S01]  /*0560*/  ISETP.NE.U32.AND P1, PT, R14, RZ, PT ;  /* 0x000000ff0e00720c */ /* 0x000fe20003f25070 */
[----:B------:R-:W-:Y:S01]  /*0570*/  IMAD.IADD R17, R12, 0x1, R3 ;  /* 0x000000010c117824 */ /* 0x000fe200078e0203 */
[----:B------:R-:W-:Y:S01]  /*0580*/  LOP3.LUT R3, R3, 0xffff, RZ, 0xc0, !PT ;  /* 0x0000ffff03037812 */ /* 0x000fe200078ec0ff */
[----:B------:R-:W-:Y:S01]  /*0590*/  IMAD.X R13, RZ, RZ, R13, P2 ;  /* 0x000000ffff0d7224 */ /* 0x000fe200010e060d */
[----:B------:R-:W-:Y:S01]  /*05a0*/  ISETP.NE.AND.EX P1, PT, R4, RZ, PT, P1 ;  /* 0x000000ff0400720c */ /* 0x000fe20003f25310 */
[----:B------:R-:W-:Y:S01]  /*05b0*/  IMAD.IADD R19, R12, 0x1, R17 ;  /* 0x000000010c137824 */ /* 0x000fe200078e0211 */
[----:B------:R-:W-:-:S03]  /*05c0*/  LOP3.LUT R18, R17, 0xffff, RZ, 0xc0, !PT ;  /* 0x0000ffff11127812 */ /* 0x000fc600078ec0ff */
[----:B------:R-:W-:Y:S01]  /*05d0*/  IMAD.IADD R2, R12, 0x1, R19 ;  /* 0x000000010c027824 */ /* 0x000fe200078e0213 */
[----:B------:R-:W-:Y:S02]  /*05e0*/  LOP3.LUT R19, R19, 0xffff, RZ, 0xc0, !PT ;  /* 0x0000ffff13137812 */ /* 0x000fe400078ec0ff */
[----:B------:R-:W-:Y:S02]  /*05f0*/  PRMT R3, R3, 0x3340, R18 ;  /* 0x0000334003037816 */ /* 0x000fe40000000012 */
[----:B------:R-:W-:-:S04]  /*0600*/  LOP3.LUT R2, R2, 0xffff, RZ, 0xc0, !PT ;  /* 0x0000ffff02027812 */ /* 0x000fc800078ec0ff */
[----:B------:R-:W-:-:S04]  /*0610*/  PRMT R2, R19, 0x3340, R2 ;  /* 0x0000334013027816 */ /* 0x000fc80000000002 */
[----:B------:R-:W-:Y:S01]  /*0620*/  PRMT R17, R3, 0x5410, R2 ;  /* 0x0000541003117816 */ /* 0x000fe20000000002 */
[----:B------:R-:W-:Y:S01]  /*0630*/  IMAD.MOV.U32 R2, RZ, RZ, R5 ;  /* 0x000000ffff027224 */ /* 0x000fe200078e0005 */
[----:B------:R-:W-:Y:S01]  /*0640*/  LEA R5, P3, R11, R5, 0x2 ;  /* 0x000000050b057211 */ /* 0x000fe200078610ff */
[----:B------:R-:W-:-:S03]  /*0650*/  IMAD.MOV.U32 R3, RZ, RZ, R6 ;  /* 0x000000ffff037224 */ /* 0x000fc600078e0006 */
[----:B------:R-:W-:Y:S02]  /*0660*/  LEA.HI.X R6, R11, R6, RZ, 0x2, P3 ;  /* 0x000000060b067211 */ /* 0x000fe400018f14ff */
[----:B------:R0:W-:Y:S01]  /*0670*/  STG.E desc[UR4][R2.64], R17 ;  /* 0x0000001102007986 */ /* 0x0001e2000c101904 */
[----:B------:R-:W-:Y:S06]  /*0680*/  @P1 BRA `(.L_x_157) ;  /* 0xfffffffc00a01947 */ /* 0x000fec000383ffff */
.L_x_156:
[----:B------:R-:W-:Y:S05]  /*0690*/  BSYNC.RECONVERGENT B1 ;  /* 0x0000000000017941 */ /* 0x000fea0003800200 */
.L_x_155:
[----:B------:R-:W-:Y:S05]  /*06a0*/  @!P0 BRA `(.L_x_151) ;  /* 0x0000000400248947 */ /* 0x000fea0003800000 */
[----:B------:R-:W-:Y:S01]  /*06b0*/  PRMT R16, R7, 0x9910, RZ ;  /* 0x0000991007107816 */ /* 0x000fe200000000ff */
[----:B0-----:R-:W-:Y:S01]  /*06c0*/  IMAD.SHL.U32 R17, R11, 0x4, RZ ;  /* 0x000000040b117824 */ /* 0x001fe200078e00ff */
[----:B------:R-:W-:Y:S02]  /*06d0*/  PRMT R15, R0, 0x9910, RZ ;  /* 0x00009910000f7816 */ /* 0x000fe400000000ff */
[----:B------:R-:W-:-:S07]  /*06e0*/  SHF.R.U32.HI R19, RZ, 0x1e, R11 ;  /* 0x0000001eff137819 */ /* 0x000fce000001160b */
.L_x_158:
[C---:B------:R-:W-:Y:S02]  /*06f0*/  IADD3 R14, P2, PT, R11.reuse, R20, RZ ;  /* 0x000000140b0e7210 */ /* 0x040fe40007f5e0ff */
[----:B------:R-:W-:Y:S02]  /*0700*/  PRMT R2, R20, 0x9910, RZ ;  /* 0x0000991014027816 */ /* 0x000fe400000000ff */
[----:B------:R-:W-:Y:S02]  /*0710*/  PRMT R3, R14, 0x9910, RZ ;  /* 0x000099100e037816 */ /* 0x000fe400000000ff */
[----:B------:R-:W-:Y:S01]  /*0720*/  IADD3 R14, P1, PT, R11, R14, RZ ;  /* 0x0000000e0b0e7210 */ /* 0x000fe20007f3e0ff */
[--C-:B------:R-:W-:Y:S02]  /*0730*/  IMAD R5, R2, R16, R15.reuse ;  /* 0x0000001002057224 */ /* 0x100fe400078e020f */
[----:B------:R-:W-:Y:S01]  /*0740*/  IMAD R3, R16, R3, R15 ;  /* 0x0000000310037224 */ /* 0x000fe200078e020f */
[----:B------:R-:W-:Y:S01]  /*0750*/  PRMT R7, R14, 0x9910, RZ ;  /* 0x000099100e077816 */ /* 0x000fe200000000ff */
[C---:B------:R-:W-:Y:S01]  /*0760*/  IMAD.IADD R21, R12.reuse, 0x1, R5 ;  /* 0x000000010c157824 */ /* 0x040fe200078e0205 */
[----:B------:R-:W-:Y:S01]  /*0770*/  LOP3.LUT R2, R5, 0xffff, RZ, 0xc0, !PT ;  /* 0x0000ffff05027812 */ /* 0x000fe200078ec0ff */
[----:B------:R-:W-:Y:S01]  /*0780*/  IMAD.IADD R5, R12, 0x1, R3 ;  /* 0x000000010c057824 */ /* 0x000fe200078e0203 */
[----:B------:R-:W-:Y:S01]  /*0790*/  IADD3 R14, P0, PT, R11, R14, RZ ;  /* 0x0000000e0b0e7210 */ /* 0x000fe20007f1e0ff */
[----:B------:R-:W-:Y:S01]  /*07a0*/  IMAD R7, R16, R7, R15 ;  /* 0x0000000710077224 */ /* 0x000fe200078e020f */
[----:B------:R-:W-:-:S02]  /*07b0*/  LOP3.LUT R18, R3, 0xffff, RZ, 0xc0, !PT ;  /* 0x0000ffff03127812 */ /* 0x000fc400078ec0ff */
[----:B------:R-:W-:Y:S01]  /*07c0*/  LOP3.LUT R23, R21, 0xffff, RZ, 0xc0, !PT ;  /* 0x0000ffff15177812 */ /* 0x000fe200078ec0ff */
[----:B------:R-:W-:Y:S01]  /*07d0*/  IMAD.IADD R21, R12, 0x1, R21 ;  /* 0x000000010c157824 */ /* 0x000fe200078e0215 */
[----:B------:R-:W-:Y:S02]  /*07e0*/  LOP3.LUT R3, R5, 0xffff, RZ, 0xc0, !PT ;  /* 0x0000ffff05037812 */ /* 0x000fe400078ec0ff */
[----:B------:R-:W-:Y:S01]  /*07f0*/  PRMT R25, R14, 0x9910, RZ ;  /* 0x000099100e197816 */ /* 0x000fe200000000ff */
[----:B------:R-:W-:Y:S01]  /*0800*/  IMAD.IADD R4, R12, 0x1, R21 ;  /* 0x000000010c047824 */ /* 0x000fe200078e0215 */
[----:B------:R-:W-:Y:S01]  /*0810*/  PRMT R18, R18, 0x3340, R3 ;  /* 0x0000334012127816 */ /* 0x000fe20000000003 */
[----:B------:R-:W-:Y:S01]  /*0820*/  IMAD.IADD R3, R12, 0x1, R7 ;  /* 0x000000010c037824 */ /* 0x000fe200078e0207 */
[----:B------:R-:W-:Y:S01]  /*0830*/  LOP3.LUT R6, R21, 0xffff, RZ, 0xc0, !PT ;  /* 0x0000ffff15067812 */ /* 0x000fe200078ec0ff */
[----:B------:R-:W-:Y:S01]  /*0840*/  IMAD R25, R16, R25, R15 ;  /* 0x0000001910197224 */ /* 0x000fe200078e020f */
[----:B------:R-:W-:-:S02]  /*0850*/  LOP3.LUT R21, R7, 0xffff, RZ, 0xc0, !PT ;  /* 0x0000ffff07157812 */ /* 0x000fc400078ec0ff */
[----:B------:R-:W-:Y:S01]  /*0860*/  PRMT R2, R2, 0x3340, R23 ;  /* 0x0000334002027816 */ /* 0x000fe20000000017 */
[----:B------:R-:W-:Y:S01]  /*0870*/  IMAD.IADD R23, R12, 0x1, R5 ;  /* 0x000000010c177824 */ /* 0x000fe200078e0205 */
[----:B------:R-:W-:Y:S01]  /*0880*/  LOP3.LUT R7, R4, 0xffff, RZ, 0xc0, !PT ;  /* 0x0000ffff04077812 */ /* 0x000fe200078ec0ff */
[----:B------:R-:W-:Y:S01]  /*0890*/  IMAD.IADD R5, R12, 0x1, R25 ;  /* 0x000000010c057824 */ /* 0x000fe200078e0219 */
[----:B------:R-:W-:Y:S02]  /*08a0*/  LOP3.LUT R4, R3, 0xffff, RZ, 0xc0, !PT ;  /* 0x0000ffff03047812 */ /* 0x000fe400078ec0ff */
[----:B------:R-:W-:Y:S02]  /*08b0*/  PRMT R7, R6, 0x3340, R7 ;  /* 0x0000334006077816 */ /* 0x000fe40000000007 */
[----:B------:R-:W-:Y:S01]  /*08c0*/  PRMT R21, R21, 0x3340, R4 ;  /* 0x0000334015157816 */ /* 0x000fe20000000004 */
[----:B------:R-:W-:Y:S01]  /*08d0*/  IMAD.IADD R4, R12, 0x1, R23 ;  /* 0x000000010c047824 */ /* 0x000fe200078e0217 */
[----:B------:R-:W-:-:S02]  /*08e0*/  LEA R6, P3, R20, UR10, 0x2 ;  /* 0x0000000a14067c11 */ /* 0x000fc4000f8610ff */
[----:B------:R-:W-:Y:S02]  /*08f0*/  LOP3.LUT R25, R25, 0xffff, RZ, 0xc0, !PT ;  /* 0x0000ffff19197812 */ /* 0x000fe400078ec0ff */
[----:B------:R-:W-:Y:S01]  /*0900*/  LOP3.LUT R22, R5, 0xffff, RZ, 0xc0, !PT ;  /* 0x0000ffff05167812 */ /* 0x000fe200078ec0ff */
[----:B------:R-:W-:Y:S01]  /*0910*/  IMAD.IADD R5, R12, 0x1, R5 ;  /* 0x000000010c057824 */ /* 0x000fe200078e0205 */
[----:B------:R-:W-:Y:S02]  /*0920*/  PRMT R29, R2, 0x5410, R7 ;  /* 0x00005410021d7816 */ /* 0x000fe40000000007 */
[----:B------:R-:W-:Y:S01]  /*0930*/  LEA.HI.X R7, R20, UR11, R13, 0x2, P3 ;  /* 0x0000000b14077c11 */ /* 0x000fe200098f140d */
[----:B------:R-:W-:Y:S01]  /*0940*/  IMAD.IADD R24, R12, 0x1, R5 ;  /* 0x000000010c187824 */ /* 0x000fe200078e0205 */
[----:B------:R-:W-:Y:S02]  /*0950*/  LOP3.LUT R23, R23, 0xffff, RZ, 0xc0, !PT ;  /* 0x0000ffff17177812 */ /* 0x000fe400078ec0ff */
[----:B------:R-:W-:Y:S01]  /*0960*/  LOP3.LUT R4, R4, 0xffff, RZ, 0xc0, !PT ;  /* 0x0000ffff04047812 */ /* 0x000fe200078ec0ff */
[----:B------:R0:W-:Y:S01]  /*0970*/  STG.E desc[UR4][R6.64], R29 ;  /* 0x0000001d06007986 */ /* 0x0001e2000c101904 */
[----:B------:R-:W-:Y:S01]  /*0980*/  PRMT R20, R25, 0x3340, R22 ;  /* 0x0000334019147816 */ /* 0x000fe20000000016 */
[----:B------:R-:W-:Y:S01]  /*0990*/  IMAD.IADD R25, R12, 0x1, R3 ;  /* 0x000000010c197824 */ /* 0x000fe200078e0203 */
[----:B------:R-:W-:-:S02]  /*09a0*/  PRMT R23, R23, 0x3340, R4 ;  /* 0x0000334017177816 */ /* 0x000fc40000000004 */
[----:B------:R-:W-:Y:S01]  /*09b0*/  IADD3 R2, P3, PT, R17, R6, RZ ;  /* 0x0000000611027210 */ /* 0x000fe20007f7e0ff */
[----:B------:R-:W-:Y:S01]  /*09c0*/  IMAD.IADD R4, R12, 0x1, R25 ;  /* 0x000000010c047824 */ /* 0x000fe200078e0219 */
[----:B------:R-:W-:Y:S02]  /*09d0*/  LOP3.LUT R25, R25, 0xffff, RZ, 0xc0, !PT ;  /* 0x0000ffff19197812 */ /* 0x000fe400078ec0ff */
[----:B------:R-:W-:Y:S01]  /*09e0*/  LOP3.LUT R26, R5, 0xffff, RZ, 0xc0, !PT ;  /* 0x0000ffff051a7812 */ /* 0x000fe200078ec0ff */
[----:B------:R-:W-:Y:S01]  /*09f0*/  IMAD.X R3, R19, 0x1, R7, P3 ;  /* 0x0000000113037824 */ /* 0x000fe200018e0607 */
[----:B------:R-:W-:Y:S02]  /*0a00*/  LOP3.LUT R22, R4, 0xffff, RZ, 0xc0, !PT ;  /* 0x0000ffff04167812 */ /* 0x000fe400078ec0ff */
[----:B------:R-:W-:Y:S02]  /*0a10*/  IADD3 R4, P3, PT, R17, R2, RZ ;  /* 0x0000000211047210 */ /* 0x000fe40007f7e0ff */
[----:B------:R-:W-:-:S02]  /*0a20*/  LOP3.LUT R27, R24, 0xffff, RZ, 0xc0, !PT ;  /* 0x0000ffff181b7812 */ /* 0x000fc400078ec0ff */
[----:B------:R-:W-:Y:S01]  /*0a30*/  PRMT R22, R25, 0x3340, R22 ;  /* 0x0000334019167816 */ /* 0x000fe20000000016 */
[----:B------:R-:W-:Y:S01]  /*0a40*/  IMAD.X R5, R19, 0x1, R3, P3 ;  /* 0x0000000113057824 */ /* 0x000fe200018e0603 */
[----:B0-----:R-:W-:Y:S02]  /*0a50*/  IADD3 R6, P3, PT, R17, R4, RZ ;  /* 0x0000000411067210 */ /* 0x001fe40007f7e0ff */
[----:B------:R-:W-:Y:S02]  /*0a60*/  PRMT R27, R26, 0x3340, R27 ;  /* 0x000033401a1b7816 */ /* 0x000fe4000000001b */
[----:B------:R-:W-:Y:S01]  /*0a70*/  PRMT R23, R18, 0x5410, R23 ;  /* 0x0000541012177816 */ /* 0x000fe20000000017 */
[----:B------:R-:W-:Y:S01]  /*0a80*/  IMAD.X R7, R19, 0x1, R5, P3 ;  /* 0x0000000113077824 */ /* 0x000fe200018e0605 */
[----:B------:R-:W-:Y:S02]  /*0a90*/  PRMT R21, R21, 0x5410, R22 ;  /* 0x0000541015157816 */ /* 0x000fe40000000016 */
[----:B------:R-:W-:Y:S01]  /*0aa0*/  PRMT R27, R20, 0x5410, R27 ;  /* 0x00005410141b7816 */ /* 0x000fe2000000001b */
[----:B------:R1:W-:Y:S01]  /*0ab0*/  STG.E desc[UR4][R2.64], R23 ;  /* 0x0000001702007986 */ /* 0x0003e2000c101904 */
[----:B------:R-:W-:-:S02]  /*0ac0*/  IADD3.X R13, PT, PT, RZ, RZ, R13, P1, P2 ;  /* 0x000000ffff0d7210 */ /* 0x000fc40000fe440d */
[----:B------:R-:W-:Y:S01]  /*0ad0*/  IADD3 R20, P1, PT, R11, R14, RZ ;  /* 0x0000000e0b147210 */ /* 0x000fe20007f3e0ff */
[----:B------:R1:W-:Y:S03]  /*0ae0*/  STG.E desc[UR4][R4.64], R21 ;  /* 0x0000001504007986 */ /* 0x0003e6000c101904 */
[----:B------:R-:W-:Y:S01]  /*0af0*/  IADD3.X R13, PT, PT, RZ, RZ, R13, P1, P0 ;  /* 0x000000ffff0d7210 */ /* 0x000fe20000fe040d */
[----:B------:R1:W-:Y:S01]  /*0b00*/  STG.E desc[UR4][R6.64], R27 ;  /* 0x0000001b06007986 */ /* 0x0003e2000c101904 */
[----:B------:R-:W-:-:S04]  /*0b10*/  ISETP.GE.U32.AND P0, PT, R20, R9, PT ;  /* 0x000000091400720c */ /* 0x000fc80003f06070 */
[----:B------:R-:W-:-:S13]  /*0b20*/  ISETP.GE.U32.AND.EX P0, PT, R13, R10, PT, P0 ;  /* 0x0000000a0d00720c */ /* 0x000fda0003f06100 */
[----:B-1----:R-:W-:Y:S05]  /*0b30*/  @!P0 BRA `(.L_x_158) ;  /* 0xfffffff800ec8947 */ /* 0x002fea000383ffff */
.L_x_151:
[----:B------:R-:W-:Y:S05]  /*0b40*/  BSYNC.RECONVERGENT B0 ;  /* 0x0000000000007941 */ /* 0x000fea0003800200 */
.L_x_150:
        /* <DEDUP_REMOVED lines=23> */
[----:B------:R-:W-:Y:S01]  /*0cc0*/  PRMT R16, R0, 0x9910, RZ ;  /* 0x0000991000107816 */ /* 0x000fe200000000ff */
[----:B------:R-:W0:Y:S01]  /*0cd0*/  LDCU.64 UR6, c[0x0][0x380] ;  /* 0x00007000ff0677ac */ /* 0x000e220008000a00 */
[----:B------:R-:W-:Y:S02]  /*0ce0*/  PRMT R8, R12, 0x9910, RZ ;  /* 0x000099100c087816 */ /* 0x000fe400000000ff */
[----:B------:R-:W-:-:S07]  /*0cf0*/  LOP3.LUT R10, R10, 0xfffffff8, RZ, 0xc0, !PT ;  /* 0xfffffff80a0a7812 */ /* 0x000fce00078ec0ff */
.L_x_160:
        /* <DEDUP_REMOVED lines=26> */
.L_x_159:
        /* <DEDUP_REMOVED lines=23> */
.L_x_161:
        /* <DEDUP_REMOVED lines=19> */
.L_x_162:
[----:B------:R-:W-:Y:S05]  /*1140*/  @P1 EXIT ;  /* 0x000000000000194d */ /* 0x000fea0003800000 */
[----:B------:R-:W3:Y:S01]  /*1150*/  LDCU.64 UR6, c[0x0][0x380] ;  /* 0x00007000ff0677ac */ /* 0x000ee20008000a00 */
[----:B012---:R-:W-:Y:S02]  /*1160*/  PRMT R7, R0, 0x9910, RZ ;  /* 0x0000991000077816 */ /* 0x007fe400000000ff */
[----:B------:R-:W-:Y:S02]  /*1170*/  PRMT R6, R12, 0x9910, RZ ;  /* 0x000099100c067816 */ /* 0x000fe400000000ff */
[C---:B------:R-:W-:Y:S02]  /*1180*/  PRMT R0, R5.reuse, 0x9910, RZ ;  /* 0x0000991005007816 */ /* 0x040fe400000000ff */
[----:B---3--:R-:W-:-:S03]  /*1190*/  IADD3 R2, P0, PT, R5, UR6, RZ ;  /* 0x0000000605027c10 */ /* 0x008fc6000ff1e0ff */
[----:B------:R-:W-:Y:S01]  /*11a0*/  IMAD R5, R6, R0, R7 ;  /* 0x0000000006057224 */ /* 0x000fe200078e0207 */
[----:B------:R-:W-:-:S05]  /*11b0*/  IADD3.X R3, PT, PT, R4, UR7, RZ, P0, !PT ;  /* 0x0000000704037c10 */ /* 0x000fca00087fe4ff */
[----:B------:R-:W-:Y:S01]  /*11c0*/  STG.E.U8 desc[UR4][R2.64], R5 ;  /* 0x0000000502007986 */ /* 0x000fe2000c101104 */
[----:B------:R-:W-:Y:S05]  /*11d0*/  EXIT ;  /* 0x000000000000794d */ /* 0x000fea0003800000 */
        .weak           $__internal_11_$__cuda_sm20_div_u64
        .type           $__internal_11_$__cuda_sm20_div_u64,@function
        .size           $__internal_11_$__cuda_sm20_div_u64,(.L_x_436 - $__internal_11_$__cuda_sm20_div_u64)
$__internal_11_$__cuda_sm20_div_u64:
        /* <DEDUP_REMOVED lines=65> */
[----:B------:R-:W-:Y:S06]  /*15f0*/  RET.REL.NODEC R6 `(arange_u8_vec4) ;  /* 0xffffffe806807950 */ /* 0x000fec0003c3ffff */
.L_x_163:
        /* <DEDUP_REMOVED lines=16> */
.L_x_436:


//--------------------- .text.arange_i64_vec2     --------------------------
	.section	.text.arange_i64_vec2,"ax",@progbits
	.align	128
        .global         arange_i64_vec2
        .type           arange_i64_vec2,@function
        .size           arange_i64_vec2,(.L_x_437 - arange_i64_vec2)
        .other          arange_i64_vec2,@"STO_CUDA_ENTRY STV_DEFAULT"
arange_i64_vec2:
.text.arange_i64_vec2:
        /* <DEDUP_REMOVED lines=51> */
.L_x_167:
[----:B------:R-:W-:-:S07]  /*0330*/  MOV R8, 0x350 ;  /* 0x0000035000087802 */ /* 0x000fce0000000f00 */
[----:B------:R-:W-:Y:S05]  /*0340*/  CALL.REL.NOINC `($__internal_12_$__cuda_sm20_div_u64) ;  /* 0x0000001000087944 */ /* 0x000fea0003c00000 */
[----:B------:R-:W-:Y:S02]  /*0350*/  IMAD.MOV.U32 R8, RZ, RZ, R5 ;  /* 0x000000ffff087224 */ /* 0x000fe400078e0005 */
[----:B------:R-:W-:-:S07]  /*0360*/  IMAD.MOV.U32 R9, RZ, RZ, R6 ;  /* 0x000000ffff097224 */ /* 0x000fce00078e0006 */
.L_x_168:
[----:B------:R-:W-:Y:S05]  /*0370*/  BSYNC.RECONVERGENT B1 ;  /* 0x0000000000017941 */ /* 0x000fea0003800200 */
.L_x_166:
        /* <DEDUP_REMOVED lines=32> */
.L_x_171:
        /* <DEDUP_REMOVED lines=18> */
.L_x_170:
[----:B------:R-:W-:Y:S05]  /*06a0*/  BSYNC.RECONVERGENT B1 ;  /* 0x0000000000017941 */ /* 0x000fea0003800200 */
.L_x_169:
[----:B------:R-:W-:Y:S05]  /*06b0*/  @!P0 BRA `(.L_x_165) ;  /* 0x0000000400008947 */ /* 0x000fea0003800000 */
[----:B------:R-:W0:Y:S01]  /*06c0*/  LDC.64 R12, c[0x0][0x390] ;  /* 0x0000e400ff0c7b82 */ /* 0x000e220000000a00 */
[----:B------:R-:W-:Y:S01]  /*06d0*/  IMAD.SHL.U32 R5, R3, 0x10, RZ ;  /* 0x0000001003057824 */ /* 0x000fe200078e00ff */
[----:B------:R-:W-:Y:S02]  /*06e0*/  SHF.R.U32.HI R6, RZ, 0x1c, R3 ;  /* 0x0000001cff067819 */ /* 0x000fe40000011603 */
[C---:B0-----:R-:W-:Y:S01]  /*06f0*/  SHF.L.U64.HI R14, R12.reuse, 0x1, R13 ;  /* 0x000000010c0e7819 */ /* 0x041fe2000001020d */
[----:B------:R-:W-:-:S07]  /*0700*/  IMAD.SHL.U32 R4, R12, 0x2, RZ ;  /* 0x000000020c047824 */ /* 0x000fce00078e00ff */
.L_x_172:
        /* <DEDUP_REMOVED lines=59> */
.L_x_165:
[----:B------:R-:W-:Y:S05]  /*0ac0*/  BSYNC.RECONVERGENT B0 ;  /* 0x0000000000007941 */ /* 0x000fea0003800200 */
.L_x_164:
        /* <DEDUP_REMOVED lines=39> */
.L_x_174:
        /* <DEDUP_REMOVED lines=37> */
.L_x_173:
        /* <DEDUP_REMOVED lines=28> */
.L_x_175:
        /* <DEDUP_REMOVED lines=22> */
.L_x_176:
        /* <DEDUP_REMOVED lines=12> */
        .weak           $__internal_12_$__cuda_sm20_div_u64
        .type           $__internal_12_$__cuda_sm20_div_u64,@function
        .size           $__internal_12_$__cuda_sm20_div_u64,(.L_x_437 - $__internal_12_$__cuda_sm20_div_u64)
$__internal_12_$__cuda_sm20_div_u64:
        /* <DEDUP_REMOVED lines=65> */
[----:B------:R-:W-:Y:S06]  /*1780*/  RET.REL.NODEC R8 `(arange_i64_vec2) ;  /* 0xffffffe8081c7950 */ /* 0x000fec0003c3ffff */
.L_x_177:
        /* <DEDUP_REMOVED lines=15> */
.L_x_437:


//--------------------- .text.arange_i64_vec3     --------------------------
	.section	.text.arange_i64_vec3,"ax",@progbits
	.align	128
        .global         arange_i64_vec3
        .type           arange_i64_vec3,@function
        .size           arange_i64_vec3,(.L_x_438 - arange_i64_vec3)
        .other          arange_i64_vec3,@"STO_CUDA_ENTRY STV_DEFAULT"
arange_i64_vec3:
.text.arange_i64_vec3:
        /* <DEDUP_REMOVED lines=56> */
.L_x_181:
[----:B------:R-:W-:-:S07]  /*0380*/  MOV R8, 0x3a0 ;  /* 0x000003a000087802 */ /* 0x000fce0000000f00 */
[----:B------:R-:W-:Y:S05]  /*0390*/  CALL.REL.NOINC `($__internal_13_$__cuda_sm20_div_u64) ;  /* 0x0000000c00f87944 */ /* 0x000fea0003c00000 */
[----:B------:R-:W-:Y:S01]  /*03a0*/  MOV R8, R2 ;  /* 0x0000000200087202 */ /* 0x000fe20000000f00 */
[----:B------:R-:W-:-:S07]  /*03b0*/  IMAD.MOV.U32 R9, RZ, RZ, R7 ;  /* 0x000000ffff097224 */ /* 0x000fce00078e0007 */
.L_x_182:
[----:B------:R-:W-:Y:S05]  /*03c0*/  BSYNC.RECONVERGENT B1 ;  /* 0x0000000000017941 */ /* 0x000fea0003800200 */
.L_x_180:
        /* <DEDUP_REMOVED lines=38> */
.L_x_185:
        /* <DEDUP_REMOVED lines=24> */
.L_x_184:
[----:B------:R-:W-:Y:S05]  /*07b0*/  BSYNC.RECONVERGENT B1 ;  /* 0x0000000000017941 */ /* 0x000fea0003800200 */
.L_x_183:
[----:B------:R-:W-:Y:S05]  /*07c0*/  @!P0 BRA `(.L_x_179) ;  /* 0x0000000400248947 */ /* 0x000fea0003800000 */
[----:B------:R-:W0:Y:S02]  /*07d0*/  LDC.64 R10, c[0x0][0x390] ;  /* 0x0000e400ff0a7b82 */ /* 0x000e240000000a00 */
[----:B0-----:R-:W-:Y:S02]  /*07e0*/  IMAD R7, R11, 0x3, RZ ;  /* 0x000000030b077824 */ /* 0x001fe400078e02ff */
[----:B------:R-:W-:-:S05]  /*07f0*/  IMAD.WIDE.U32 R12, R10, 0x3, RZ ;  /* 0x000000030a0c7825 */ /* 0x000fca00078e00ff */
[----:B------:R-:W-:-:S07]  /*0800*/  IADD3 R7, PT, PT, R13, R7, RZ ;  /* 0x000000070d077210 */ /* 0x000fce0007ffe0ff */
.L_x_186:
        /* <DEDUP_REMOVED lines=69> */
.L_x_179:
[----:B------:R-:W-:Y:S05]  /*0c60*/  BSYNC.RECONVERGENT B0 ;  /* 0x0000000000007941 */ /* 0x000fea0003800200 */
.L_x_178:
        /* <DEDUP_REMOVED lines=46> */
.L_x_188:
        /* <DEDUP_REMOVED lines=33> */
.L_x_187:
        /* <DEDUP_REMOVED lines=22> */
.L_x_189:
        /* <DEDUP_REMOVED lines=12> */
        .weak           $__internal_13_$__cuda_sm20_div_u64
        .type           $__internal_13_$__cuda_sm20_div_u64,@function
        .size           $__internal_13_$__cuda_sm20_div_u64,(.L_x_438 - $__internal_13_$__cuda_sm20_div_u64)
$__internal_13_$__cuda_sm20_div_u64:
        /* <DEDUP_REMOVED lines=65> */
[----:B------:R-:W-:Y:S06]  /*1790*/  RET.REL.NODEC R8 `(arange_i64_vec3) ;  /* 0xffffffe808187950 */ /* 0x000fec0003c3ffff */
.L_x_190:
        /* <DEDUP_REMOVED lines=14> */
.L_x_438:


//--------------------- .text.arange_i64_vec4     --------------------------
	.section	.text.arange_i64_vec4,"ax",@progbits
	.align	128
        .global         arange_i64_vec4
        .type           arange_i64_vec4,@function
        .size           arange_i64_vec4,(.L_x_439 - arange_i64_vec4)
        .other          arange_i64_vec4,@"STO_CUDA_ENTRY STV_DEFAULT"
arange_i64_vec4:
.text.arange_i64_vec4:
        /* <DEDUP_REMOVED lines=51> */
.L_x_194:
[----:B------:R-:W-:-:S07]  /*0330*/  MOV R4, 0x350 ;  /* 0x0000035000047802 */ /* 0x000fce0000000f00 */
[----:B------:R-:W-:Y:S05]  /*0340*/  CALL.REL.NOINC `($__internal_14_$__cuda_sm20_div_u64) ;  /* 0x0000001000dc7944 */ /* 0x000fea0003c00000 */
[----:B------:R-:W-:Y:S02]  /*0350*/  IMAD.MOV.U32 R4, RZ, RZ, R6 ;  /* 0x000000ffff047224 */ /* 0x000fe400078e0006 */
[----:B------:R-:W-:-:S07]  /*0360*/  IMAD.MOV.U32 R5, RZ, RZ, R9 ;  /* 0x000000ffff057224 */ /* 0x000fce00078e0009 */
.L_x_195:
[----:B------:R-:W-:Y:S05]  /*0370*/  BSYNC.RECONVERGENT B1 ;  /* 0x0000000000017941 */ /* 0x000fea0003800200 */
.L_x_193:
        /* <DEDUP_REMOVED lines=40> */
.L_x_198:
        /* <DEDUP_REMOVED lines=31> */
.L_x_197:
[----:B------:R-:W-:Y:S05]  /*07f0*/  BSYNC.RECONVERGENT B1 ;  /* 0x0000000000017941 */ /* 0x000fea0003800200 */
.L_x_196:
[----:B------:R-:W-:Y:S05]  /*0800*/  @!P0 BRA `(.L_x_192) ;  /* 0x0000000400888947 */ /* 0x000fea0003800000 */
[----:B------:R-:W1:Y:S01]  /*0810*/  LDC.64 R16, c[0x0][0x390] ;  /* 0x0000e400ff107b82 */ /* 0x000e620000000a00 */
[----:B------:R-:W-:Y:S01]  /*0820*/  IMAD.SHL.U32 R4, R18, 0x20, RZ ;  /* 0x0000002012047824 */ /* 0x000fe200078e00ff */
[----:B------:R-:W-:Y:S02]  /*0830*/  SHF.R.U32.HI R5, RZ, 0x1b, R18 ;  /* 0x0000001bff057819 */ /* 0x000fe40000011612 */
[C---:B-1----:R-:W-:Y:S01]  /*0840*/  SHF.L.U64.HI R6, R16.reuse, 0x2, R17 ;  /* 0x0000000210067819 */ /* 0x042fe20000010211 */
[----:B------:R-:W-:-:S07]  /*0850*/  IMAD.SHL.U32 R2, R16, 0x4, RZ ;  /* 0x0000000410027824 */ /* 0x000fce00078e00ff */
.L_x_199:
        /* <DEDUP_REMOVED lines=93> */
.L_x_192:
[----:B------:R-:W-:Y:S05]  /*0e30*/  BSYNC.RECONVERGENT B0 ;  /* 0x0000000000007941 */ /* 0x000fea0003800200 */
.L_x_191:
        /* <DEDUP_REMOVED lines=38> */
.L_x_201:
        /* <DEDUP_REMOVED lines=36> */
.L_x_200:
        /* <DEDUP_REMOVED lines=28> */
.L_x_202:
        /* <DEDUP_REMOVED lines=22> */
.L_x_203:
        /* <DEDUP_REMOVED lines=12> */
        .weak           $__internal_14_$__cuda_sm20_div_u64
        .type           $__internal_14_$__cuda_sm20_div_u64,@function
        .size           $__internal_14_$__cuda_sm20_div_u64,(.L_x_439 - $__internal_14_$__cuda_sm20_div_u64)
$__internal_14_$__cuda_sm20_div_u64:
        /* <DEDUP_REMOVED lines=64> */
[----:B------:R-:W-:Y:S06]  /*1ac0*/  RET.REL.NODEC R4 `(arange_i64_vec4) ;  /* 0xffffffe4044c7950 */ /* 0x000fec0003c3ffff */
.L_x_204:
        /* <DEDUP_REMOVED lines=11> */
.L_x_439:


//--------------------- .text.arange_i32_vec2     --------------------------
	.section	.text.arange_i32_vec2,"ax",@progbits
	.align	128
        .global         arange_i32_vec2
        .type           arange_i32_vec2,@function
        .size           arange_i32_vec2,(.L_x_440 - arange_i32_vec2)
        .other          arange_i32_vec2,@"STO_CUDA_ENTRY STV_DEFAULT"
arange_i32_vec2:
.text.arange_i32_vec2:
        /* <DEDUP_REMOVED lines=51> */
.L_x_208:
[----:B------:R-:W-:-:S07]  /*0330*/  MOV R6, 0x350 ;  /* 0x0000035000067802 */ /* 0x000fce0000000f00 */
[----:B------:R-:W-:Y:S05]  /*0340*/  CALL.REL.NOINC `($__internal_15_$__cuda_sm20_div_u64) ;  /* 0x0000000800dc7944 */ /* 0x000fea0003c00000 */
[----:B------:R-:W-:Y:S02]  /*0350*/  IMAD.MOV.U32 R6, RZ, RZ, R8 ;  /* 0x000000ffff067224 */ /* 0x000fe400078e0008 */
[----:B------:R-:W-:-:S07]  /*0360*/  IMAD.MOV.U32 R7, RZ, RZ, R9 ;  /* 0x000000ffff077224 */ /* 0x000fce00078e0009 */
.L_x_209:
[----:B------:R-:W-:Y:S05]  /*0370*/  BSYNC.RECONVERGENT B1 ;  /* 0x0000000000017941 */ /* 0x000fea0003800200 */
.L_x_207:
        /* <DEDUP_REMOVED lines=24> */
.L_x_212:
        /* <DEDUP_REMOVED lines=14> */
.L_x_211:
[----:B------:R-:W-:Y:S05]  /*05e0*/  BSYNC.RECONVERGENT B1 ;  /* 0x0000000000017941 */ /* 0x000fea0003800200 */
.L_x_210:
[----:B------:R-:W-:Y:S05]  /*05f0*/  @!P0 BRA `(.L_x_206) ;  /* 0x0000000000848947 */ /* 0x000fea0003800000 */
[----:B------:R-:W0:Y:S01]  /*0600*/  LDC R21, c[0x0][0x38c] ;  /* 0x0000e300ff157b82 */ /* 0x000e220000000800 */
[----:B------:R-:W-:Y:S01]  /*0610*/  IMAD.SHL.U32 R23, R4, 0x8, RZ ;  /* 0x0000000804177824 */ /* 0x000fe200078e00ff */
[----:B------:R-:W-:Y:S01]  /*0620*/  SHF.R.U32.HI R25, RZ, 0x1d, R4 ;  /* 0x0000001dff197819 */ /* 0x000fe20000011604 */
[----:B0-----:R-:W-:-:S07]  /*0630*/  IMAD.SHL.U32 R20, R21, 0x2, RZ ;  /* 0x0000000215147824 */ /* 0x001fce00078e00ff */
.L_x_213:
        /* <DEDUP_REMOVED lines=29> */
.L_x_206:
[----:B------:R-:W-:Y:S05]  /*0810*/  BSYNC.RECONVERGENT B0 ;  /* 0x0000000000007941 */ /* 0x000fea0003800200 */
.L_x_205:
        /* <DEDUP_REMOVED lines=33> */
.L_x_215:
        /* <DEDUP_REMOVED lines=27> */
.L_x_214:
        /* <DEDUP_REMOVED lines=21> */
.L_x_216:
        /* <DEDUP_REMOVED lines=17> */
.L_x_217:
        /* <DEDUP_REMOVED lines=8> */
        .weak           $__internal_15_$__cuda_sm20_div_u64
        .type           $__internal_15_$__cuda_sm20_div_u64,@function
        .size           $__internal_15_$__cuda_sm20_div_u64,(.L_x_440 - $__internal_15_$__cuda_sm20_div_u64)
$__internal_15_$__cuda_sm20_div_u64:
        /* <DEDUP_REMOVED lines=65> */
[----:B------:R-:W-:Y:S06]  /*12d0*/  RET.REL.NODEC R6 `(arange_i32_vec2) ;  /* 0xffffffec06487950 */ /* 0x000fec0003c3ffff */
.L_x_218:
        /* <DEDUP_REMOVED lines=10> */
.L_x_440:


//--------------------- .text.arange_i32_vec3     --------------------------
	.section	.text.arange_i32_vec3,"ax",@progbits
	.align	128
        .global         arange_i32_vec3
        .type           arange_i32_vec3,@function
        .size           arange_i32_vec3,(.L_x_441 - arange_i32_vec3)
        .other          arange_i32_vec3,@"STO_CUDA_ENTRY STV_DEFAULT"
arange_i32_vec3:
.text.arange_i32_vec3:
        /* <DEDUP_REMOVED lines=57> */
.L_x_222:
[----:B------:R-:W-:-:S07]  /*0390*/  MOV R6, 0x3b0 ;  /* 0x000003b000067802 */ /* 0x000fce0000000f00 */
[----:B------:R-:W-:Y:S05]  /*03a0*/  CALL.REL.NOINC `($__internal_16_$__cuda_sm20_div_u64) ;  /* 0x0000000800c47944 */ /* 0x000fea0003c00000 */
[----:B------:R-:W-:Y:S01]  /*03b0*/  MOV R6, R5 ;  /* 0x0000000500067202 */ /* 0x000fe20000000f00 */
[----:B------:R-:W-:-:S07]  /*03c0*/  IMAD.MOV.U32 R7, RZ, RZ, R10 ;  /* 0x000000ffff077224 */ /* 0x000fce00078e000a */
.L_x_223:
[----:B------:R-:W-:Y:S05]  /*03d0*/  BSYNC.RECONVERGENT B1 ;  /* 0x0000000000017941 */ /* 0x000fea0003800200 */
.L_x_221:
        /* <DEDUP_REMOVED lines=29> */
.L_x_226:
        /* <DEDUP_REMOVED lines=18> */
.L_x_225:
[----:B------:R-:W-:Y:S05]  /*06d0*/  BSYNC.RECONVERGENT B1 ;  /* 0x0000000000017941 */ /* 0x000fea0003800200 */
.L_x_224:
[----:B------:R-:W-:Y:S05]  /*06e0*/  @!P0 BRA `(.L_x_220) ;  /* 0x0000000000b88947 */ /* 0x000fea0003800000 */
[----:B------:R-:W0:Y:S08]  /*06f0*/  LDC R13, c[0x0][0x38c] ;  /* 0x0000e300ff0d7b82 */ /* 0x000e300000000800 */
[----:B------:R-:W1:Y:S01]  /*0700*/  LDC.64 R4, c[0x0][0x380] ;  /* 0x0000e000ff047b82 */ /* 0x000e620000000a00 */
[----:B0-----:R-:W-:-:S07]  /*0710*/  IMAD R12, R13, 0x3, RZ ;  /* 0x000000030d0c7824 */ /* 0x001fce00078e02ff */
.L_x_227:
        /* <DEDUP_REMOVED lines=43> */
.L_x_220:
[----:B------:R-:W-:Y:S05]  /*09d0*/  BSYNC.RECONVERGENT B0 ;  /* 0x0000000000007941 */ /* 0x000fea0003800200 */
.L_x_219:
        /* <DEDUP_REMOVED lines=28> */
.L_x_229:
        /* <DEDUP_REMOVED lines=25> */
.L_x_228:
        /* <DEDUP_REMOVED lines=17> */
.L_x_230:
        /* <DEDUP_REMOVED lines=8> */
        .weak           $__internal_16_$__cuda_sm20_div_u64
        .type           $__internal_16_$__cuda_sm20_div_u64,@function
        .size           $__internal_16_$__cuda_sm20_div_u64,(.L_x_441 - $__internal_16_$__cuda_sm20_div_u64)
$__internal_16_$__cuda_sm20_div_u64:
        /* <DEDUP_REMOVED lines=64> */
[----:B------:R-:W-:Y:S06]  /*12c0*/  RET.REL.NODEC R6 `(arange_i32_vec3) ;  /* 0xffffffec064c7950 */ /* 0x000fec0003c3ffff */
.L_x_231:
        /* <DEDUP_REMOVED lines=11> */
.L_x_441:


//--------------------- .text.arange_i32_vec4     --------------------------
	.section	.text.arange_i32_vec4,"ax",@progbits
	.align	128
        .global         arange_i32_vec4
        .type           arange_i32_vec4,@function
        .size           arange_i32_vec4,(.L_x_442 - arange_i32_vec4)
        .other          arange_i32_vec4,@"STO_CUDA_ENTRY STV_DEFAULT"
arange_i32_vec4:
.text.arange_i32_vec4:
        /* <DEDUP_REMOVED lines=51> */
.L_x_235:
[----:B------:R-:W-:-:S07]  /*0330*/  MOV R6, 0x350 ;  /* 0x0000035000067802 */ /* 0x000fce0000000f00 */
[----:B------:R-:W-:Y:S05]  /*0340*/  CALL.REL.NOINC `($__internal_17_$__cuda_sm20_div_u64) ;  /* 0x0000000c00187944 */ /* 0x000fea0003c00000 */
[----:B------:R-:W-:Y:S02]  /*0350*/  IMAD.MOV.U32 R6, RZ, RZ, R5 ;  /* 0x000000ffff067224 */ /* 0x000fe400078e0005 */
[----:B------:R-:W-:-:S07]  /*0360*/  IMAD.MOV.U32 R7, RZ, RZ, R8 ;  /* 0x000000ffff077224 */ /* 0x000fce00078e0008 */
.L_x_236:
[----:B------:R-:W-:Y:S05]  /*0370*/  BSYNC.RECONVERGENT B1 ;  /* 0x0000000000017941 */ /* 0x000fea0003800200 */
.L_x_234:
        /* <DEDUP_REMOVED lines=30> */
.L_x_239:
        /* <DEDUP_REMOVED lines=16> */
.L_x_238:
[----:B------:R-:W-:Y:S05]  /*0660*/  BSYNC.RECONVERGENT B1 ;  /* 0x0000000000017941 */ /* 0x000fea0003800200 */
.L_x_237:
[----:B------:R-:W-:Y:S05]  /*0670*/  @!P0 BRA `(.L_x_233) ;  /* 0x0000000000a48947 */ /* 0x000fea0003800000 */
[----:B------:R-:W0:Y:S01]  /*0680*/  LDC R19, c[0x0][0x38c] ;  /* 0x0000e300ff137b82 */ /* 0x000e220000000800 */
[----:B------:R-:W-:Y:S01]  /*0690*/  IMAD.SHL.U32 R18, R16, 0x10, RZ ;  /* 0x0000001010127824 */ /* 0x000fe200078e00ff */
[----:B------:R-:W-:Y:S01]  /*06a0*/  SHF.R.U32.HI R27, RZ, 0x1c, R16 ;  /* 0x0000001cff1b7819 */ /* 0x000fe20000011610 */
[----:B0-----:R-:W-:-:S07]  /*06b0*/  IMAD.SHL.U32 R17, R19, 0x4, RZ ;  /* 0x0000000413117824 */ /* 0x001fce00078e00ff */
.L_x_240:
        /* <DEDUP_REMOVED lines=37> */
.L_x_233:
[----:B------:R-:W-:Y:S05]  /*0910*/  BSYNC.RECONVERGENT B0 ;  /* 0x0000000000007941 */ /* 0x000fea0003800200 */
.L_x_232:
        /* <DEDUP_REMOVED lines=32> */
.L_x_242:
        /* <DEDUP_REMOVED lines=27> */
.L_x_241:
        /* <DEDUP_REMOVED lines=21> */
.L_x_243:
        /* <DEDUP_REMOVED lines=17> */
.L_x_244:
        /* <DEDUP_REMOVED lines=8> */
        .weak           $__internal_17_$__cuda_sm20_div_u64
        .type           $__internal_17_$__cuda_sm20_div_u64,@function
        .size           $__internal_17_$__cuda_sm20_div_u64,(.L_x_442 - $__internal_17_$__cuda_sm20_div_u64)
$__internal_17_$__cuda_sm20_div_u64:
        /* <DEDUP_REMOVED lines=64> */
[----:B------:R-:W-:Y:S06]  /*13b0*/  RET.REL.NODEC R6 `(arange_i32_vec4) ;  /* 0xffffffec06107950 */ /* 0x000fec0003c3ffff */
.L_x_245:
        /* <DEDUP_REMOVED lines=12> */
.L_x_442:


//--------------------- .text.arange_i16_vec2     --------------------------
	.section	.text.arange_i16_vec2,"ax",@progbits
	.align	128
        .global         arange_i16_vec2
        .type           arange_i16_vec2,@function
        .size           arange_i16_vec2,(.L_x_443 - arange_i16_vec2)
        .other          arange_i16_vec2,@"STO_CUDA_ENTRY STV_DEFAULT"
arange_i16_vec2:
.text.arange_i16_vec2:
        /* <DEDUP_REMOVED lines=52> */
.L_x_249:
[----:B------:R-:W-:-:S07]  /*0340*/  MOV R10, 0x360 ;  /* 0x00000360000a7802 */ /* 0x000fce0000000f00 */
[----:B0-----:R-:W-:Y:S05]  /*0350*/  CALL.REL.NOINC `($__internal_18_$__cuda_sm20_div_u64) ;  /* 0x0000000c00547944 */ /* 0x001fea0003c00000 */
.L_x_250:
[----:B------:R-:W-:Y:S05]  /*0360*/  BSYNC.RECONVERGENT B1 ;  /* 0x0000000000017941 */ /* 0x000fea0003800200 */
.L_x_248:
        /* <DEDUP_REMOVED lines=27> */
.L_x_253:
        /* <DEDUP_REMOVED lines=16> */
.L_x_252:
[----:B------:R-:W-:Y:S05]  /*0620*/  BSYNC.RECONVERGENT B1 ;  /* 0x0000000000017941 */ /* 0x000fea0003800200 */
.L_x_251:
[----:B------:R-:W-:Y:S05]  /*0630*/  @!P0 BRA `(.L_x_247) ;  /* 0x0000000000ac8947 */ /* 0x000fea0003800000 */
[----:B------:R-:W1:Y:S01]  /*0640*/  LDC.U16 R7, c[0x0][0x388] ;  /* 0x0000e200ff077b82 */ /* 0x000e620000000400 */
[----:B0-----:R-:W-:Y:S01]  /*0650*/  IMAD.SHL.U32 R6, R4, 0x2, RZ ;  /* 0x0000000204067824 */ /* 0x001fe200078e00ff */
[----:B------:R-:W-:Y:S01]  /*0660*/  SHF.R.U32.HI R17, RZ, 0x1e, R5 ;  /* 0x0000001eff117819 */ /* 0x000fe20000011605 */
[----:B------:R-:W-:-:S03]  /*0670*/  IMAD.SHL.U32 R15, R5, 0x4, RZ ;  /* 0x00000004050f7824 */ /* 0x000fc600078e00ff */
[----:B------:R-:W-:Y:S02]  /*0680*/  PRMT R19, R6, 0x9910, RZ ;  /* 0x0000991006137816 */ /* 0x000fe400000000ff */
[----:B-1----:R-:W-:-:S07]  /*0690*/  PRMT R8, R7, 0x9910, RZ ;  /* 0x0000991007087816 */ /* 0x002fce00000000ff */
.L_x_254:
        /* <DEDUP_REMOVED lines=37> */
.L_x_247:
[----:B------:R-:W-:Y:S05]  /*08f0*/  BSYNC.RECONVERGENT B0 ;  /* 0x0000000000007941 */ /* 0x000fea0003800200 */
.L_x_246:
        /* <DEDUP_REMOVED lines=36> */
.L_x_256:
        /* <DEDUP_REMOVED lines=28> */
.L_x_255:
        /* <DEDUP_REMOVED lines=25> */
.L_x_257:
        /* <DEDUP_REMOVED lines=21> */
.L_x_258:
        /* <DEDUP_REMOVED lines=13> */
        .weak           $__internal_18_$__cuda_sm20_div_u64
        .type           $__internal_18_$__cuda_sm20_div_u64,@function
        .size           $__internal_18_$__cuda_sm20_div_u64,(.L_x_443 - $__internal_18_$__cuda_sm20_div_u64)
$__internal_18_$__cuda_sm20_div_u64:
        /* <DEDUP_REMOVED lines=65> */
[----:B------:R-:W-:Y:S06]  /*14c0*/  RET.REL.NODEC R10 `(arange_i16_vec2) ;  /* 0xffffffe80acc7950 */ /* 0x000fec0003c3ffff */
.L_x_259:
        /* <DEDUP_REMOVED lines=11> */
.L_x_443:


//--------------------- .text.arange_i16_vec3     --------------------------
	.section	.text.arange_i16_vec3,"ax",@progbits
	.align	128
        .global         arange_i16_vec3
        .type           arange_i16_vec3,@function
        .size           arange_i16_vec3,(.L_x_444 - arange_i16_vec3)
        .other          arange_i16_vec3,@"STO_CUDA_ENTRY STV_DEFAULT"
arange_i16_vec3:
.text.arange_i16_vec3:
        /* <DEDUP_REMOVED lines=56> */
.L_x_263:
[----:B------:R-:W-:-:S07]  /*0380*/  MOV R8, 0x3a0 ;  /* 0x000003a000087802 */ /* 0x000fce0000000f00 */
[----:B------:R-:W-:Y:S05]  /*0390*/  CALL.REL.NOINC `($__internal_19_$__cuda_sm20_div_u64) ;  /* 0x0000000c00547944 */ /* 0x000fea0003c00000 */
[----:B------:R-:W-:Y:S02]  /*03a0*/  IMAD.MOV.U32 R8, RZ, RZ, R3 ;  /* 0x000000ffff087224 */ /* 0x000fe400078e0003 */
[----:B------:R-:W-:-:S07]  /*03b0*/  IMAD.MOV.U32 R9, RZ, RZ, R10 ;  /* 0x000000ffff097224 */ /* 0x000fce00078e000a */
.L_x_264:
[----:B------:R-:W-:Y:S05]  /*03c0*/  BSYNC.RECONVERGENT B1 ;  /* 0x0000000000017941 */ /* 0x000fea0003800200 */
.L_x_262:
        /* <DEDUP_REMOVED lines=39> */
.L_x_267:
        /* <DEDUP_REMOVED lines=18> */
.L_x_266:
[----:B------:R-:W-:Y:S05]  /*0760*/  BSYNC.RECONVERGENT B1 ;  /* 0x0000000000017941 */ /* 0x000fea0003800200 */
.L_x_265:
        /* <DEDUP_REMOVED lines=8> */
.L_x_268:
        /* <DEDUP_REMOVED lines=48> */
.L_x_261:
[----:B------:R-:W-:Y:S05]  /*0af0*/  BSYNC.RECONVERGENT B0 ;  /* 0x0000000000007941 */ /* 0x000fea0003800200 */
.L_x_260:
        /* <DEDUP_REMOVED lines=35> */
.L_x_270:
        /* <DEDUP_REMOVED lines=26> */
.L_x_269:
        /* <DEDUP_REMOVED lines=21> */
.L_x_271:
        /* <DEDUP_REMOVED lines=13> */
        .weak           $__internal_19_$__cuda_sm20_div_u64
        .type           $__internal_19_$__cuda_sm20_div_u64,@function
        .size           $__internal_19_$__cuda_sm20_div_u64,(.L_x_444 - $__internal_19_$__cuda_sm20_div_u64)
$__internal_19_$__cuda_sm20_div_u64:
        /* <DEDUP_REMOVED lines=65> */
[----:B------:R-:W-:Y:S06]  /*1500*/  RET.REL.NODEC R8 `(arange_i16_vec3) ;  /* 0xffffffe808bc7950 */ /* 0x000fec0003c3ffff */
.L_x_272:
        /* <DEDUP_REMOVED lines=15> */
.L_x_444:


//--------------------- .text.arange_i16_vec4     --------------------------
	.section	.text.arange_i16_vec4,"ax",@progbits
	.align	128
        .global         arange_i16_vec4
        .type           arange_i16_vec4,@function
        .size           arange_i16_vec4,(.L_x_445 - arange_i16_vec4)
        .other          arange_i16_vec4,@"STO_CUDA_ENTRY STV_DEFAULT"
arange_i16_vec4:
.text.arange_i16_vec4:
        /* <DEDUP_REMOVED lines=51> */
.L_x_276:
[----:B------:R-:W-:-:S07]  /*0330*/  MOV R8, 0x350 ;  /* 0x0000035000087802 */ /* 0x000fce0000000f00 */
[----:B0-----:R-:W-:Y:S05]  /*0340*/  CALL.REL.NOINC `($__internal_20_$__cuda_sm20_div_u64) ;  /* 0x0000000c00b47944 */ /* 0x001fea0003c00000 */
[----:B------:R-:W-:Y:S02]  /*0350*/  IMAD.MOV.U32 R8, RZ, RZ, R3 ;  /* 0x000000ffff087224 */ /* 0x000fe400078e0003 */
[----:B------:R-:W-:-:S07]  /*0360*/  IMAD.MOV.U32 R9, RZ, RZ, R10 ;  /* 0x000000ffff097224 */ /* 0x000fce00078e000a */
.L_x_277:
[----:B------:R-:W-:Y:S05]  /*0370*/  BSYNC.RECONVERGENT B1 ;  /* 0x0000000000017941 */ /* 0x000fea0003800200 */
.L_x_275:
        /* <DEDUP_REMOVED lines=35> */
.L_x_280:
        /* <DEDUP_REMOVED lines=19> */
.L_x_279:
[----:B------:R-:W-:Y:S05]  /*06e0*/  BSYNC.RECONVERGENT B1 ;  /* 0x0000000000017941 */ /* 0x000fea0003800200 */
.L_x_278:
[----:B------:R-:W-:Y:S05]  /*06f0*/  @!P0 BRA `(.L_x_274) ;  /* 0x0000000000dc8947 */ /* 0x000fea0003800000 */
[----:B-1----:R-:W1:Y:S01]  /*0700*/  LDC.U16 R3, c[0x0][0x388] ;  /* 0x0000e200ff037b82 */ /* 0x002e620000000400 */
[----:B0-----:R-:W-:Y:S01]  /*0710*/  IMAD.SHL.U32 R2, R7, 0x4, RZ ;  /* 0x0000000407027824 */ /* 0x001fe200078e00ff */
[----:B------:R-:W-:Y:S01]  /*0720*/  SHF.R.U32.HI R19, RZ, 0x1d, R6 ;  /* 0x0000001dff137819 */ /* 0x000fe20000011606 */
[----:B------:R-:W-:-:S03]  /*0730*/  IMAD.SHL.U32 R17, R6, 0x8, RZ ;  /* 0x0000000806117824 */ /* 0x000fc600078e00ff */
[----:B------:R-:W-:Y:S02]  /*0740*/  PRMT R21, R2, 0x9910, RZ ;  /* 0x0000991002157816 */ /* 0x000fe400000000ff */
[----:B-1----:R-:W-:-:S07]  /*0750*/  PRMT R8, R3, 0x9910, RZ ;  /* 0x0000991003087816 */ /* 0x002fce00000000ff */
.L_x_281:
        /* <DEDUP_REMOVED lines=49> */
.L_x_274:
[----:B------:R-:W-:Y:S05]  /*0a70*/  BSYNC.RECONVERGENT B0 ;  /* 0x0000000000007941 */ /* 0x000fea0003800200 */
.L_x_273:
        /* <DEDUP_REMOVED lines=35> */
.L_x_283:
        /* <DEDUP_REMOVED lines=28> */
.L_x_282:
        /* <DEDUP_REMOVED lines=25> */
.L_x_284:
        /* <DEDUP_REMOVED lines=21> */
.L_x_285:
        /* <DEDUP_REMOVED lines=13> */
        .weak           $__internal_20_$__cuda_sm20_div_u64
        .type           $__internal_20_$__cuda_sm20_div_u64,@function
        .size           $__internal_20_$__cuda_sm20_div_u64,(.L_x_445 - $__internal_20_$__cuda_sm20_div_u64)
$__internal_20_$__cuda_sm20_div_u64:
        /* <DEDUP_REMOVED lines=65> */
[----:B------:R-:W-:Y:S06]  /*1630*/  RET.REL.NODEC R8 `(arange_i16_vec4) ;  /* 0xffffffe808707950 */ /* 0x000fec0003c3ffff */
.L_x_286:
        /* <DEDUP_REMOVED lines=12> */
.L_x_445:


//--------------------- .text.arange_i8_vec2      --------------------------
	.section	.text.arange_i8_vec2,"ax",@progbits
	.align	128
        .global         arange_i8_vec2
        .type           arange_i8_vec2,@function
        .size           arange_i8_vec2,(.L_x_446 - arange_i8_vec2)
        .other          arange_i8_vec2,@"STO_CUDA_ENTRY STV_DEFAULT"
arange_i8_vec2:
.text.arange_i8_vec2:
        /* <DEDUP_REMOVED lines=10> */
[C---:B0-----:R-:W-:Y:S01]  /*00a0*/  IMAD R0, R6.reuse, UR4, R3 ;  /* 0x0000000406007c24 */ /* 0x041fe2000f8e0203 */
[----:B-1----:R-:W-:Y:S01]  /*00b0*/  UPRMT UR4, UR8, 0x8880, URZ ;  /* 0x0000888008047896 */ /* 0x002fe200080000ff */
[----:B---3--:R-:W-:-:S03]  /*00c0*/  IMAD R6, R6, UR5, RZ ;  /* 0x0000000506067c24 */ /* 0x008fc6000f8e02ff */
[----:B------:R-:W-:Y:S01]  /*00d0*/  UPRMT UR4, UR4, 0x7710, URZ ;  /* 0x0000771004047896 */ /* 0x000fe200080000ff */
[--C-:B-----5:R-:W-:Y:S02]  /*00e0*/  SHF.R.U64 R9, R4, 0x1, R5.reuse ;  /* 0x0000000104097819 */ /* 0x120fe40000001205 */
[----:B------:R-:W-:-:S03]  /*00f0*/  SHF.R.U32.HI R7, RZ, 0x1, R5 ;  /* 0x00000001ff077819 */ /* 0x000fc60000011605 */
[----:B------:R-:W-:Y:S01]  /*0100*/  IMAD.U32 R8, RZ, RZ, UR4 ;  /* 0x00000004ff087e24 */ /* 0x000fe2000f8e00ff */
[----:B------:R-:W-:-:S04]  /*0110*/  ISETP.GT.U32.AND P0, PT, R9, R0, PT ;  /* 0x000000000900720c */ /* 0x000fc80003f04070 */
[----:B------:R-:W-:-:S13]  /*0120*/  ISETP.GT.U32.AND.EX P0, PT, R7, RZ, PT, P0 ;  /* 0x000000ff0700720c */ /* 0x000fda0003f04100 */
[----:B--2-4-:R-:W-:Y:S05]  /*0130*/  @!P0 BRA `(.L_x_288) ;  /* 0x0000000400f48947 */ /* 0x014fea0003800000 */
        /* <DEDUP_REMOVED lines=34> */
.L_x_290:
[----:B------:R-:W-:-:S07]  /*0360*/  MOV R4, 0x380 ;  /* 0x0000038000047802 */ /* 0x000fce0000000f00 */
[----:B------:R-:W-:Y:S05]  /*0370*/  CALL.REL.NOINC `($__internal_21_$__cuda_sm20_div_u64) ;  /* 0x0000000c00287944 */ /* 0x000fea0003c00000 */
[----:B------:R-:W-:Y:S02]  /*0380*/  IMAD.MOV.U32 R4, RZ, RZ, R3 ;  /* 0x000000ffff047224 */ /* 0x000fe400078e0003 */
[----:B------:R-:W-:-:S07]  /*0390*/  IMAD.MOV.U32 R5, RZ, RZ, R8 ;  /* 0x000000ffff057224 */ /* 0x000fce00078e0008 */
.L_x_291:
[----:B------:R-:W-:Y:S05]  /*03a0*/  BSYNC.RECONVERGENT B1 ;  /* 0x0000000000017941 */ /* 0x000fea0003800200 */
.L_x_289:
[----:B------:R-:W-:Y:S01]  /*03b0*/  IADD3 R12, P0, PT, R4, R2, RZ ;  /* 0x00000002040c7210 */ /* 0x000fe20007f1e0ff */
[----:B------:R-:W-:Y:S01]  /*03c0*/  UPRMT UR4, UR8, 0x8880, URZ ;  /* 0x0000888008047896 */ /* 0x000fe200080000ff */
[----:B------:R-:W-:Y:S01]  /*03d0*/  BSSY.RECONVERGENT B1, `(.L_x_292) ;  /* 0x0000028000017945 */ /* 0x000fe20003800200 */
[----:B------:R-:W-:Y:S01]  /*03e0*/  IMAD.MOV.U32 R21, RZ, RZ, R0 ;  /* 0x000000ffff157224 */ /* 0x000fe200078e0000 */
[C---:B------:R-:W-:Y:S01]  /*03f0*/  LOP3.LUT R2, R12.reuse, 0x3, RZ, 0xc0, !PT ;  /* 0x000000030c027812 */ /* 0x040fe200078ec0ff */
[----:B------:R-:W-:Y:S01]  /*0400*/  UPRMT UR4, UR4, 0x7710, URZ ;  /* 0x0000771004047896 */ /* 0x000fe200080000ff */
[----:B------:R-:W-:Y:S01]  /*0410*/  IMAD.X R4, RZ, RZ, R5, P0 ;  /* 0x000000ffff047224 */ /* 0x000fe200000e0605 */
[----:B------:R-:W-:Y:S01]  /*0420*/  ISETP.GE.U32.AND P0, PT, R12, 0x3, PT ;  /* 0x000000030c00780c */ /* 0x000fe20003f06070 */
[----:B------:R-:W-:Y:S01]  /*0430*/  IMAD.MOV.U32 R14, RZ, RZ, RZ ;  /* 0x000000ffff0e7224 */ /* 0x000fe200078e00ff */
[----:B------:R-:W-:Y:S02]  /*0440*/  ISETP.NE.U32.AND P1, PT, R2, 0x3, PT ;  /* 0x000000030200780c */ /* 0x000fe40003f25070 */
[----:B------:R-:W-:Y:S01]  /*0450*/  IMAD.U32 R8, RZ, RZ, UR4 ;  /* 0x00000004ff087e24 */ /* 0x000fe2000f8e00ff */
[----:B------:R-:W-:-:S02]  /*0460*/  ISETP.GE.U32.AND.EX P0, PT, R4, RZ, PT, P0 ;  /* 0x000000ff0400720c */ /* 0x000fc40003f06100 */
[----:B------:R-:W-:Y:S01]  /*0470*/  ISETP.NE.AND.EX P1, PT, RZ, RZ, PT, P1 ;  /* 0x000000ffff00720c */ /* 0x000fe20003f25310 */
[----:B------:R-:W-:-:S12]  /*0480*/  IMAD.SHL.U32 R10, R8, 0x2, RZ ;  /* 0x00000002080a7824 */ /* 0x000fd800078e00ff */
[----:B------:R-:W-:Y:S05]  /*0490*/  @!P1 BRA `(.L_x_293) ;  /* 0x00000000006c9947 */ /* 0x000fea0003800000 */
[----:B------:R-:W0:Y:S01]  /*04a0*/  LDC.U8 R2, c[0x0][0x388] ;  /* 0x0000e200ff027b82 */ /* 0x000e220000000000 */
[----:B------:R-:W1:Y:S01]  /*04b0*/  LDCU.64 UR4, c[0x0][0x380] ;  /* 0x00007000ff0477ac */ /* 0x000e620008000a00 */
[----:B------:R-:W-:Y:S01]  /*04c0*/  VIADD R12, R12, 0x1 ;  /* 0x000000010c0c7836 */ /* 0x000fe20000000000 */
[----:B------:R-:W-:Y:S01]  /*04d0*/  PRMT R5, R10, 0x9910, RZ ;  /* 0x000099100a057816 */ /* 0x000fe200000000ff */
[----:B------:R-:W-:Y:S02]  /*04e0*/  IMAD.MOV.U32 R13, RZ, RZ, RZ ;  /* 0x000000ffff0d7224 */ /* 0x000fe400078e00ff */
[----:B------:R-:W-:Y:S01]  /*04f0*/  IMAD.MOV.U32 R21, RZ, RZ, R0 ;  /* 0x000000ffff157224 */ /* 0x000fe200078e0000 */
[----:B------:R-:W-:Y:S01]  /*0500*/  LOP3.LUT R12, R12, 0x3, RZ, 0xc0, !PT ;  /* 0x000000030c0c7812 */ /* 0x000fe200078ec0ff */
[----:B------:R-:W-:Y:S01]  /*0510*/  IMAD.MOV.U32 R14, RZ, RZ, RZ ;  /* 0x000000ffff0e7224 */ /* 0x000fe200078e00ff */
[----:B-1----:R-:W-:-:S04]  /*0520*/  LEA R15, P1, R0, UR4, 0x1 ;  /* 0x00000004000f7c11 */ /* 0x002fc8000f8208ff */
[----:B------:R-:W-:Y:S02]  /*0530*/  LEA.HI.X R16, R0, UR5, RZ, 0x1, P1 ;  /* 0x0000000500107c11 */ /* 0x000fe400088f0cff */
[----:B0-----:R-:W-:-:S07]  /*0540*/  PRMT R4, R2, 0x8880, RZ ;  /* 0x0000888002047816 */ /* 0x001fce00000000ff */
.L_x_294:
        /* <DEDUP_REMOVED lines=16> */
.L_x_293:
[----:B------:R-:W-:Y:S05]  /*0650*/  BSYNC.RECONVERGENT B1 ;  /* 0x0000000000017941 */ /* 0x000fea0003800200 */
.L_x_292:
[----:B------:R-:W-:Y:S05]  /*0660*/  @!P0 BRA `(.L_x_288) ;  /* 0x0000000000a88947 */ /* 0x000fea0003800000 */
[----:B0-----:R-:W0:Y:S01]  /*0670*/  LDC.U8 R2, c[0x0][0x388] ;  /* 0x0000e200ff027b82 */ /* 0x001e220000000000 */
[----:B------:R-:W-:Y:S01]  /*0680*/  PRMT R16, R10, 0x9910, RZ ;  /* 0x000099100a107816 */ /* 0x000fe200000000ff */
[----:B------:R-:W-:Y:S01]  /*0690*/  IMAD.SHL.U32 R17, R6, 0x2, RZ ;  /* 0x0000000206117824 */ /* 0x000fe200078e00ff */
[----:B------:R-:W-:Y:S02]  /*06a0*/  SHF.R.U32.HI R19, RZ, 0x1f, R6 ;  /* 0x0000001fff137819 */ /* 0x000fe40000011606 */
[----:B0-----:R-:W-:-:S07]  /*06b0*/  PRMT R15, R2, 0x8880, RZ ;  /* 0x00008880020f7816 */ /* 0x001fce00000000ff */
.L_x_295:
[C---:B------:R-:W-:Y:S02]  /*06c0*/  PRMT R2, R21.reuse, 0x9910, RZ ;  /* 0x0000991015027816 */ /* 0x040fe400000000ff */
[----:B------:R-:W-:Y:S02]  /*06d0*/  IADD3 R13, P1, PT, R6, R21, RZ ;  /* 0x00000015060d7210 */ /* 0x000fe40007f3e0ff */
[C---:B------:R-:W-:Y:S01]  /*06e0*/  LEA R10, P2, R21.reuse, UR10, 0x1 ;  /* 0x0000000a150a7c11 */ /* 0x040fe2000f8408ff */
[----:B------:R-:W-:Y:S01]  /*06f0*/  IMAD R5, R2, R16, R15 ;  /* 0x0000001002057224 */ /* 0x000fe200078e020f */
[----:B------:R-:W-:Y:S02]  /*0700*/  IADD3 R3, P0, PT, R6, R13, RZ ;  /* 0x0000000d06037210 */ /* 0x000fe40007f1e0ff */
[----:B------:R-:W-:Y:S01]  /*0710*/  LEA.HI.X R11, R21, UR11, R14, 0x1, P2 ;  /* 0x0000000b150b7c11 */ /* 0x000fe200090f0c0e */
[----:B------:R-:W-:Y:S01]  /*0720*/  IMAD.IADD R2, R8, 0x1, R5 ;  /* 0x0000000108027824 */ /* 0x000fe200078e0205 */
[----:B------:R-:W-:-:S02]  /*0730*/  IADD3 R21, P2, PT, R6, R3, RZ ;  /* 0x0000000306157210 */ /* 0x000fc40007f5e0ff */
[----:B------:R-:W-:Y:S02]  /*0740*/  PRMT R13, R13, 0x9910, RZ ;  /* 0x000099100d0d7816 */ /* 0x000fe400000000ff */
[----:B------:R-:W-:Y:S02]  /*0750*/  PRMT R29, R2, 0x7604, R5 ;  /* 0x00007604021d7816 */ /* 0x000fe40000000005 */
[----:B------:R-:W-:Y:S01]  /*0760*/  IADD3 R2, P3, PT, R17, R10, RZ ;  /* 0x0000000a11027210 */ /* 0x000fe20007f7e0ff */
[C---:B------:R-:W-:Y:S01]  /*0770*/  IMAD R13, R16.reuse, R13, R15 ;  /* 0x0000000d100d7224 */ /* 0x040fe200078e020f */
        /* <DEDUP_REMOVED lines=25> */
.L_x_288:
[----:B------:R-:W-:Y:S05]  /*0910*/  BSYNC.RECONVERGENT B0 ;  /* 0x0000000000007941 */ /* 0x000fea0003800200 */
.L_x_287:
[----:B------:R-:W1:Y:S08]  /*0920*/  LDC.64 R6, c[0x0][0x390] ;  /* 0x0000e400ff067b82 */ /* 0x000e700000000a00 */
        /* <DEDUP_REMOVED lines=23> */
[----:B------:R-:W0:Y:S01]  /*0aa0*/  LDC.U8 R4, c[0x0][0x388] ;  /* 0x0000e200ff047b82 */ /* 0x000e220000000000 */
[----:B------:R-:W-:Y:S01]  /*0ab0*/  LOP3.LUT R10, R6, 0xfffffff8, RZ, 0xc0, !PT ;  /* 0xfffffff8060a7812 */ /* 0x000fe200078ec0ff */
[----:B------:R-:W1:Y:S01]  /*0ac0*/  LDCU.64 UR10, c[0x0][0x380] ;  /* 0x00007000ff0a77ac */ /* 0x000e620008000a00 */
[----:B------:R-:W-:Y:S01]  /*0ad0*/  UPRMT UR4, UR8, 0x8880, URZ ;  /* 0x0000888008047896 */ /* 0x000fe200080000ff */
[----:B01----:R-:W-:-:S11]  /*0ae0*/  PRMT R14, R4, 0x8880, RZ ;  /* 0x00008880040e7816 */ /* 0x003fd600000000ff */
.L_x_297:
[C---:B0-----:R-:W-:Y:S02]  /*0af0*/  PRMT R7, R3.reuse, 0x9910, RZ ;  /* 0x0000991003077816 */ /* 0x041fe400000000ff */
[C---:B------:R-:W-:Y:S02]  /*0b00*/  IADD3 R4, P1, PT, R3.reuse, UR10, RZ ;  /* 0x0000000a03047c10 */ /* 0x040fe4000ff3e0ff */
[----:B------:R-:W-:Y:S01]  /*0b10*/  IADD3 R3, P2, PT, R3, 0x8, RZ ;  /* 0x0000000803037810 */ /* 0x000fe20007f5e0ff */
[----:B------:R-:W-:Y:S01]  /*0b20*/  IMAD R7, R7, UR4, R14 ;  /* 0x0000000407077c24 */ /* 0x000fe2000f8e020e */
        /* <DEDUP_REMOVED lines=22> */
.L_x_296:
[----:B------:R-:W-:Y:S05]  /*0c90*/  @!P0 EXIT ;  /* 0x000000000000894d */ /* 0x000fea0003800000 */
[----:B------:R-:W-:Y:S02]  /*0ca0*/  ISETP.GE.U32.AND P0, PT, R16, 0x4, PT ;  /* 0x000000041000780c */ /* 0x000fe40003f06070 */
[----:B------:R-:W-:Y:S02]  /*0cb0*/  LOP3.LUT R6, R6, 0x3, RZ, 0xc0, !PT ;  /* 0x0000000306067812 */ /* 0x000fe400078ec0ff */
[----:B------:R-:W-:Y:S02]  /*0cc0*/  ISETP.GE.U32.AND.EX P0, PT, RZ, RZ, PT, P0 ;  /* 0x000000ffff00720c */ /* 0x000fe40003f06100 */
[----:B------:R-:W-:-:S04]  /*0cd0*/  ISETP.NE.U32.AND P1, PT, R6, RZ, PT ;  /* 0x000000ff0600720c */ /* 0x000fc80003f25070 */
[----:B------:R-:W-:-:S07]  /*0ce0*/  ISETP.NE.AND.EX P1, PT, RZ, RZ, PT, P1 ;  /* 0x000000ffff00720c */ /* 0x000fce0003f25310 */
[----:B------:R-:W-:Y:S06]  /*0cf0*/  @!P0 BRA `(.L_x_298) ;  /* 0x0000000000448947 */ /* 0x000fec0003800000 */
[----:B0-----:R-:W0:Y:S01]  /*0d00*/  LDC.U8 R4, c[0x0][0x388] ;  /* 0x0000e200ff047b82 */ /* 0x001e220000000000 */
[----:B------:R-:W1:Y:S01]  /*0d10*/  LDCU.64 UR10, c[0x0][0x380] ;  /* 0x00007000ff0a77ac */ /* 0x000e620008000a00 */
[----:B------:R-:W-:Y:S01]  /*0d20*/  PRMT R7, R3, 0x9910, RZ ;  /* 0x0000991003077816 */ /* 0x000fe200000000ff */
[----:B------:R-:W-:Y:S01]  /*0d30*/  UPRMT UR4, UR8, 0x8880, URZ ;  /* 0x0000888008047896 */ /* 0x000fe200080000ff */
[----:B0-----:R-:W-:-:S05]  /*0d40*/  PRMT R4, R4, 0x8880, RZ ;  /* 0x0000888004047816 */ /* 0x001fca00000000ff */
[----:B------:R-:W-:Y:S01]  /*0d50*/  IMAD R7, R7, UR4, R4 ;  /* 0x0000000407077c24 */ /* 0x000fe2000f8e0204 */
[----:B-1----:R-:W-:-:S03]  /*0d60*/  IADD3 R4, P0, PT, R3, UR10, RZ ;  /* 0x0000000a03047c10 */ /* 0x002fc6000ff1e0ff */
[----:B------:R-:W-:Y:S01]  /*0d70*/  IMAD.IADD R9, R8, 0x1, R7 ;  /* 0x0000000108097824 */ /* 0x000fe200078e0207 */
[----:B------:R-:W-:Y:S02]  /*0d80*/  IADD3.X R5, PT, PT, R2, UR11, RZ, P0, !PT ;  /* 0x0000000b02057c10 */ /* 0x000fe400087fe4ff */
[----:B------:R-:W-:Y:S01]  /*0d90*/  IADD3 R3, P0, PT, R3, 0x4, RZ ;  /* 0x0000000403037810 */ /* 0x000fe20007f1e0ff */
[C---:B------:R-:W-:Y:S02]  /*0da0*/  IMAD.IADD R11, R8.reuse, 0x1, R9 ;  /* 0x00000001080b7824 */ /* 0x040fe400078e0209 */
[----:B------:R1:W-:Y:S02]  /*0db0*/  STG.E.U8 desc[UR6][R4.64], R7 ;  /* 0x0000000704007986 */ /* 0x0003e4000c101106 */
[----:B------:R-:W-:Y:S02]  /*0dc0*/  IMAD.IADD R13, R8, 0x1, R11 ;  /* 0x00000001080d7824 */ /* 0x000fe400078e020b */
[----:B------:R1:W-:Y:S01]  /*0dd0*/  STG.E.U8 desc[UR6][R4.64+0x1], R9 ;  /* 0x0000010904007986 */ /* 0x0003e2000c101106 */
[----:B------:R-:W-:-:S03]  /*0de0*/  IMAD.X R2, RZ, RZ, R2, P0 ;  /* 0x000000ffff027224 */ /* 0x000fc600000e0602 */
[----:B------:R1:W-:Y:S04]  /*0df0*/  STG.E.U8 desc[UR6][R4.64+0x2], R11 ;  /* 0x0000020b04007986 */ /* 0x0003e8000c101106 */
[----:B------:R1:W-:Y:S02]  /*0e00*/  STG.E.U8 desc[UR6][R4.64+0x3], R13 ;  /* 0x0000030d04007986 */ /* 0x0003e4000c101106 */
.L_x_298:
[----:B------:R-:W-:Y:S05]  /*0e10*/  @!P1 EXIT ;  /* 0x000000000000994d */ /* 0x000fea0003800000 */
[----:B------:R-:W-:Y:S02]  /*0e20*/  ISETP.NE.U32.AND P0, PT, R6, 0x1, PT ;  /* 0x000000010600780c */ /* 0x000fe40003f05070 */
[----:B------:R-:W-:Y:S02]  /*0e30*/  LOP3.LUT R0, R0, 0x1, RZ, 0xc0, !PT ;  /* 0x0000000100007812 */ /* 0x000fe400078ec0ff */
[----:B------:R-:W-:Y:S02]  /*0e40*/  ISETP.NE.AND.EX P0, PT, RZ, RZ, PT, P0 ;  /* 0x000000ffff00720c */ /* 0x000fe40003f05300 */
[----:B------:R-:W-:-:S04]  /*0e50*/  ISETP.NE.U32.AND P1, PT, R0, 0x1, PT ;  /* 0x000000010000780c */ /* 0x000fc80003f25070 */
[----:B------:R-:W-:-:S07]  /*0e60*/  ISETP.NE.U32.AND.EX P1, PT, RZ, RZ, PT, P1 ;  /* 0x000000ffff00720c */ /* 0x000fce0003f25110 */
[----:B------:R-:W-:Y:S06]  /*0e70*/  @!P0 BRA `(.L_x_299) ;  /* 0x0000000000348947 */ /* 0x000fec0003800000 */
[----:B------:R-:W2:Y:S01]  /*0e80*/  LDC.U8 R0, c[0x0][0x388] ;  /* 0x0000e200ff007b82 */ /* 0x000ea20000000000 */
[----:B------:R-:W3:Y:S01]  /*0e90*/  LDCU.64 UR10, c[0x0][0x380] ;  /* 0x00007000ff0a77ac */ /* 0x000ee20008000a00 */
[C---:B01----:R-:W-:Y:S01]  /*0ea0*/  PRMT R5, R3.reuse, 0x9910, RZ ;  /* 0x0000991003057816 */ /* 0x043fe200000000ff */
[----:B------:R-:W-:Y:S01]  /*0eb0*/  UPRMT UR4, UR8, 0x8880, URZ ;  /* 0x0000888008047896 */ /* 0x000fe200080000ff */
[----:B---3--:R-:W-:Y:S02]  /*0ec0*/  IADD3 R4, P0, PT, R3, UR10, RZ ;  /* 0x0000000a03047c10 */ /* 0x008fe4000ff1e0ff */
[----:B--2---:R-:W-:-:S05]  /*0ed0*/  PRMT R0, R0, 0x8880, RZ ;  /* 0x0000888000007816 */ /* 0x004fca00000000ff */
[----:B------:R-:W-:Y:S01]  /*0ee0*/  IMAD R7, R5, UR4, R0 ;  /* 0x0000000405077c24 */ /* 0x000fe2000f8e0200 */
[----:B------:R-:W-:Y:S02]  /*0ef0*/  IADD3.X R5, PT, PT, R2, UR11, RZ, P0, !PT ;  /* 0x0000000b02057c10 */ /* 0x000fe400087fe4ff */
[----:B------:R-:W-:Y:S01]  /*0f00*/  IADD3 R3, P0, PT, R3, 0x2, RZ ;  /* 0x0000000203037810 */ /* 0x000fe20007f1e0ff */
[----:B------:R-:W-:Y:S02]  /*0f10*/  IMAD.IADD R9, R8, 0x1, R7 ;  /* 0x0000000108097824 */ /* 0x000fe400078e0207 */
[----:B------:R2:W-:Y:S02]  /*0f20*/  STG.E.U8 desc[UR6][R4.64], R7 ;  /* 0x0000000704007986 */ /* 0x0005e4000c101106 */
[----:B------:R-:W-:Y:S02]  /*0f30*/  IMAD.X R2, RZ, RZ, R2, P0 ;  /* 0x000000ffff027224 */ /* 0x000fe400000e0602 */
[----:B------:R2:W-:Y:S06]  /*0f40*/  STG.E.U8 desc[UR6][R4.64+0x1], R9 ;  /* 0x0000010904007986 */ /* 0x0005ec000c101106 */
.L_x_299:
[----:B------:R-:W-:Y:S05]  /*0f50*/  @P1 EXIT ;  /* 0x000000000000194d */ /* 0x000fea0003800000 */
[----:B------:R-:W3:Y:S01]  /*0f60*/  LDC.U8 R0, c[0x0][0x388] ;  /* 0x0000e200ff007b82 */ /* 0x000ee20000000000 */
[----:B------:R-:W4:Y:S01]  /*0f70*/  LDCU.64 UR10, c[0x0][0x380] ;  /* 0x00007000ff0a77ac */ /* 0x000f220008000a00 */
[----:B012---:R-:W-:Y:S01]  /*0f80*/  PRMT R4, R3, 0x9910, RZ ;  /* 0x0000991003047816 */ /* 0x007fe200000000ff */
[----:B------:R-:W-:Y:S01]  /*0f90*/  UPRMT UR4, UR8, 0x8880, URZ ;  /* 0x0000888008047896 */ /* 0x000fe200080000ff */
[----:B---3--:R-:W-:-:S03]  /*0fa0*/  PRMT R5, R0, 0x8880, RZ ;  /* 0x0000888000057816 */ /* 0x008fc600000000ff */
[----:B------:R-:W-:Y:S01]  /*0fb0*/  IMAD.MOV.U32 R0, RZ, RZ, R4 ;  /* 0x000000ffff007224 */ /* 0x000fe200078e0004 */
[----:B----4-:R-:W-:Y:S01]  /*0fc0*/  IADD3 R4, P0, PT, R3, UR10, RZ ;  /* 0x0000000a03047c10 */ /* 0x010fe2000ff1e0ff */
[----:B------:R-:W-:-:S03]  /*0fd0*/  IMAD.MOV.U32 R3, RZ, RZ, R5 ;  /* 0x000000ffff037224 */ /* 0x000fc600078e0005 */
[----:B------:R-:W-:Y:S01]  /*0fe0*/  IADD3.X R5, PT, PT, R2, UR11, RZ, P0, !PT ;  /* 0x0000000b02057c10 */ /* 0x000fe200087fe4ff */
[----:B------:R-:W-:-:S05]  /*0ff0*/  IMAD R3, R0, UR4, R3 ;  /* 0x0000000400037c24 */ /* 0x000fca000f8e0203 */
[----:B------:R-:W-:Y:S01]  /*1000*/  STG.E.U8 desc[UR6][R4.64], R3 ;  /* 0x0000000304007986 */ /* 0x000fe2000c101106 */
[----:B------:R-:W-:Y:S05]  /*1010*/  EXIT ;  /* 0x000000000000794d */ /* 0x000fea0003800000 */
        .weak           $__internal_21_$__cuda_sm20_div_u64
        .type           $__internal_21_$__cuda_sm20_div_u64,@function
        .size           $__internal_21_$__cuda_sm20_div_u64,(.L_x_446 - $__internal_21_$__cuda_sm20_div_u64)
$__internal_21_$__cuda_sm20_div_u64:
        /* <DEDUP_REMOVED lines=39> */
[----:B------:R-:W-:-:S04]  /*1290*/  IMAD.WIDE.U32 R10, R13, R6, RZ ;  /* 0x000000060d0a7225 */ /* 0x000fc800078e00ff */
[----:B------:R-:W-:-:S04]  /*12a0*/  IMAD.X R15, RZ, RZ, R8, P1 ;  /* 0x000000ffff0f7224 */ /* 0x000fc800008e0608 */
[-C--:B------:R-:W-:Y:S01]  /*12b0*/  IMAD R8, R15, R6.reuse, R11 ;  /* 0x000000060f087224 */ /* 0x080fe200078e020b */
[----:B------:R-:W-:Y:S02]  /*12c0*/  IADD3 R11, P0, PT, -R10, R3, RZ ;  /* 0x000000030a0b7210 */ /* 0x000fe40007f1e1ff */
[----:B------:R-:W-:Y:S02]  /*12d0*/  IADD3 R10, P2, PT, R13, 0x1, RZ ;  /* 0x000000010d0a7810 */ /* 0x000fe40007f5e0ff */
[----:B------:R-:W-:Y:S01]  /*12e0*/  IADD3 R3, P1, PT, -R6, R11, RZ ;  /* 0x0000000b06037210 */ /* 0x000fe20007f3e1ff */
[----:B------:R-:W-:Y:S01]  /*12f0*/  IMAD.X R12, R5, 0x1, ~R8, P0 ;  /* 0x00000001050c7824 */ /* 0x000fe200000e0e08 */
[----:B------:R-:W-:Y:S01]  /*1300*/  ISETP.GE.U32.AND P0, PT, R11, R6, PT ;  /* 0x000000060b00720c */ /* 0x000fe20003f06070 */
[----:B------:R-:W-:-:S03]  /*1310*/  IMAD.X R8, RZ, RZ, R15, P2 ;  /* 0x000000ffff087224 */ /* 0x000fc600010e060f */
[C---:B------:R-:W-:Y:S02]  /*1320*/  ISETP.GE.U32.AND.EX P0, PT, R12.reuse, RZ, PT, P0 ;  /* 0x000000ff0c00720c */ /* 0x040fe40003f06100 */
[----:B------:R-:W-:Y:S02]  /*1330*/  IADD3.X R5, PT, PT, R12, -0x1, RZ, P1, !PT ;  /* 0xffffffff0c057810 */ /* 0x000fe40000ffe4ff */
[----:B------:R-:W-:Y:S02]  /*1340*/  SEL R3, R3, R11, P0 ;  /* 0x0000000b03037207 */ /* 0x000fe40000000000 */
[----:B------:R-:W-:Y:S02]  /*1350*/  SEL R10, R10, R13, P0 ;  /* 0x0000000d0a0a7207 */ /* 0x000fe40000000000 */
[----:B------:R-:W-:Y:S02]  /*1360*/  SEL R5, R5, R12, P0 ;  /* 0x0000000c05057207 */ /* 0x000fe40000000000 */
[----:B------:R-:W-:-:S02]  /*1370*/  SEL R15, R8, R15, P0 ;  /* 0x0000000f080f7207 */ /* 0x000fc40000000000 */
        /* <DEDUP_REMOVED lines=11> */
[----:B------:R-:W-:Y:S06]  /*1430*/  RET.REL.NODEC R4 `(arange_i8_vec2) ;  /* 0xffffffe804f07950 */ /* 0x000fec0003c3ffff */
.L_x_300:
        /* <DEDUP_REMOVED lines=12> */
.L_x_446:


//--------------------- .text.arange_i8_vec3      --------------------------
	.section	.text.arange_i8_vec3,"ax",@progbits
	.align	128
        .global         arange_i8_vec3
        .type           arange_i8_vec3,@function
        .size           arange_i8_vec3,(.L_x_447 - arange_i8_vec3)
        .other          arange_i8_vec3,@"STO_CUDA_ENTRY STV_DEFAULT"
arange_i8_vec3:
.text.arange_i8_vec3:
        /* <DEDUP_REMOVED lines=8> */
[----:B0-----:R-:W-:-:S06]  /*0080*/  IMAD.WIDE.U32 R2, R13, -0x55555555, RZ ;  /* 0xaaaaaaab0d027825 */ /* 0x001fcc00078e00ff */
        /* <DEDUP_REMOVED lines=10> */
[----:B---3--:R-:W-:Y:S01]  /*0130*/  IMAD R9, R10, UR5, RZ ;  /* 0x000000050a097c24 */ /* 0x008fe2000f8e02ff */
[----:B------:R-:W-:Y:S02]  /*0140*/  ISETP.GT.U32.AND P0, PT, R7, R6, PT ;  /* 0x000000060700720c */ /* 0x000fe40003f04070 */
[----:B0-----:R-:W-:Y:S02]  /*0150*/  PRMT R2, R0, 0x8880, RZ ;  /* 0x0000888000027816 */ /* 0x001fe400000000ff */
[----:B------:R-:W-:Y:S02]  /*0160*/  ISETP.GT.U32.AND.EX P0, PT, R8, RZ, PT, P0 ;  /* 0x000000ff0800720c */ /* 0x000fe40003f04100 */
[----:B------:R-:W-:-:S11]  /*0170*/  PRMT R10, R2, 0x7710, RZ ;  /* 0x00007710020a7816 */ /* 0x000fd600000000ff */
        /* <DEDUP_REMOVED lines=35> */
.L_x_304:
[----:B------:R-:W-:-:S07]  /*03b0*/  MOV R12, 0x3d0 ;  /* 0x000003d0000c7802 */ /* 0x000fce0000000f00 */
[----:B------:R-:W-:Y:S05]  /*03c0*/  CALL.REL.NOINC `($__internal_22_$__cuda_sm20_div_u64) ;  /* 0x0000000800d07944 */ /* 0x000fea0003c00000 */
.L_x_305:
[----:B------:R-:W-:Y:S05]  /*03d0*/  BSYNC.RECONVERGENT B1 ;  /* 0x0000000000017941 */ /* 0x000fea0003800200 */
.L_x_303:
[----:B------:R-:W-:Y:S01]  /*03e0*/  IADD3 R16, P0, PT, R2, R4, RZ ;  /* 0x0000000402107210 */ /* 0x000fe20007f1e0ff */
[----:B------:R-:W-:Y:S01]  /*03f0*/  BSSY.RECONVERGENT B1, `(.L_x_306) ;  /* 0x000002c000017945 */ /* 0x000fe20003800200 */
[----:B------:R-:W-:Y:S01]  /*0400*/  PRMT R12, R0, 0x8880, RZ ;  /* 0x00008880000c7816 */ /* 0x000fe200000000ff */
[----:B------:R-:W-:Y:S01]  /*0410*/  IMAD.MOV.U32 R20, RZ, RZ, R6 ;  /* 0x000000ffff147224 */ /* 0x000fe200078e0006 */
[C---:B------:R-:W-:Y:S01]  /*0420*/  LOP3.LUT R4, R16.reuse, 0x3, RZ, 0xc0, !PT ;  /* 0x0000000310047812 */ /* 0x040fe200078ec0ff */
[----:B------:R-:W-:Y:S01]  /*0430*/  IMAD.X R2, RZ, RZ, R3, P0 ;  /* 0x000000ffff027224 */ /* 0x000fe200000e0603 */
[----:B------:R-:W-:Y:S01]  /*0440*/  ISETP.GE.U32.AND P0, PT, R16, 0x3, PT ;  /* 0x000000031000780c */ /* 0x000fe20003f06070 */
[----:B------:R-:W-:Y:S01]  /*0450*/  IMAD.MOV.U32 R11, RZ, RZ, RZ ;  /* 0x000000ffff0b7224 */ /* 0x000fe200078e00ff */
[----:B------:R-:W-:Y:S01]  /*0460*/  ISETP.NE.U32.AND P1, PT, R4, 0x3, PT ;  /* 0x000000030400780c */ /* 0x000fe20003f25070 */
[----:B------:R-:W-:Y:S01]  /*0470*/  IMAD R12, R12, 0x3, RZ ;  /* 0x000000030c0c7824 */ /* 0x000fe200078e02ff */
[----:B------:R-:W-:-:S02]  /*0480*/  ISETP.GE.U32.AND.EX P0, PT, R2, RZ, PT, P0 ;  /* 0x000000ff0200720c */ /* 0x000fc40003f06100 */
[----:B------:R-:W-:-:S13]  /*0490*/  ISETP.NE.AND.EX P1, PT, RZ, RZ, PT, P1 ;  /* 0x000000ffff00720c */ /* 0x000fda0003f25310 */
[----:B------:R-:W-:Y:S05]  /*04a0*/  @!P1 BRA `(.L_x_307) ;  /* 0x0000000000809947 */ /* 0x000fea0003800000 */
[----:B------:R-:W0:Y:S01]  /*04b0*/  LDC.64 R2, c[0x0][0x380] ;  /* 0x0000e000ff027b82 */ /* 0x000e220000000a00 */
[----:B------:R-:W-:Y:S01]  /*04c0*/  VIADD R16, R16, 0x1 ;  /* 0x0000000110107836 */ /* 0x000fe20000000000 */
[----:B------:R-:W-:Y:S01]  /*04d0*/  UMOV UR4, URZ ;  /* 0x000000ff00047c82 */ /* 0x000fe20008000000 */
[----:B------:R-:W-:Y:S01]  /*04e0*/  PRMT R14, R12, 0x9910, RZ ;  /* 0x000099100c0e7816 */ /* 0x000fe200000000ff */
[----:B------:R-:W-:Y:S02]  /*04f0*/  IMAD.MOV.U32 R18, RZ, RZ, RZ ;  /* 0x000000ffff127224 */ /* 0x000fe400078e00ff */
[----:B------:R-:W-:Y:S01]  /*0500*/  IMAD.MOV.U32 R20, RZ, RZ, R6 ;  /* 0x000000ffff147224 */ /* 0x000fe200078e0006 */
[----:B------:R-:W-:Y:S01]  /*0510*/  LOP3.LUT R16, R16, 0x3, RZ, 0xc0, !PT ;  /* 0x0000000310107812 */ /* 0x000fe200078ec0ff */
[----:B------:R-:W1:Y:S01]  /*0520*/  LDC.U8 R13, c[0x0][0x388] ;  /* 0x0000e200ff0d7b82 */ /* 0x000e620000000000 */
[----:B------:R-:W-:Y:S02]  /*0530*/  IMAD.MOV.U32 R11, RZ, RZ, RZ ;  /* 0x000000ffff0b7224 */ /* 0x000fe400078e00ff */
[----:B------:R-:W-:-:S02]  /*0540*/  IMAD.MOV.U32 R21, RZ, RZ, RZ ;  /* 0x000000ffff157224 */ /* 0x000fc400078e00ff */
[----:B0-----:R-:W-:-:S03]  /*0550*/  IMAD.WIDE.U32 R2, R6, 0x3, R2 ;  /* 0x0000000306027825 */ /* 0x001fc600078e0002 */
[----:B------:R-:W-:Y:S02]  /*0560*/  IADD3 R4, P1, PT, R2, 0x2, RZ ;  /* 0x0000000202047810 */ /* 0x000fe40007f3e0ff */
[----:B-1----:R-:W-:Y:S02]  /*0570*/  PRMT R13, R13, 0x8880, RZ ;  /* 0x000088800d0d7816 */ /* 0x002fe400000000ff */
[----:B------:R-:W-:-:S09]  /*0580*/  IADD3.X R5, PT, PT, R3, UR4, RZ, P1, !PT ;  /* 0x0000000403057c10 */ /* 0x000fd20008ffe4ff */
.L_x_308:
[----:B0-----:R-:W-:Y:S01]  /*0590*/  PRMT R2, R20, 0x9910, RZ ;  /* 0x0000991014027816 */ /* 0x001fe200000000ff */
[----:B------:R-:W-:Y:S01]  /*05a0*/  IMAD.MOV.U32 R3, RZ, RZ, R5 ;  /* 0x000000ffff037224 */ /* 0x000fe200078e0005 */
[----:B------:R-:W-:Y:S02]  /*05b0*/  IADD3 R16, P1, PT, R16, -0x1, RZ ;  /* 0xffffffff10107810 */ /* 0x000fe40007f3e0ff */
[C---:B------:R-:W-:Y:S01]  /*05c0*/  IADD3 R20, P2, PT, R9.reuse, R20, RZ ;  /* 0x0000001409147210 */ /* 0x040fe20007f5e0ff */
[----:B------:R-:W-:Y:S01]  /*05d0*/  IMAD R15, R2, R14, R13 ;  /* 0x0000000e020f7224 */ /* 0x000fe200078e020d */
[----:B------:R-:W-:Y:S01]  /*05e0*/  IADD3.X R18, PT, PT, R18, -0x1, RZ, P1, !PT ;  /* 0xffffffff12127810 */ /* 0x000fe20000ffe4ff */
[----:B------:R-:W-:Y:S01]  /*05f0*/  IMAD.MOV.U32 R2, RZ, RZ, R4 ;  /* 0x000000ffff027224 */ /* 0x000fe200078e0004 */
[----:B------:R-:W-:Y:S01]  /*0600*/  ISETP.NE.U32.AND P1, PT, R16, RZ, PT ;  /* 0x000000ff1000720c */ /* 0x000fe20003f25070 */
[----:B------:R-:W-:Y:S02]  /*0610*/  IMAD.IADD R17, R10, 0x1, R15 ;  /* 0x000000010a117824 */ /* 0x000fe400078e020f */
[----:B------:R-:W-:Y:S01]  /*0620*/  IMAD.WIDE.U32 R4, R9, 0x3, R2 ;  /* 0x0000000309047825 */ /* 0x000fe200078e0002 */
[----:B------:R0:W-:Y:S01]  /*0630*/  STG.E.U8 desc[UR8][R2.64+-0x2], R15 ;  /* 0xfffffe0f02007986 */ /* 0x0001e2000c101108 */
[----:B------:R-:W-:-:S02]  /*0640*/  ISETP.NE.AND.EX P1, PT, R18, RZ, PT, P1 ;  /* 0x000000ff1200720c */ /* 0x000fc40003f25310 */
[----:B------:R-:W-:Y:S01]  /*0650*/  IMAD.IADD R19, R10, 0x1, R17 ;  /* 0x000000010a137824 */ /* 0x000fe200078e0211 */
[----:B------:R0:W-:Y:S01]  /*0660*/  STG.E.U8 desc[UR8][R2.64+-0x1], R17 ;  /* 0xffffff1102007986 */ /* 0x0001e2000c101108 */
[----:B------:R-:W-:Y:S02]  /*0670*/  IMAD.IADD R5, R5, 0x1, R21 ;  /* 0x0000000105057824 */ /* 0x000fe400078e0215 */
[----:B------:R-:W-:Y:S01]  /*0680*/  IMAD.X R11, RZ, RZ, R11, P2 ;  /* 0x000000ffff0b7224 */ /* 0x000fe200010e060b */
[----:B------:R0:W-:Y:S06]  /*0690*/  STG.E.U8 desc[UR8][R2.64], R19 ;  /* 0x0000001302007986 */ /* 0x0001ec000c101108 */
[----:B------:R-:W-:Y:S05]  /*06a0*/  @P1 BRA `(.L_x_308) ;  /* 0xfffffffc00b81947 */ /* 0x000fea000383ffff */
.L_x_307:
[----:B------:R-:W-:Y:S05]  /*06b0*/  BSYNC.RECONVERGENT B1 ;  /* 0x0000000000017941 */ /* 0x000fea0003800200 */
.L_x_306:
[----:B------:R-:W-:Y:S05]  /*06c0*/  @!P0 BRA `(.L_x_302) ;  /* 0x0000000000cc8947 */ /* 0x000fea0003800000 */
[----:B------:R-:W1:Y:S01]  /*06d0*/  LDC.U8 R4, c[0x0][0x388] ;  /* 0x0000e200ff047b82 */ /* 0x000e620000000000 */
[----:B0-----:R-:W-:-:S07]  /*06e0*/  PRMT R19, R12, 0x9910, RZ ;  /* 0x000099100c137816 */ /* 0x001fce00000000ff */
[----:B------:R-:W0:Y:S01]  /*06f0*/  LDC.64 R2, c[0x0][0x380] ;  /* 0x0000e000ff027b82 */ /* 0x000e220000000a00 */
[----:B-1----:R-:W-:-:S07]  /*0700*/  PRMT R18, R4, 0x8880, RZ ;  /* 0x0000888004127816 */ /* 0x002fce00000000ff */
.L_x_309:
[----:B-1----:R-:W-:Y:S01]  /*0710*/  IMAD R5, R11, 0x3, RZ ;  /* 0x000000030b057824 */ /* 0x002fe200078e02ff */
[C---:B------:R-:W-:Y:S01]  /*0720*/  PRMT R12, R20.reuse, 0x9910, RZ ;  /* 0x00009910140c7816 */ /* 0x040fe200000000ff */
[----:B0-----:R-:W-:Y:S01]  /*0730*/  IMAD.WIDE.U32 R16, R20, 0x3, R2 ;  /* 0x0000000314107825 */ /* 0x001fe200078e0002 */
[----:B------:R-:W-:Y:S01]  /*0740*/  IADD3 R20, P2, PT, R9, R20, RZ ;  /* 0x0000001409147210 */ /* 0x000fe20007f5e0ff */
[----:B------:R-:W-:Y:S02]  /*0750*/  UMOV UR4, URZ ;  /* 0x000000ff00047c82 */ /* 0x000fe40008000000 */
[----:B------:R-:W-:Y:S01]  /*0760*/  IMAD.IADD R17, R17, 0x1, R5 ;  /* 0x0000000111117824 */ /* 0x000fe200078e0205 */
[----:B------:R-:W-:Y:S01]  /*0770*/  PRMT R23, R20, 0x9910, RZ ;  /* 0x0000991014177816 */ /* 0x000fe200000000ff */
[----:B------:R-:W-:Y:S01]  /*0780*/  IMAD R15, R12, R19, R18 ;  /* 0x000000130c0f7224 */ /* 0x000fe200078e0212 */
[C---:B------:R-:W-:Y:S01]  /*0790*/  IADD3 R20, P1, PT, R9.reuse, R20, RZ ;  /* 0x0000001409147210 */ /* 0x040fe20007f3e0ff */
[----:B------:R-:W-:-:S03]  /*07a0*/  IMAD.WIDE.U32 R4, R9, 0x3, R16 ;  /* 0x0000000309047825 */ /* 0x000fc600078e0010 */
[----:B------:R-:W-:Y:S01]  /*07b0*/  PRMT R21, R20, 0x9910, RZ ;  /* 0x0000991014157816 */ /* 0x000fe200000000ff */
[----:B------:R-:W-:Y:S01]  /*07c0*/  VIADD R5, R5, UR4 ;  /* 0x0000000405057c36 */ /* 0x000fe20008000000 */
[C---:B------:R-:W-:Y:S01]  /*07d0*/  IADD3 R20, P0, PT, R9.reuse, R20, RZ ;  /* 0x0000001409147210 */ /* 0x040fe20007f1e0ff */
[----:B------:R-:W-:Y:S01]  /*07e0*/  IMAD.IADD R27, R10, 0x1, R15 ;  /* 0x000000010a1b7824 */ /* 0x000fe200078e020f */
[----:B------:R0:W-:Y:S01]  /*07f0*/  STG.E.U8 desc[UR8][R16.64], R15 ;  /* 0x0000000f10007986 */ /* 0x0001e2000c101108 */
[----:B------:R-:W-:Y:S01]  /*0800*/  IMAD.WIDE.U32 R12, R9, 0x3, R4 ;  /* 0x00000003090c7825 */ /* 0x000fe200078e0004 */
[----:B------:R-:W-:Y:S02]  /*0810*/  PRMT R22, R20, 0x9910, RZ ;  /* 0x0000991014167816 */ /* 0x000fe400000000ff */
[----:B------:R1:W-:Y:S01]  /*0820*/  STG.E.U8 desc[UR8][R16.64+0x1], R27 ;  /* 0x0000011b10007986 */ /* 0x0003e2000c101108 */
[--C-:B------:R-:W-:Y:S01]  /*0830*/  IMAD R23, R19, R23, R18.reuse ;  /* 0x0000001713177224 */ /* 0x100fe200078e0212 */
[----:B------:R-:W-:Y:S01]  /*0840*/  IADD3.X R11, PT, PT, RZ, RZ, R11, P1, P2 ;  /* 0x000000ffff0b7210 */ /* 0x000fe20000fe440b */
[----:B------:R-:W-:Y:S01]  /*0850*/  IMAD.IADD R24, R10, 0x1, R27 ;  /* 0x000000010a187824 */ /* 0x000fe200078e021b */
[----:B------:R-:W-:Y:S01]  /*0860*/  IADD3 R20, P1, PT, R9, R20, RZ ;  /* 0x0000001409147210 */ /* 0x000fe20007f3e0ff */
[----:B------:R-:W-:-:S02]  /*0870*/  IMAD R21, R19, R21, R18 ;  /* 0x0000001513157224 */ /* 0x000fc400078e0212 */
[----:B------:R-:W-:Y:S01]  /*0880*/  VIADD R13, R13, UR4 ;  /* 0x000000040d0d7c36 */ /* 0x000fe20008000000 */
[----:B------:R2:W-:Y:S01]  /*0890*/  STG.E.U8 desc[UR8][R16.64+0x2], R24 ;  /* 0x0000021810007986 */ /* 0x0005e2000c101108 */
[----:B------:R-:W-:Y:S01]  /*08a0*/  IMAD R22, R19, R22, R18 ;  /* 0x0000001613167224 */ /* 0x000fe200078e0212 */
[----:B------:R-:W-:Y:S01]  /*08b0*/  IADD3.X R11, PT, PT, RZ, RZ, R11, P1, P0 ;  /* 0x000000ffff0b7210 */ /* 0x000fe20000fe040b */
[C---:B------:R-:W-:Y:S01]  /*08c0*/  IMAD.IADD R25, R10.reuse, 0x1, R23 ;  /* 0x000000010a197824 */ /* 0x040fe200078e0217 */
[----:B------:R3:W-:Y:S01]  /*08d0*/  STG.E.U8 desc[UR8][R4.64], R23 ;  /* 0x0000001704007986 */ /* 0x0007e2000c101108 */
[----:B------:R-:W-:Y:S01]  /*08e0*/  IMAD.IADD R29, R10, 0x1, R21 ;  /* 0x000000010a1d7824 */ /* 0x000fe200078e0215 */
[----:B------:R-:W-:Y:S01]  /*08f0*/  ISETP.GE.U32.AND P0, PT, R20, R7, PT ;  /* 0x000000071400720c */ /* 0x000fe20003f06070 */
[----:B0-----:R-:W-:Y:S01]  /*0900*/  IMAD.WIDE.U32 R14, R9, 0x3, R12 ;  /* 0x00000003090e7825 */ /* 0x001fe200078e000c */
[----:B-1----:R-:W-:Y:S01]  /*0910*/  IADD3 R27, PT, PT, R10, R25, RZ ;  /* 0x000000190a1b7210 */ /* 0x002fe20007ffe0ff */
[----:B------:R1:W-:Y:S01]  /*0920*/  STG.E.U8 desc[UR8][R4.64+0x1], R25 ;  /* 0x0000011904007986 */ /* 0x0003e2000c101108 */
[----:B------:R-:W-:Y:S01]  /*0930*/  ISETP.GE.U32.AND.EX P0, PT, R11, R8, PT, P0 ;  /* 0x000000080b00720c */ /* 0x000fe20003f06100 */
[----:B------:R-:W-:-:S02]  /*0940*/  VIADD R15, R15, UR4 ;  /* 0x000000040f0f7c36 */ /* 0x000fc40008000000 */
[C---:B--2---:R-:W-:Y:S01]  /*0950*/  IMAD.IADD R16, R10.reuse, 0x1, R22 ;  /* 0x000000010a107824 */ /* 0x044fe200078e0216 */
[----:B------:R1:W-:Y:S01]  /*0960*/  STG.E.U8 desc[UR8][R4.64+0x2], R27 ;  /* 0x0000021b04007986 */ /* 0x0003e2000c101108 */
[C---:B------:R-:W-:Y:S02]  /*0970*/  IMAD.IADD R17, R10.reuse, 0x1, R29 ;  /* 0x000000010a117824 */ /* 0x040fe400078e021d */
[----:B---3--:R-:W-:Y:S01]  /*0980*/  IMAD.IADD R23, R10, 0x1, R16 ;  /* 0x000000010a177824 */ /* 0x008fe200078e0210 */
[----:B------:R1:W-:Y:S04]  /*0990*/  STG.E.U8 desc[UR8][R12.64], R21 ;  /* 0x000000150c007986 */ /* 0x0003e8000c101108 */
[----:B------:R1:W-:Y:S04]  /*09a0*/  STG.E.U8 desc[UR8][R12.64+0x1], R29 ;  /* 0x0000011d0c007986 */ /* 0x0003e8000c101108 */
[----:B------:R1:W-:Y:S04]  /*09b0*/  STG.E.U8 desc[UR8][R12.64+0x2], R17 ;  /* 0x000002110c007986 */ /* 0x0003e8000c101108 */
[----:B------:R1:W-:Y:S04]  /*09c0*/  STG.E.U8 desc[UR8][R14.64], R22 ;  /* 0x000000160e007986 */ /* 0x0003e8000c101108 */
[----:B------:R1:W-:Y:S04]  /*09d0*/  STG.E.U8 desc[UR8][R14.64+0x1], R16 ;  /* 0x000001100e007986 */ /* 0x0003e8000c101108 */
[----:B------:R1:W-:Y:S01]  /*09e0*/  STG.E.U8 desc[UR8][R14.64+0x2], R23 ;  /* 0x000002170e007986 */ /* 0x0003e2000c101108 */
[----:B------:R-:W-:Y:S05]  /*09f0*/  @!P0 BRA `(.L_x_309) ;  /* 0xfffffffc00448947 */ /* 0x000fea000383ffff */
.L_x_302:
[----:B------:R-:W-:Y:S05]  /*0a00*/  BSYNC.RECONVERGENT B0 ;  /* 0x0000000000007941 */ /* 0x000fea0003800200 */
.L_x_301:
[----:B------:R-:W2:Y:S01]  /*0a10*/  LDCU.64 UR4, c[0x0][0x390] ;  /* 0x00007200ff0477ac */ /* 0x000ea20008000a00 */
[----:B0-----:R-:W-:Y:S02]  /*0a20*/  IMAD R3, R8, 0x3, RZ ;  /* 0x0000000308037824 */ /* 0x001fe400078e02ff */
[----:B-1----:R-:W-:-:S04]  /*0a30*/  IMAD.WIDE.U32 R4, R7, 0x3, RZ ;  /* 0x0000000307047825 */ /* 0x002fc800078e00ff */
        /* <DEDUP_REMOVED lines=14> */
[----:B------:R-:W0:Y:S01]  /*0b20*/  LDCU.U8 UR4, c[0x0][0x388] ;  /* 0x00007100ff0477ac */ /* 0x000e220008000000 */
[----:B------:R-:W-:Y:S01]  /*0b30*/  PRMT R8, R0, 0x8880, RZ ;  /* 0x0000888000087816 */ /* 0x000fe200000000ff */
[----:B------:R-:W1:Y:S01]  /*0b40*/  LDCU.64 UR10, c[0x0][0x380] ;  /* 0x00007000ff0a77ac */ /* 0x000e620008000a00 */
[----:B------:R-:W-:Y:S01]  /*0b50*/  UMOV UR5, URZ ;  /* 0x000000ff00057c82 */ /* 0x000fe20008000000 */
[----:B0-----:R-:W-:-:S03]  /*0b60*/  UPRMT UR6, UR4, 0x8880, URZ ;  /* 0x0000888004067896 */ /* 0x001fc600080000ff */
[----:B-1----:R-:W-:-:S09]  /*0b70*/  UMOV UR4, URZ ;  /* 0x000000ff00047c82 */ /* 0x002fd20008000000 */
.L_x_311:
[C---:B0-----:R-:W-:Y:S01]  /*0b80*/  PRMT R3, R4.reuse, 0x9910, RZ ;  /* 0x0000991004037816 */ /* 0x041fe200000000ff */
[----:B------:R-:W-:Y:S01]  /*0b90*/  UIADD3 UR4, UP0, UPT, UR4, -0x8, URZ ;  /* 0xfffffff804047890 */ /* 0x000fe2000ff1e0ff */
[----:B------:R-:W-:-:S03]  /*0ba0*/  IADD3 R6, P1, PT, R4, UR10, RZ ;  /* 0x0000000a04067c10 */ /* 0x000fc6000ff3e0ff */
[----:B------:R-:W-:Y:S01]  /*0bb0*/  IMAD R3, R3, R8, UR6 ;  /* 0x0000000603037e24 */ /* 0x000fe2000f8e0208 */
        /* <DEDUP_REMOVED lines=22> */
.L_x_310:
[----:B------:R-:W-:Y:S05]  /*0d20*/  @!P0 EXIT ;  /* 0x000000000000894d */ /* 0x000fea0003800000 */
[C---:B------:R-:W-:Y:S02]  /*0d30*/  ISETP.NE.U32.AND P1, PT, R12.reuse, 0x1, PT ;  /* 0x000000010c00780c */ /* 0x040fe40003f25070 */
[----:B0-----:R-:W-:Y:S02]  /*0d40*/  LOP3.LUT R3, R12, 0x1, RZ, 0xc0, !PT ;  /* 0x000000010c037812 */ /* 0x001fe400078ec0ff */
[----:B------:R-:W-:Y:S02]  /*0d50*/  ISETP.NE.AND.EX P1, PT, R14, RZ, PT, P1 ;  /* 0x000000ff0e00720c */ /* 0x000fe40003f25310 */
[----:B------:R-:W-:-:S04]  /*0d60*/  ISETP.NE.U32.AND P0, PT, R3, 0x1, PT ;  /* 0x000000010300780c */ /* 0x000fc80003f05070 */
[----:B------:R-:W-:-:S07]  /*0d70*/  ISETP.NE.U32.AND.EX P0, PT, RZ, RZ, PT, P0 ;  /* 0x000000ffff00720c */ /* 0x000fce0003f05100 */
[----:B------:R-:W-:Y:S06]  /*0d80*/  @!P1 BRA `(.L_x_312) ;  /* 0x0000000000349947 */ /* 0x000fec0003800000 */
[----:B------:R-:W0:Y:S01]  /*0d90*/  LDCU.U8 UR4, c[0x0][0x388] ;  /* 0x00007100ff0477ac */ /* 0x000e220008000000 */
[----:B------:R-:W-:Y:S02]  /*0da0*/  PRMT R3, R4, 0x9910, RZ ;  /* 0x0000991004037816 */ /* 0x000fe400000000ff */
[----:B------:R-:W-:Y:S01]  /*0db0*/  PRMT R8, R0, 0x8880, RZ ;  /* 0x0000888000087816 */ /* 0x000fe200000000ff */
[----:B------:R-:W1:Y:S01]  /*0dc0*/  LDCU.64 UR6, c[0x0][0x380] ;  /* 0x00007000ff0677ac */ /* 0x000e620008000a00 */
[----:B0-----:R-:W-:Y:S01]  /*0dd0*/  UPRMT UR4, UR4, 0x8880, URZ ;  /* 0x0000888004047896 */ /* 0x001fe200080000ff */
[----:B-1----:R-:W-:-:S05]  /*0de0*/  IADD3 R6, P1, PT, R4, UR6, RZ ;  /* 0x0000000604067c10 */ /* 0x002fca000ff3e0ff */
[----:B------:R-:W-:Y:S01]  /*0df0*/  IMAD R3, R3, R8, UR4 ;  /* 0x0000000403037e24 */ /* 0x000fe2000f8e0208 */
[----:B------:R-:W-:-:S03]  /*0e00*/  IADD3.X R7, PT, PT, R2, UR7, RZ, P1, !PT ;  /* 0x0000000702077c10 */ /* 0x000fc60008ffe4ff */
[----:B------:R-:W-:Y:S01]  /*0e10*/  IMAD.IADD R5, R10, 0x1, R3 ;  /* 0x000000010a057824 */ /* 0x000fe200078e0203 */
[----:B------:R-:W-:Y:S01]  /*0e20*/  IADD3 R4, P1, PT, R4, 0x2, RZ ;  /* 0x0000000204047810 */ /* 0x000fe20007f3e0ff */
[----:B------:R0:W-:Y:S04]  /*0e30*/  STG.E.U8 desc[UR8][R6.64], R3 ;  /* 0x0000000306007986 */ /* 0x0001e8000c101108 */
[----:B------:R-:W-:Y:S01]  /*0e40*/  IMAD.X R2, RZ, RZ, R2, P1 ;  /* 0x000000ffff027224 */ /* 0x000fe200008e0602 */
[----:B------:R0:W-:Y:S07]  /*0e50*/  STG.E.U8 desc[UR8][R6.64+0x1], R5 ;  /* 0x0000010506007986 */ /* 0x0001ee000c101108 */
.L_x_312:
[----:B------:R-:W-:Y:S05]  /*0e60*/  @P0 EXIT ;  /* 0x000000000000094d */ /* 0x000fea0003800000 */
[----:B------:R-:W1:Y:S01]  /*0e70*/  LDCU.U8 UR4, c[0x0][0x388] ;  /* 0x00007100ff0477ac */ /* 0x000e620008000000 */
[----:B------:R-:W-:Y:S02]  /*0e80*/  PRMT R0, R0, 0x8880, RZ ;  /* 0x0000888000007816 */ /* 0x000fe400000000ff */
[C---:B0-----:R-:W-:Y:S01]  /*0e90*/  PRMT R3, R4.reuse, 0x9910, RZ ;  /* 0x0000991004037816 */ /* 0x041fe200000000ff */
[----:B------:R-:W0:Y:S01]  /*0ea0*/  LDCU.64 UR6, c[0x0][0x380] ;  /* 0x00007000ff0677ac */ /* 0x000e220008000a00 */
[----:B-1----:R-:W-:Y:S01]  /*0eb0*/  UPRMT UR4, UR4, 0x8880, URZ ;  /* 0x0000888004047896 */ /* 0x002fe200080000ff */
[----:B0-----:R-:W-:-:S05]  /*0ec0*/  IADD3 R4, P0, PT, R4, UR6, RZ ;  /* 0x0000000604047c10 */ /* 0x001fca000ff1e0ff */
[----:B------:R-:W-:Y:S01]  /*0ed0*/  IMAD R3, R3, R0, UR4 ;  /* 0x0000000403037e24 */ /* 0x000fe2000f8e0200 */
[----:B------:R-:W-:-:S05]  /*0ee0*/  IADD3.X R5, PT, PT, R2, UR7, RZ, P0, !PT ;  /* 0x0000000702057c10 */ /* 0x000fca00087fe4ff */
[----:B------:R-:W-:Y:S01]  /*0ef0*/  STG.E.U8 desc[UR8][R4.64], R3 ;  /* 0x0000000304007986 */ /* 0x000fe2000c101108 */
[----:B------:R-:W-:Y:S05]  /*0f00*/  EXIT ;  /* 0x000000000000794d */ /* 0x000fea0003800000 */
        .weak           $__internal_22_$__cuda_sm20_div_u64
        .type           $__internal_22_$__cuda_sm20_div_u64,@function
        .size           $__internal_22_$__cuda_sm20_div_u64,(.L_x_447 - $__internal_22_$__cuda_sm20_div_u64)
$__internal_22_$__cuda_sm20_div_u64:
[----:B------:R-:W-:Y:S01]  /*0f10*/  MOV R18, R9 ;  /* 0x0000000900127202 */ /* 0x000fe20000000f00 */
        /* <DEDUP_REMOVED lines=38> */
[----:B------:R-:W-:Y:S02]  /*1180*/  IMAD.MOV.U32 R13, RZ, RZ, 0x0 ;  /* 0x00000000ff0d7424 */ /* 0x000fe400078e00ff */
        /* <DEDUP_REMOVED lines=25> */
[----:B------:R-:W-:Y:S06]  /*1320*/  RET.REL.NODEC R12 `(arange_i8_vec3) ;  /* 0xffffffec0c347950 */ /* 0x000fec0003c3ffff */
.L_x_313:
        /* <DEDUP_REMOVED lines=13> */
.L_x_447:


//--------------------- .text.arange_i8_vec4      --------------------------
	.section	.text.arange_i8_vec4,"ax",@progbits
	.align	128
        .global         arange_i8_vec4
        .type           arange_i8_vec4,@function
        .size           arange_i8_vec4,(.L_x_448 - arange_i8_vec4)
        .other          arange_i8_vec4,@"STO_CUDA_ENTRY STV_DEFAULT"
arange_i8_vec4:
.text.arange_i8_vec4:
        /* <DEDUP_REMOVED lines=54> */
.L_x_317:
[----:B------:R-:W-:-:S07]  /*0360*/  MOV R4, 0x380 ;  /* 0x0000038000047802 */ /* 0x000fce0000000f00 */
[----:B------:R-:W-:Y:S05]  /*0370*/  CALL.REL.NOINC `($__internal_23_$__cuda_sm20_div_u64) ;  /* 0x0000000c00c47944 */ /* 0x000fea0003c00000 */
[----:B------:R-:W-:Y:S02]  /*0380*/  IMAD.MOV.U32 R4, RZ, RZ, R3 ;  /* 0x000000ffff047224 */ /* 0x000fe400078e0003 */
[----:B------:R-:W-:-:S07]  /*0390*/  IMAD.MOV.U32 R5, RZ, RZ, R6 ;  /* 0x000000ffff057224 */ /* 0x000fce00078e0006 */
.L_x_318:
[----:B------:R-:W-:Y:S05]  /*03a0*/  BSYNC.RECONVERGENT B1 ;  /* 0x0000000000017941 */ /* 0x000fea0003800200 */
.L_x_316:
        /* <DEDUP_REMOVED lines=26> */
.L_x_321:
[----:B0-----:R-:W-:Y:S02]  /*0550*/  PRMT R2, R12, 0x9910, RZ ;  /* 0x000099100c027816 */ /* 0x001fe400000000ff */
[----:B------:R-:W-:Y:S02]  /*0560*/  IADD3 R14, P1, PT, R14, -0x1, RZ ;  /* 0xffffffff0e0e7810 */ /* 0x000fe40007f3e0ff */
[----:B------:R-:W-:Y:S01]  /*0570*/  IADD3 R12, P2, PT, R10, R12, RZ ;  /* 0x0000000c0a0c7210 */ /* 0x000fe20007f5e0ff */
[----:B------:R-:W-:Y:S01]  /*0580*/  IMAD R2, R2, R15, R16 ;  /* 0x0000000f02027224 */ /* 0x000fe200078e0210 */
[----:B------:R-:W-:Y:S02]  /*0590*/  IADD3.X R4, PT, PT, R4, -0x1, RZ, P1, !PT ;  /* 0xffffffff04047810 */ /* 0x000fe40000ffe4ff */
[----:B------:R-:W-:Y:S01]  /*05a0*/  ISETP.NE.U32.AND P1, PT, R14, RZ, PT ;  /* 0x000000ff0e00720c */ /* 0x000fe20003f25070 */
[C---:B------:R-:W-:Y:S01]  /*05b0*/  IMAD.IADD R18, R11.reuse, 0x1, R2 ;  /* 0x000000010b127824 */ /* 0x040fe200078e0202 */
        /* <DEDUP_REMOVED lines=17> */
.L_x_320:
[----:B------:R-:W-:Y:S05]  /*06d0*/  BSYNC.RECONVERGENT B1 ;  /* 0x0000000000017941 */ /* 0x000fea0003800200 */
.L_x_319:
[----:B------:R-:W-:Y:S05]  /*06e0*/  @!P0 BRA `(.L_x_315) ;  /* 0x0000000400288947 */ /* 0x000fea0003800000 */
[----:B0-----:R-:W0:Y:S01]  /*06f0*/  LDC.U8 R2, c[0x0][0x388] ;  /* 0x0000e200ff027b82 */ /* 0x001e220000000000 */
[----:B------:R-:W-:Y:S01]  /*0700*/  PRMT R21, R7, 0x9910, RZ ;  /* 0x0000991007157816 */ /* 0x000fe200000000ff */
[----:B------:R-:W-:Y:S01]  /*0710*/  IMAD.SHL.U32 R17, R10, 0x4, RZ ;  /* 0x000000040a117824 */ /* 0x000fe200078e00ff */
[----:B------:R-:W-:Y:S02]  /*0720*/  SHF.R.U32.HI R19, RZ, 0x1e, R10 ;  /* 0x0000001eff137819 */ /* 0x000fe4000001160a */
[----:B0-----:R-:W-:-:S07]  /*0730*/  PRMT R14, R2, 0x8880, RZ ;  /* 0x00008880020e7816 */ /* 0x001fce00000000ff */
.L_x_322:
[----:B------:R-:W-:Y:S02]  /*0740*/  IADD3 R15, P2, PT, R10, R12, RZ ;  /* 0x0000000c0a0f7210 */ /* 0x000fe40007f5e0ff */
        /* <DEDUP_REMOVED lines=8> */
[C---:B------:R-:W-:Y:S01]  /*07d0*/  IMAD.IADD R4, R11.reuse, 0x1, R2 ;  /* 0x000000010b047824 */ /* 0x040fe200078e0202 */
[----:B------:R-:W-:Y:S01]  /*07e0*/  LOP3.LUT R16, R2, 0xffff, RZ, 0xc0, !PT ;  /* 0x0000ffff02107812 */ /* 0x000fe200078ec0ff */
[----:B------:R-:W-:Y:S01]  /*07f0*/  IMAD.IADD R20, R11, 0x1, R6 ;  /* 0x000000010b147824 */ /* 0x000fe200078e0206 */
[----:B------:R-:W-:Y:S01]  /*0800*/  LOP3.LUT R2, R6, 0xffff, RZ, 0xc0, !PT ;  /* 0x0000ffff06027812 */ /* 0x000fe200078ec0ff */
[----:B------:R-:W-:Y:S01]  /*0810*/  IMAD R18, R21, R18, R14 ;  /* 0x0000001215127224 */ /* 0x000fe200078e020e */
[----:B------:R-:W-:Y:S01]  /*0820*/  LOP3.LUT R3, R4, 0xffff, RZ, 0xc0, !PT ;  /* 0x0000ffff04037812 */ /* 0x000fe200078ec0ff */
[C---:B------:R-:W-:Y:S01]  /*0830*/  IMAD.IADD R22, R11.reuse, 0x1, R4 ;  /* 0x000000010b167824 */ /* 0x040fe200078e0204 */
[----:B------:R-:W-:Y:S01]  /*0840*/  IADD3 R15, P0, PT, R10, R15, RZ ;  /* 0x0000000f0a0f7210 */ /* 0x000fe20007f1e0ff */
[C---:B------:R-:W-:Y:S01]  /*0850*/  IMAD.IADD R6, R11.reuse, 0x1, R18 ;  /* 0x000000010b067824 */ /* 0x040fe200078e0212 */
[----:B------:R-:W-:Y:S01]  /*0860*/  PRMT R16, R16, 0x3340, R3 ;  /* 0x0000334010107816 */ /* 0x000fe20000000003 */
[----:B------:R-:W-:Y:S01]  /*0870*/  IMAD.IADD R3, R11, 0x1, R20 ;  /* 0x000000010b037824 */ /* 0x000fe200078e0214 */
[----:B------:R-:W-:-:S02]  /*0880*/  PRMT R2, R5, 0x3340, R2 ;  /* 0x0000334005027816 */ /* 0x000fc40000000002 */
[----:B------:R-:W-:Y:S02]  /*0890*/  PRMT R24, R15, 0x9910, RZ ;  /* 0x000099100f187816 */ /* 0x000fe400000000ff */
[----:B------:R-:W-:Y:S02]  /*08a0*/  LOP3.LUT R5, R3, 0xffff, RZ, 0xc0, !PT ;  /* 0x0000ffff03057812 */ /* 0x000fe400078ec0ff */
[----:B------:R-:W-:Y:S01]  /*08b0*/  LOP3.LUT R18, R18, 0xffff, RZ, 0xc0, !PT ;  /* 0x0000ffff12127812 */ /* 0x000fe200078ec0ff */
[----:B------:R-:W-:Y:S01]  /*08c0*/  IMAD R24, R21, R24, R14 ;  /* 0x0000001815187224 */ /* 0x000fe200078e020e */
[----:B------:R-:W-:Y:S01]  /*08d0*/  LOP3.LUT R3, R6, 0xffff, RZ, 0xc0, !PT ;  /* 0x0000ffff06037812 */ /* 0x000fe200078ec0ff */
[C---:B------:R-:W-:Y:S01]  /*08e0*/  IMAD.IADD R6, R11.reuse, 0x1, R6 ;  /* 0x000000010b067824 */ /* 0x040fe200078e0206 */
[----:B------:R-:W-:Y:S02]  /*08f0*/  LOP3.LUT R20, R20, 0xffff, RZ, 0xc0, !PT ;  /* 0x0000ffff14147812 */ /* 0x000fe400078ec0ff */
[----:B------:R-:W-:Y:S01]  /*0900*/  PRMT R18, R18, 0x3340, R3 ;  /* 0x0000334012127816 */ /* 0x000fe20000000003 */
[C---:B------:R-:W-:Y:S01]  /*0910*/  IMAD.IADD R3, R11.reuse, 0x1, R22 ;  /* 0x000000010b037824 */ /* 0x040fe200078e0216 */
[----:B------:R-:W-:Y:S01]  /*0920*/  PRMT R5, R20, 0x3340, R5 ;  /* 0x0000334014057816 */ /* 0x000fe20000000005 */
[C---:B------:R-:W-:Y:S01]  /*0930*/  IMAD.IADD R20, R11.reuse, 0x1, R24 ;  /* 0x000000010b147824 */ /* 0x040fe200078e0218 */
[----:B------:R-:W-:Y:S01]  /*0940*/  LOP3.LUT R23, R22, 0xffff, RZ, 0xc0, !PT ;  /* 0x0000ffff16177812 */ /* 0x000fe200078ec0ff */
[----:B------:R-:W-:Y:S01]  /*0950*/  IMAD.IADD R7, R11, 0x1, R6 ;  /* 0x000000010b077824 */ /* 0x000fe200078e0206 */
[----:B------:R-:W-:-:S02]  /*0960*/  LEA R4, P3, R12, UR10, 0x2 ;  /* 0x0000000a0c047c11 */ /* 0x000fc4000f8610ff */
[----:B------:R-:W-:Y:S02]  /*0970*/  LOP3.LUT R22, R3, 0xffff, RZ, 0xc0, !PT ;  /* 0x0000ffff03167812 */ /* 0x000fe400078ec0ff */
[----:B------:R-:W-:Y:S02]  /*0980*/  PRMT R29, R2, 0x5410, R5 ;  /* 0x00005410021d7816 */ /* 0x000fe40000000005 */
[----:B------:R-:W-:Y:S02]  /*0990*/  LOP3.LUT R24, R24, 0xffff, RZ, 0xc0, !PT ;  /* 0x0000ffff18187812 */ /* 0x000fe400078ec0ff */
[----:B------:R-:W-:Y:S02]  /*09a0*/  LOP3.LUT R3, R20, 0xffff, RZ, 0xc0, !PT ;  /* 0x0000ffff14037812 */ /* 0x000fe400078ec0ff */
[----:B------:R-:W-:Y:S02]  /*09b0*/  LEA.HI.X R5, R12, UR11, R13, 0x2, P3 ;  /* 0x0000000b0c057c11 */ /* 0x000fe400098f140d */
[----:B------:R-:W-:Y:S01]  /*09c0*/  PRMT R23, R23, 0x3340, R22 ;  /* 0x0000334017177816 */ /* 0x000fe20000000016 */
[----:B------:R-:W-:Y:S01]  /*09d0*/  IMAD.IADD R22, R11, 0x1, R20 ;  /* 0x000000010b167824 */ /* 0x000fe200078e0214 */
[----:B------:R-:W-:Y:S01]  /*09e0*/  IADD3 R2, P3, PT, R17, R4, RZ ;  /* 0x0000000411027210 */ /* 0x000fe20007f7e0ff */
[----:B------:R0:W-:Y:S01]  /*09f0*/  STG.E desc[UR6][R4.64], R29 ;  /* 0x0000001d04007986 */ /* 0x0001e2000c101906 */
[----:B------:R-:W-:Y:S01]  /*0a00*/  PRMT R12, R24, 0x3340, R3 ;  /* 0x00003340180c7816 */ /* 0x000fe20000000003 */
[----:B------:R-:W-:Y:S01]  /*0a10*/  IMAD.IADD R24, R11, 0x1, R22 ;  /* 0x000000010b187824 */ /* 0x000fe200078e0216 */
[----:B------:R-:W-:Y:S01]  /*0a20*/  LOP3.LUT R20, R6, 0xffff, RZ, 0xc0, !PT ;  /* 0x0000ffff06147812 */ /* 0x000fe200078ec0ff */
[----:B------:R-:W-:Y:S01]  /*0a30*/  IMAD.X R3, R19, 0x1, R5, P3 ;  /* 0x0000000113037824 */ /* 0x000fe200018e0605 */
[----:B------:R-:W-:-:S02]  /*0a40*/  LOP3.LUT R7, R7, 0xffff, RZ, 0xc0, !PT ;  /* 0x0000ffff07077812 */ /* 0x000fc400078ec0ff */
[----:B------:R-:W-:Y:S02]  /*0a50*/  IADD3 R6, P3, PT, R17, R2, RZ ;  /* 0x0000000211067210 */ /* 0x000fe40007f7e0ff */
[----:B------:R-:W-:Y:S02]  /*0a60*/  LOP3.LUT R22, R22, 0xffff, RZ, 0xc0, !PT ;  /* 0x0000ffff16167812 */ /* 0x000fe400078ec0ff */
[----:B------:R-:W-:Y:S02]  /*0a70*/  LOP3.LUT R27, R24, 0xffff, RZ, 0xc0, !PT ;  /* 0x0000ffff181b7812 */ /* 0x000fe400078ec0ff */
[----:B------:R-:W-:Y:S01]  /*0a80*/  PRMT R25, R20, 0x3340, R7 ;  /* 0x0000334014197816 */ /* 0x000fe20000000007 */
[----:B------:R-:W-:Y:S01]  /*0a90*/  IMAD.X R7, R19, 0x1, R3, P3 ;  /* 0x0000000113077824 */ /* 0x000fe200018e0603 */
[----:B0-----:R-:W-:Y:S02]  /*0aa0*/  IADD3 R4, P3, PT, R17, R6, RZ ;  /* 0x0000000611047210 */ /* 0x001fe40007f7e0ff */
[----:B------:R-:W-:-:S02]  /*0ab0*/  PRMT R27, R22, 0x3340, R27 ;  /* 0x00003340161b7816 */ /* 0x000fc4000000001b */
[----:B------:R-:W-:Y:S01]  /*0ac0*/  PRMT R23, R16, 0x5410, R23 ;  /* 0x0000541010177816 */ /* 0x000fe20000000017 */
[----:B------:R-:W-:Y:S01]  /*0ad0*/  IMAD.X R5, R19, 0x1, R7, P3 ;  /* 0x0000000113057824 */ /* 0x000fe200018e0607 */
[----:B------:R-:W-:Y:S02]  /*0ae0*/  PRMT R25, R18, 0x5410, R25 ;  /* 0x0000541012197816 */ /* 0x000fe40000000019 */
[----:B------:R-:W-:Y:S01]  /*0af0*/  PRMT R27, R12, 0x5410, R27 ;  /* 0x000054100c1b7816 */ /* 0x000fe2000000001b */
[----:B------:R1:W-:Y:S01]  /*0b00*/  STG.E desc[UR6][R2.64], R23 ;  /* 0x0000001702007986 */ /* 0x0003e2000c101906 */
[----:B------:R-:W-:Y:S02]  /*0b10*/  IADD3.X R13, PT, PT, RZ, RZ, R13, P1, P2 ;  /* 0x000000ffff0d7210 */ /* 0x000fe40000fe440d */
[----:B------:R-:W-:Y:S01]  /*0b20*/  IADD3 R12, P1, PT, R10, R15, RZ ;  /* 0x0000000f0a0c7210 */ /* 0x000fe20007f3e0ff */
[----:B------:R1:W-:Y:S03]  /*0b30*/  STG.E desc[UR6][R6.64], R25 ;  /* 0x0000001906007986 */ /* 0x0003e6000c101906 */
[----:B------:R-:W-:Y:S01]  /*0b40*/  IADD3.X R13, PT, PT, RZ, RZ, R13, P1, P0 ;  /* 0x000000ffff0d7210 */ /* 0x000fe20000fe040d */
[----:B------:R1:W-:Y:S01]  /*0b50*/  STG.E desc[UR6][R4.64], R27 ;  /* 0x0000001b04007986 */ /* 0x0003e2000c101906 */
[----:B------:R-:W-:-:S04]  /*0b60*/  ISETP.GE.U32.AND P0, PT, R12, R9, PT ;  /* 0x000000090c00720c */ /* 0x000fc80003f06070 */
[----:B------:R-:W-:-:S13]  /*0b70*/  ISETP.GE.U32.AND.EX P0, PT, R13, R8, PT, P0 ;  /* 0x000000080d00720c */ /* 0x000fda0003f06100 */
[----:B-1----:R-:W-:Y:S05]  /*0b80*/  @!P0 BRA `(.L_x_322) ;  /* 0xfffffff800ec8947 */ /* 0x002fea000383ffff */
.L_x_315:
[----:B------:R-:W-:Y:S05]  /*0b90*/  BSYNC.RECONVERGENT B0 ;  /* 0x0000000000007941 */ /* 0x000fea0003800200 */
.L_x_314:
        /* <DEDUP_REMOVED lines=23> */
[----:B------:R-:W0:Y:S01]  /*0d10*/  LDC.U8 R4, c[0x0][0x388] ;  /* 0x0000e200ff047b82 */ /* 0x000e220000000000 */
[----:B------:R-:W-:Y:S01]  /*0d20*/  LOP3.LUT R14, R14, 0xfffffff8, RZ, 0xc0, !PT ;  /* 0xfffffff80e0e7812 */ /* 0x000fe200078ec0ff */
[----:B------:R-:W1:Y:S01]  /*0d30*/  LDCU.64 UR10, c[0x0][0x380] ;  /* 0x00007000ff0a77ac */ /* 0x000e620008000a00 */
[----:B------:R-:W-:Y:S01]  /*0d40*/  UPRMT UR4, UR8, 0x8880, URZ ;  /* 0x0000888008047896 */ /* 0x000fe200080000ff */
[----:B01----:R-:W-:-:S11]  /*0d50*/  PRMT R17, R4, 0x8880, RZ ;  /* 0x0000888004117816 */ /* 0x003fd600000000ff */
.L_x_324:
[C---:B0-----:R-:W-:Y:S02]  /*0d60*/  PRMT R6, R3.reuse, 0x9910, RZ ;  /* 0x0000991003067816 */ /* 0x041fe400000000ff */
[C---:B------:R-:W-:Y:S02]  /*0d70*/  IADD3 R4, P1, PT, R3.reuse, UR10, RZ ;  /* 0x0000000a03047c10 */ /* 0x040fe4000ff3e0ff */
[----:B------:R-:W-:Y:S01]  /*0d80*/  IADD3 R3, P2, PT, R3, 0x8, RZ ;  /* 0x0000000803037810 */ /* 0x000fe20007f5e0ff */
[----:B------:R-:W-:Y:S01]  /*0d90*/  IMAD R6, R6, UR4, R17 ;  /* 0x0000000406067c24 */ /* 0x000fe2000f8e0211 */
[----:B------:R-:W-:Y:S02]  /*0da0*/  IADD3.X R5, PT, PT, R2, UR11, RZ, P1, !PT ;  /* 0x0000000b02057c10 */ /* 0x000fe40008ffe4ff */
[----:B------:R-:W-:Y:S01]  /*0db0*/  IADD3 R14, P1, PT, R14, -0x8, RZ ;  /* 0xfffffff80e0e7810 */ /* 0x000fe20007f3e0ff */
[C---:B------:R-:W-:Y:S02]  /*0dc0*/  IMAD.IADD R7, R11.reuse, 0x1, R6 ;  /* 0x000000010b077824 */ /* 0x040fe400078e0206 */
[----:B------:R0:W-:Y:S01]  /*0dd0*/  STG.E.U8 desc[UR6][R4.64], R6 ;  /* 0x0000000604007986 */ /* 0x0001e2000c101106 */
[----:B------:R-:W-:Y:S01]  /*0de0*/  IADD3.X R16, PT, PT, R16, -0x1, RZ, P1, !PT ;  /* 0xffffffff10107810 */ /* 0x000fe20000ffe4ff */
[----:B------:R-:W-:Y:S01]  /*0df0*/  IMAD.IADD R8, R11, 0x1, R7 ;  /* 0x000000010b087824 */ /* 0x000fe200078e0207 */
[----:B------:R-:W-:Y:S01]  /*0e00*/  ISETP.NE.U32.AND P1, PT, R14, RZ, PT ;  /* 0x000000ff0e00720c */ /* 0x000fe20003f25070 */
[----:B------:R0:W-:Y:S01]  /*0e10*/  STG.E.U8 desc[UR6][R4.64+0x1], R7 ;  /* 0x0000010704007986 */ /* 0x0001e2000c101106 */
[----:B------:R-:W-:-:S02]  /*0e20*/  IMAD.X R2, RZ, RZ, R2, P2 ;  /* 0x000000ffff027224 */ /* 0x000fc400010e0602 */
[C---:B------:R-:W-:Y:S01]  /*0e30*/  IMAD.IADD R9, R11.reuse, 0x1, R8 ;  /* 0x000000010b097824 */ /* 0x040fe200078e0208 */
        /* <DEDUP_REMOVED lines=12> */
.L_x_323:
[----:B------:R-:W-:Y:S05]  /*0f00*/  @!P0 EXIT ;  /* 0x000000000000894d */ /* 0x000fea0003800000 */
[----:B------:R-:W-:Y:S02]  /*0f10*/  ISETP.GE.U32.AND P0, PT, R18, 0x4, PT ;  /* 0x000000041200780c */ /* 0x000fe40003f06070 */
[----:B0-----:R-:W-:Y:S02]  /*0f20*/  LOP3.LUT R10, R0, 0x3, RZ, 0xc0, !PT ;  /* 0x00000003000a7812 */ /* 0x001fe400078ec0ff */
[----:B------:R-:W-:Y:S02]  /*0f30*/  ISETP.GE.U32.AND.EX P0, PT, RZ, RZ, PT, P0 ;  /* 0x000000ffff00720c */ /* 0x000fe40003f06100 */
[----:B------:R-:W-:-:S04]  /*0f40*/  ISETP.NE.U32.AND P1, PT, R10, RZ, PT ;  /* 0x000000ff0a00720c */ /* 0x000fc80003f25070 */
[----:B------:R-:W-:-:S07]  /*0f50*/  ISETP.NE.AND.EX P1, PT, RZ, RZ, PT, P1 ;  /* 0x000000ffff00720c */ /* 0x000fce0003f25310 */
[----:B------:R-:W-:Y:S06]  /*0f60*/  @!P0 BRA `(.L_x_325) ;  /* 0x0000000000448947 */ /* 0x000fec0003800000 */
[----:B------:R-:W0:Y:S01]  /*0f70*/  LDC.U8 R4, c[0x0][0x388] ;  /* 0x0000e200ff047b82 */ /* 0x000e220000000000 */
[----:B------:R-:W1:Y:S01]  /*0f80*/  LDCU.64 UR10, c[0x0][0x380] ;  /* 0x00007000ff0a77ac */ /* 0x000e620008000a00 */
[C---:B------:R-:W-:Y:S01]  /*0f90*/  PRMT R6, R3.reuse, 0x9910, RZ ;  /* 0x0000991003067816 */ /* 0x040fe200000000ff */
[----:B------:R-:W-:Y:S01]  /*0fa0*/  UPRMT UR4, UR8, 0x8880, URZ ;  /* 0x0000888008047896 */ /* 0x000fe200080000ff */
[----:B0-----:R-:W-:Y:S02]  /*0fb0*/  PRMT R5, R4, 0x8880, RZ ;  /* 0x0000888004057816 */ /* 0x001fe400000000ff */
[----:B-1----:R-:W-:-:S03]  /*0fc0*/  IADD3 R4, P0, PT, R3, UR10, RZ ;  /* 0x0000000a03047c10 */ /* 0x002fc6000ff1e0ff */
[----:B------:R-:W-:Y:S01]  /*0fd0*/  IMAD R6, R6, UR4, R5 ;  /* 0x0000000406067c24 */ /* 0x000fe2000f8e0205 */
[----:B------:R-:W-:Y:S02]  /*0fe0*/  IADD3.X R5, PT, PT, R2, UR11, RZ, P0, !PT ;  /* 0x0000000b02057c10 */ /* 0x000fe400087fe4ff */
[----:B------:R-:W-:Y:S01]  /*0ff0*/  IADD3 R3, P0, PT, R3, 0x4, RZ ;  /* 0x0000000403037810 */ /* 0x000fe20007f1e0ff */
[C---:B------:R-:W-:Y:S02]  /*1000*/  IMAD.IADD R7, R11.reuse, 0x1, R6 ;  /* 0x000000010b077824 */ /* 0x040fe400078e0206 */
[----:B------:R0:W-:Y:S02]  /*1010*/  STG.E.U8 desc[UR6][R4.64], R6 ;  /* 0x0000000604007986 */ /* 0x0001e4000c101106 */
[----:B------:R-:W-:Y:S02]  /*1020*/  IMAD.IADD R8, R11, 0x1, R7 ;  /* 0x000000010b087824 */ /* 0x000fe400078e0207 */
[----:B------:R0:W-:Y:S01]  /*1030*/  STG.E.U8 desc[UR6][R4.64+0x1], R7 ;  /* 0x0000010704007986 */ /* 0x0001e2000c101106 */
[----:B------:R-:W-:-:S02]  /*1040*/  IMAD.X R2, RZ, RZ, R2, P0 ;  /* 0x000000ffff027224 */ /* 0x000fc400000e0602 */
[----:B------:R-:W-:Y:S01]  /*1050*/  IMAD.IADD R9, R11, 0x1, R8 ;  /* 0x000000010b097824 */ /* 0x000fe200078e0208 */
[----:B------:R0:W-:Y:S04]  /*1060*/  STG.E.U8 desc[UR6][R4.64+0x2], R8 ;  /* 0x0000020804007986 */ /* 0x0001e8000c101106 */
[----:B------:R0:W-:Y:S02]  /*1070*/  STG.E.U8 desc[UR6][R4.64+0x3], R9 ;  /* 0x0000030904007986 */ /* 0x0001e4000c101106 */
.L_x_325:
[----:B------:R-:W-:Y:S05]  /*1080*/  @!P1 EXIT ;  /* 0x000000000000994d */ /* 0x000fea0003800000 */
[----:B------:R-:W-:Y:S02]  /*1090*/  ISETP.NE.U32.AND P0, PT, R10, 0x1, PT ;  /* 0x000000010a00780c */ /* 0x000fe40003f05070 */
[----:B------:R-:W-:Y:S02]  /*10a0*/  LOP3.LUT R0, R0, 0x1, RZ, 0xc0, !PT ;  /* 0x0000000100007812 */ /* 0x000fe400078ec0ff */
[----:B------:R-:W-:Y:S02]  /*10b0*/  ISETP.NE.AND.EX P0, PT, RZ, RZ, PT, P0 ;  /* 0x000000ffff00720c */ /* 0x000fe40003f05300 */
[----:B------:R-:W-:-:S04]  /*10c0*/  ISETP.NE.U32.AND P1, PT, R0, 0x1, PT ;  /* 0x000000010000780c */ /* 0x000fc80003f25070 */
[----:B------:R-:W-:-:S07]  /*10d0*/  ISETP.NE.U32.AND.EX P1, PT, RZ, RZ, PT, P1 ;  /* 0x000000ffff00720c */ /* 0x000fce0003f25110 */
[----:B------:R-:W-:Y:S06]  /*10e0*/  @!P0 BRA `(.L_x_326) ;  /* 0x0000000000348947 */ /* 0x000fec0003800000 */
[----:B------:R-:W1:Y:S01]  /*10f0*/  LDC.U8 R0, c[0x0][0x388] ;  /* 0x0000e200ff007b82 */ /* 0x000e620000000000 */
[----:B------:R-:W2:Y:S01]  /*1100*/  LDCU.64 UR10, c[0x0][0x380] ;  /* 0x00007000ff0a77ac */ /* 0x000ea20008000a00 */
[C---:B0-----:R-:W-:Y:S01]  /*1110*/  PRMT R5, R3.reuse, 0x9910, RZ ;  /* 0x0000991003057816 */ /* 0x041fe200000000ff */
[----:B------:R-:W-:Y:S01]  /*1120*/  UPRMT UR4, UR8, 0x8880, URZ ;  /* 0x0000888008047896 */ /* 0x000fe200080000ff */
[----:B--2---:R-:W-:Y:S02]  /*1130*/  IADD3 R4, P0, PT, R3, UR10, RZ ;  /* 0x0000000a03047c10 */ /* 0x004fe4000ff1e0ff */
[----:B-1----:R-:W-:-:S05]  /*1140*/  PRMT R0, R0, 0x8880, RZ ;  /* 0x0000888000007816 */ /* 0x002fca00000000ff */
[----:B------:R-:W-:Y:S01]  /*1150*/  IMAD R0, R5, UR4, R0 ;  /* 0x0000000405007c24 */ /* 0x000fe2000f8e0200 */
[----:B------:R-:W-:Y:S02]  /*1160*/  IADD3.X R5, PT, PT, R2, UR11, RZ, P0, !PT ;  /* 0x0000000b02057c10 */ /* 0x000fe400087fe4ff */
[----:B------:R-:W-:Y:S01]  /*1170*/  IADD3 R3, P0, PT, R3, 0x2, RZ ;  /* 0x0000000203037810 */ /* 0x000fe20007f1e0ff */
[----:B------:R-:W-:Y:S02]  /*1180*/  IMAD.IADD R11, R11, 0x1, R0 ;  /* 0x000000010b0b7824 */ /* 0x000fe400078e0200 */
[----:B------:R1:W-:Y:S02]  /*1190*/  STG.E.U8 desc[UR6][R4.64], R0 ;  /* 0x0000000004007986 */ /* 0x0003e4000c101106 */
[----:B------:R-:W-:Y:S02]  /*11a0*/  IMAD.X R2, RZ, RZ, R2, P0 ;  /* 0x000000ffff027224 */ /* 0x000fe400000e0602 */
[----:B------:R1:W-:Y:S06]  /*11b0*/  STG.E.U8 desc[UR6][R4.64+0x1], R11 ;  /* 0x0000010b04007986 */ /* 0x0003ec000c101106 */
.L_x_326:
[----:B------:R-:W-:Y:S05]  /*11c0*/  @P1 EXIT ;  /* 0x000000000000194d */ /* 0x000fea0003800000 */
[----:B-1----:R-:W1:Y:S01]  /*11d0*/  LDC.U8 R0, c[0x0][0x388] ;  /* 0x0000e200ff007b82 */ /* 0x002e620000000000 */
[----:B------:R-:W2:Y:S01]  /*11e0*/  LDCU.64 UR10, c[0x0][0x380] ;  /* 0x00007000ff0a77ac */ /* 0x000ea20008000a00 */
[----:B0-----:R-:W-:Y:S01]  /*11f0*/  PRMT R4, R3, 0x9910, RZ ;  /* 0x0000991003047816 */ /* 0x001fe200000000ff */
[----:B------:R-:W-:Y:S01]  /*1200*/  UPRMT UR4, UR8, 0x8880, URZ ;  /* 0x0000888008047896 */ /* 0x000fe200080000ff */
[----:B-1----:R-:W-:-:S03]  /*1210*/  PRMT R5, R0, 0x8880, RZ ;  /* 0x0000888000057816 */ /* 0x002fc600000000ff */
[----:B------:R-:W-:Y:S01]  /*1220*/  IMAD.MOV.U32 R0, RZ, RZ, R4 ;  /* 0x000000ffff007224 */ /* 0x000fe200078e0004 */
[----:B--2---:R-:W-:Y:S01]  /*1230*/  IADD3 R4, P0, PT, R3, UR10, RZ ;  /* 0x0000000a03047c10 */ /* 0x004fe2000ff1e0ff */
[----:B------:R-:W-:-:S03]  /*1240*/  IMAD.MOV.U32 R3, RZ, RZ, R5 ;  /* 0x000000ffff037224 */ /* 0x000fc600078e0005 */
[----:B------:R-:W-:Y:S01]  /*1250*/  IADD3.X R5, PT, PT, R2, UR11, RZ, P0, !PT ;  /* 0x0000000b02057c10 */ /* 0x000fe200087fe4ff */
[----:B------:R-:W-:-:S05]  /*1260*/  IMAD R3, R0, UR4, R3 ;  /* 0x0000000400037c24 */ /* 0x000fca000f8e0203 */
[----:B------:R-:W-:Y:S01]  /*1270*/  STG.E.U8 desc[UR6][R4.64], R3 ;  /* 0x0000000304007986 */ /* 0x000fe2000c101106 */
[----:B------:R-:W-:Y:S05]  /*1280*/  EXIT ;  /* 0x000000000000794d */ /* 0x000fea0003800000 */
        .weak           $__internal_23_$__cuda_sm20_div_u64
        .type           $__internal_23_$__cuda_sm20_div_u64,@function
        .size           $__internal_23_$__cuda_sm20_div_u64,(.L_x_448 - $__internal_23_$__cuda_sm20_div_u64)
$__internal_23_$__cuda_sm20_div_u64:
[----:B------:R-:W-:-:S06]  /*1290*/  IMAD.MOV.U32 R11, RZ, RZ, RZ ;  /* 0x000000ffff0b7224 */ /* 0x000fcc00078e00ff */
        /* <DEDUP_REMOVED lines=63> */
[----:B------:R-:W-:Y:S06]  /*1690*/  RET.REL.NODEC R4 `(arange_i8_vec4) ;  /* 0xffffffe804587950 */ /* 0x000fec0003c3ffff */
.L_x_327:
        /* <DEDUP_REMOVED lines=14> */
.L_x_448:


//--------------------- .text.arange_f64_vec2     --------------------------
	.section	.text.arange_f64_vec2,"ax",@progbits
	.align	128
        .global         arange_f64_vec2
        .type           arange_f64_vec2,@function
        .size           arange_f64_vec2,(.L_x_449 - arange_f64_vec2)
        .other          arange_f64_vec2,@"STO_CUDA_ENTRY STV_DEFAULT"
arange_f64_vec2:
.text.arange_f64_vec2:
        /* <DEDUP_REMOVED lines=10> */
[----:B------:R-:W0:Y:S02]  /*00a0*/  LDCU.64 UR12, c[0x0][0x380] ;  /* 0x00007000ff0c77ac */ /* 0x000e240008000a00 */
        /* <DEDUP_REMOVED lines=41> */
.L_x_331:
[----:B------:R-:W-:-:S07]  /*0340*/  MOV R6, 0x360 ;  /* 0x0000036000067802 */ /* 0x000fce0000000f00 */
[----:B------:R-:W-:Y:S05]  /*0350*/  CALL.REL.NOINC `($__internal_24_$__cuda_sm20_div_u64) ;  /* 0x0000000c00b87944 */ /* 0x000fea0003c00000 */
[----:B------:R-:W-:Y:S02]  /*0360*/  IMAD.MOV.U32 R6, RZ, RZ, R5 ;  /* 0x000000ffff067224 */ /* 0x000fe400078e0005 */
[----:B------:R-:W-:-:S07]  /*0370*/  IMAD.MOV.U32 R7, RZ, RZ, R8 ;  /* 0x000000ffff077224 */ /* 0x000fce00078e0008 */
.L_x_332:
[----:B------:R-:W-:Y:S05]  /*0380*/  BSYNC.RECONVERGENT B1 ;  /* 0x0000000000017941 */ /* 0x000fea0003800200 */
.L_x_330:
        /* <DEDUP_REMOVED lines=12> */
[----:B------:R-:W1:Y:S01]  /*0450*/  LDC.64 R8, c[0x0][0x388] ;  /* 0x0000e200ff087b82 */ /* 0x000e620000000a00 */
[----:B------:R-:W-:Y:S01]  /*0460*/  VIADD R12, R4, 0x1 ;  /* 0x00000001040c7836 */ /* 0x000fe20000000000 */
[--C-:B------:R-:W-:Y:S01]  /*0470*/  SHF.R.U32.HI R14, RZ, 0x1f, R0.reuse ;  /* 0x0000001fff0e7819 */ /* 0x100fe20000011600 */
[----:B------:R-:W-:Y:S02]  /*0480*/  IMAD.SHL.U32 R15, R0, 0x2, RZ ;  /* 0x00000002000f7824 */ /* 0x000fe400078e00ff */
[----:B------:R-:W-:Y:S01]  /*0490*/  IMAD.MOV.U32 R13, RZ, RZ, RZ ;  /* 0x000000ffff0d7224 */ /* 0x000fe200078e00ff */
[----:B------:R-:W-:Y:S01]  /*04a0*/  LOP3.LUT R12, R12, 0x3, RZ, 0xc0, !PT ;  /* 0x000000030c0c7812 */ /* 0x000fe200078ec0ff */
[----:B------:R-:W-:Y:S02]  /*04b0*/  IMAD.MOV.U32 R29, RZ, RZ, R0 ;  /* 0x000000ffff1d7224 */ /* 0x000fe400078e0000 */
[----:B------:R-:W-:Y:S01]  /*04c0*/  IMAD.MOV.U32 R26, RZ, RZ, RZ ;  /* 0x000000ffff1a7224 */ /* 0x000fe200078e00ff */
[----:B0-----:R-:W-:-:S04]  /*04d0*/  LEA R17, P1, R0, UR6, 0x4 ;  /* 0x0000000600117c11 */ /* 0x001fc8000f8220ff */
[----:B------:R-:W-:-:S09]  /*04e0*/  LEA.HI.X R18, R0, UR7, RZ, 0x4, P1 ;  /* 0x0000000700127c11 */ /* 0x000fd200088f24ff */
.L_x_335:
[----:B0-----:R-:W-:Y:S01]  /*04f0*/  IMAD.MOV.U32 R10, RZ, RZ, R15 ;  /* 0x000000ffff0a7224 */ /* 0x001fe200078e000f */
[----:B------:R-:W-:Y:S01]  /*0500*/  IADD3 R12, P1, PT, R12, -0x1, RZ ;  /* 0xffffffff0c0c7810 */ /* 0x000fe20007f3e0ff */
[----:B------:R-:W-:Y:S01]  /*0510*/  IMAD.MOV.U32 R11, RZ, RZ, R14 ;  /* 0x000000ffff0b7224 */ /* 0x000fe200078e000e */
[----:B------:R-:W-:Y:S02]  /*0520*/  IADD3 R29, P2, PT, R16, R29, RZ ;  /* 0x0000001d101d7210 */ /* 0x000fe40007f5e0ff */
[----:B------:R-:W-:Y:S01]  /*0530*/  IADD3.X R13, PT, PT, R13, -0x1, RZ, P1, !PT ;  /* 0xffffffff0d0d7810 */ /* 0x000fe20000ffe4ff */
[----:B------:R0:W1:Y:S01]  /*0540*/  I2F.F64.U64 R4, R10 ;  /* 0x0000000a00047312 */ /* 0x0000620000301800 */
[----:B------:R-:W-:Y:S01]  /*0550*/  ISETP.NE.U32.AND P1, PT, R12, RZ, PT ;  /* 0x000000ff0c00720c */ /* 0x000fe20003f25070 */
[----:B------:R-:W-:Y:S01]  /*0560*/  IMAD.X R26, RZ, RZ, R26, P2 ;  /* 0x000000ffff1a7224 */ /* 0x000fe200010e061a */
[----:B------:R-:W-:Y:S02]  /*0570*/  LEA R15, P4, R16, R15, 0x1 ;  /* 0x0000000f100f7211 */ /* 0x000fe400078808ff */
[----:B------:R-:W-:-:S02]  /*0580*/  ISETP.NE.AND.EX P1, PT, R13, RZ, PT, P1 ;  /* 0x000000ff0d00720c */ /* 0x000fc40003f25310 */
[C---:B------:R-:W-:Y:S01]  /*0590*/  LEA.HI.X R14, R16.reuse, R14, RZ, 0x1, P4 ;  /* 0x0000000e100e7211 */ /* 0x040fe200020f0cff */
[----:B0-----:R-:W-:Y:S01]  /*05a0*/  IMAD.MOV.U32 R10, RZ, RZ, R17 ;  /* 0x000000ffff0a7224 */ /* 0x001fe200078e0011 */
[C---:B------:R-:W-:Y:S01]  /*05b0*/  LEA R17, P3, R16.reuse, R17, 0x4 ;  /* 0x0000001110117211 */ /* 0x040fe200078620ff */
[----:B------:R-:W-:Y:S01]  /*05c0*/  IMAD.MOV.U32 R11, RZ, RZ, R18 ;  /* 0x000000ffff0b7224 */ /* 0x000fe200078e0012 */
[----:B-1----:R-:W-:Y:S02]  /*05d0*/  DFMA R4, R4, UR8, R8 ;  /* 0x0000000804047c2b */ /* 0x002fe40008000008 */
[----:B------:R-:W-:-:S06]  /*05e0*/  LEA.HI.X R18, R16, R18, RZ, 0x4, P3 ;  /* 0x0000001210127211 */ /* 0x000fcc00018f24ff */
[----:B------:R-:W-:-:S07]  /*05f0*/  DADD R6, R4, UR8 ;  /* 0x0000000804067e29 */ /* 0x000fce0008000000 */
[----:B------:R0:W-:Y:S01]  /*0600*/  STG.E.128 desc[UR4][R10.64], R4 ;  /* 0x000000040a007986 */ /* 0x0001e2000c101d04 */
[----:B------:R-:W-:Y:S05]  /*0610*/  @P1 BRA `(.L_x_335) ;  /* 0xfffffffc00b41947 */ /* 0x000fea000383ffff */
.L_x_334:
[----:B------:R-:W-:Y:S05]  /*0620*/  BSYNC.RECONVERGENT B1 ;  /* 0x0000000000017941 */ /* 0x000fea0003800200 */
.L_x_333:
[----:B------:R-:W-:Y:S05]  /*0630*/  @!P0 BRA `(.L_x_329) ;  /* 0x0000000000b88947 */ /* 0x000fea0003800000 */
[----:B------:R-:W1:Y:S01]  /*0640*/  LDC.64 R18, c[0x0][0x388] ;  /* 0x0000e200ff127b82 */ /* 0x000e620000000a00 */
[----:B------:R-:W-:Y:S01]  /*0650*/  IMAD.SHL.U32 R25, R16, 0x10, RZ ;  /* 0x0000001010197824 */ /* 0x000fe200078e00ff */
[----:B------:R-:W-:-:S07]  /*0660*/  SHF.R.U32.HI R24, RZ, 0x1c, R16 ;  /* 0x0000001cff187819 */ /* 0x000fce0000011610 */
.L_x_336:
[----:B0-----:R-:W-:Y:S01]  /*0670*/  IADD3 R5, P0, PT, R16, R29, RZ ;  /* 0x0000001d10057210 */ /* 0x001fe20007f1e0ff */
[C---:B------:R-:W-:Y:S01]  /*0680*/  IMAD.SHL.U32 R20, R29.reuse, 0x2, RZ ;  /* 0x000000021d147824 */ /* 0x040fe200078e00ff */
[----:B------:R-:W-:-:S03]  /*0690*/  SHF.L.U64.HI R21, R29, 0x1, R26 ;  /* 0x000000011d157819 */ /* 0x000fc6000001021a */
[----:B------:R-:W-:Y:S01]  /*06a0*/  IMAD.X R6, RZ, RZ, R26, P0 ;  /* 0x000000ffff067224 */ /* 0x000fe200000e061a */
[C---:B------:R-:W-:Y:S01]  /*06b0*/  IADD3 R7, P0, PT, R16.reuse, R5, RZ ;  /* 0x0000000510077210 */ /* 0x040fe20007f1e0ff */
[C---:B------:R-:W-:Y:S01]  /*06c0*/  IMAD.SHL.U32 R4, R5.reuse, 0x2, RZ ;  /* 0x0000000205047824 */ /* 0x040fe200078e00ff */
[----:B------:R-:W1:Y:S02]  /*06d0*/  I2F.F64.U64 R20, R20 ;  /* 0x0000001400147312 */ /* 0x000e640000301800 */
[--C-:B------:R-:W-:Y:S01]  /*06e0*/  SHF.L.U64.HI R5, R5, 0x1, R6.reuse ;  /* 0x0000000105057819 */ /* 0x100fe20000010206 */
[----:B------:R-:W-:Y:S01]  /*06f0*/  IMAD.X R6, RZ, RZ, R6, P0 ;  /* 0x000000ffff067224 */ /* 0x000fe200000e0606 */
[----:B------:R-:W-:Y:S01]  /*0700*/  IADD3 R28, P0, PT, R16, R7, RZ ;  /* 0x00000007101c7210 */ /* 0x000fe20007f1e0ff */
[----:B------:R-:W-:-:S03]  /*0710*/  IMAD.SHL.U32 R8, R7, 0x2, RZ ;  /* 0x0000000207087824 */ /* 0x000fc600078e00ff */
[----:B------:R-:W0:Y:S01]  /*0720*/  I2F.F64.U64 R4, R4 ;  /* 0x0000000400047312 */ /* 0x000e220000301800 */
[--C-:B------:R-:W-:Y:S01]  /*0730*/  IMAD.X R17, RZ, RZ, R6.reuse, P0 ;  /* 0x000000ffff117224 */ /* 0x100fe200000e0606 */
[----:B------:R-:W-:Y:S01]  /*0740*/  SHF.L.U64.HI R9, R7, 0x1, R6 ;  /* 0x0000000107097819 */ /* 0x000fe20000010206 */
[C---:B------:R-:W-:Y:S01]  /*0750*/  IMAD.SHL.U32 R12, R28.reuse, 0x2, RZ ;  /* 0x000000021c0c7824 */ /* 0x040fe200078e00ff */
[C---:B------:R-:W-:Y:S02]  /*0760*/  LEA R14, P0, R29.reuse, UR12, 0x4 ;  /* 0x0000000c1d0e7c11 */ /* 0x040fe4000f8020ff */
[----:B------:R-:W-:Y:S01]  /*0770*/  SHF.L.U64.HI R13, R28, 0x1, R17 ;  /* 0x000000011c0d7819 */ /* 0x000fe20000010211 */
[----:B-1----:R-:W-:Y:S01]  /*0780*/  DFMA R20, R20, UR10, R18 ;  /* 0x0000000a14147c2b */ /* 0x002fe20008000012 */
[----:B------:R-:W1:Y:S01]  /*0790*/  I2F.F64.U64 R8, R8 ;  /* 0x0000000800087312 */ /* 0x000e620000301800 */
[----:B------:R-:W-:Y:S02]  /*07a0*/  LEA.HI.X R15, R29, UR13, R26, 0x4, P0 ;  /* 0x0000000d1d0f7c11 */ /* 0x000fe400080f241a */
[----:B------:R-:W-:-:S04]  /*07b0*/  IADD3 R10, P0, PT, R25, R14, RZ ;  /* 0x0000000e190a7210 */ /* 0x000fc80007f1e0ff */
[----:B------:R-:W-:Y:S01]  /*07c0*/  DADD R22, R20, UR10 ;  /* 0x0000000a14167e29 */ /* 0x000fe20008000000 */
[----:B------:R-:W2:Y:S01]  /*07d0*/  I2F.F64.U64 R12, R12 ;  /* 0x0000000c000c7312 */ /* 0x000ea20000301800 */
[----:B0-----:R-:W-:Y:S01]  /*07e0*/  DFMA R4, R4, UR10, R18 ;  /* 0x0000000a04047c2b */ /* 0x001fe20008000012 */
[----:B------:R-:W-:-:S04]  /*07f0*/  IMAD.X R11, R24, 0x1, R15, P0 ;  /* 0x00000001180b7824 */ /* 0x000fc800000e060f */
[----:B------:R0:W-:Y:S01]  /*0800*/  STG.E.128 desc[UR4][R14.64], R20 ;  /* 0x000000140e007986 */ /* 0x0001e2000c101d04 */
[--C-:B-1----:R-:W-:Y:S02]  /*0810*/  DFMA R8, R8, UR10, R18.reuse ;  /* 0x0000000a08087c2b */ /* 0x102fe40008000012 */
[----:B------:R-:W-:Y:S02]  /*0820*/  DADD R6, R4, UR10 ;  /* 0x0000000a04067e29 */ /* 0x000fe40008000000 */
[----:B--2---:R-:W-:-:S05]  /*0830*/  DFMA R12, R12, UR10, R18 ;  /* 0x0000000a0c0c7c2b */ /* 0x004fca0008000012 */
[----:B------:R1:W-:Y:S01]  /*0840*/  STG.E.128 desc[UR4][R10.64], R4 ;  /* 0x000000040a007986 */ /* 0x0003e2000c101d04 */
[----:B0-----:R-:W-:Y:S02]  /*0850*/  IADD3 R20, P0, PT, R25, R10, RZ ;  /* 0x0000000a19147210 */ /* 0x001fe40007f1e0ff */
[----:B------:R-:W-:-:S03]  /*0860*/  DADD R14, R12, UR10 ;  /* 0x0000000a0c0e7e29 */ /* 0x000fc60008000000 */
[----:B------:R-:W-:Y:S01]  /*0870*/  IMAD.X R21, R24, 0x1, R11, P0 ;  /* 0x0000000118157824 */ /* 0x000fe200000e060b */
[----:B------:R-:W-:Y:S01]  /*0880*/  IADD3 R26, P0, PT, R25, R20, RZ ;  /* 0x00000014191a7210 */ /* 0x000fe20007f1e0ff */
[----:B-1----:R-:W-:-:S04]  /*0890*/  DADD R10, R8, UR10 ;  /* 0x0000000a080a7e29 */ /* 0x002fc80008000000 */
[----:B------:R-:W-:Y:S01]  /*08a0*/  IMAD.X R27, R24, 0x1, R21, P0 ;  /* 0x00000001181b7824 */ /* 0x000fe200000e0615 */
[----:B------:R-:W-:Y:S02]  /*08b0*/  IADD3 R29, P0, PT, R16, R28, RZ ;  /* 0x0000001c101d7210 */ /* 0x000fe40007f1e0ff */
[----:B------:R-:W-:Y:S04]  /*08c0*/  STG.E.128 desc[UR4][R20.64], R8 ;  /* 0x0000000814007986 */ /* 0x000fe8000c101d04 */
[----:B------:R0:W-:Y:S02]  /*08d0*/  STG.E.128 desc[UR4][R26.64], R12 ;  /* 0x0000000c1a007986 */ /* 0x0001e4000c101d04 */
[----:B0-----:R-:W-:Y:S01]  /*08e0*/  IMAD.X R26, RZ, RZ, R17, P0 ;  /* 0x000000ffff1a7224 */ /* 0x001fe200000e0611 */
[----:B------:R-:W-:-:S04]  /*08f0*/  ISETP.GE.U32.AND P0, PT, R29, R3, PT ;  /* 0x000000031d00720c */ /* 0x000fc80003f06070 */
[----:B------:R-:W-:-:S13]  /*0900*/  ISETP.GE.U32.AND.EX P0, PT, R26, R2, PT, P0 ;  /* 0x000000021a00720c */ /* 0x000fda0003f06100 */
[----:B------:R-:W-:Y:S05]  /*0910*/  @!P0 BRA `(.L_x_336) ;  /* 0xfffffffc00548947 */ /* 0x000fea000383ffff */
.L_x_329:
[----:B------:R-:W-:Y:S05]  /*0920*/  BSYNC.RECONVERGENT B0 ;  /* 0x0000000000007941 */ /* 0x000fea0003800200 */
.L_x_328:
        /* <DEDUP_REMOVED lines=25> */
[----:B------:R-:W-:Y:S01]  /*0ac0*/  LOP3.LUT R27, R6, 0xfffffff8, RZ, 0xc0, !PT ;  /* 0xfffffff8061b7812 */ /* 0x000fe200078ec0ff */
[----:B------:R-:W1:Y:S06]  /*0ad0*/  LDCU.64 UR6, c[0x0][0x390] ;  /* 0x00007200ff0677ac */ /* 0x000e6c0008000a00 */
[----:B------:R-:W2:Y:S01]  /*0ae0*/  LDC.64 R8, c[0x0][0x388] ;  /* 0x0000e200ff087b82 */ /* 0x000ea20000000a00 */
[----:B0-----:R-:W-:-:S04]  /*0af0*/  LEA R24, P1, R3, R24, 0x4 ;  /* 0x0000001803187211 */ /* 0x001fc800078220ff */
[----:B------:R-:W-:Y:S02]  /*0b00*/  IADD3 R24, P2, PT, R24, 0x20, RZ ;  /* 0x0000002018187810 */ /* 0x000fe40007f5e0ff */
[----:B------:R-:W-:-:S05]  /*0b10*/  LEA.HI.X R2, R3, R25, R2, 0x4, P1 ;  /* 0x0000001903027211 */ /* 0x000fca00008f2402 */
[----:B-12---:R-:W-:-:S07]  /*0b20*/  IMAD.X R25, RZ, RZ, R2, P2 ;  /* 0x000000ffff197224 */ /* 0x006fce00010e0602 */
.L_x_338:
[C---:B0-----:R-:W-:Y:S01]  /*0b30*/  IADD3 R12, P1, PT, R4.reuse, 0x1, RZ ;  /* 0x00000001040c7810 */ /* 0x041fe20007f3e0ff */
[----:B------:R-:W-:Y:S01]  /*0b40*/  IMAD.MOV.U32 R2, RZ, RZ, R24 ;  /* 0x000000ffff027224 */ /* 0x000fe200078e0018 */
[----:B------:R-:W0:Y:S01]  /*0b50*/  I2F.F64.U64 R22, R4 ;  /* 0x0000000400167312 */ /* 0x000e220000301800 */
[----:B------:R-:W-:Y:S02]  /*0b60*/  IMAD.MOV.U32 R3, RZ, RZ, R25 ;  /* 0x000000ffff037224 */ /* 0x000fe400078e0019 */
[----:B------:R-:W-:Y:S01]  /*0b70*/  IMAD.X R13, RZ, RZ, R5, P1 ;  /* 0x000000ffff0d7224 */ /* 0x000fe200008e0605 */
[----:B------:R-:W-:-:S05]  /*0b80*/  IADD3 R18, P1, PT, R4, 0x2, RZ ;  /* 0x0000000204127810 */ /* 0x000fca0007f3e0ff */
[--C-:B------:R-:W-:Y:S01]  /*0b90*/  IMAD.X R19, RZ, RZ, R5.reuse, P1 ;  /* 0x000000ffff137224 */ /* 0x100fe200008e0605 */
[C---:B------:R-:W-:Y:S01]  /*0ba0*/  IADD3 R10, P1, PT, R4.reuse, 0x3, RZ ;  /* 0x00000003040a7810 */ /* 0x040fe20007f3e0ff */
[----:B------:R-:W1:Y:S04]  /*0bb0*/  I2F.F64.U64 R12, R12 ;  /* 0x0000000c000c7312 */ /* 0x000e680000301800 */
[--C-:B------:R-:W-:Y:S01]  /*0bc0*/  IMAD.X R11, RZ, RZ, R5.reuse, P1 ;  /* 0x000000ffff0b7224 */ /* 0x100fe200008e0605 */
[C---:B------:R-:W-:Y:S01]  /*0bd0*/  IADD3 R16, P1, PT, R4.reuse, 0x4, RZ ;  /* 0x0000000404107810 */ /* 0x040fe20007f3e0ff */
[----:B0-----:R-:W-:Y:S02]  /*0be0*/  DFMA R22, R22, UR6, R8 ;  /* 0x0000000616167c2b */ /* 0x001fe40008000008 */
[----:B------:R-:W0:Y:S02]  /*0bf0*/  I2F.F64.U64 R18, R18 ;  /* 0x0000001200127312 */ /* 0x000e240000301800 */
[----:B------:R-:W-:Y:S01]  /*0c00*/  IMAD.X R17, RZ, RZ, R5, P1 ;  /* 0x000000ffff117224 */ /* 0x000fe200008e0605 */
[----:B------:R-:W-:-:S02]  /*0c10*/  IADD3 R14, P1, PT, R4, 0x5, RZ ;  /* 0x00000005040e7810 */ /* 0x000fc40007f3e0ff */
[----:B------:R2:W-:Y:S01]  /*0c20*/  STG.E.64 desc[UR4][R2.64+-0x20], R22 ;  /* 0xffffe01602007986 */ /* 0x0005e2000c101b04 */
[--C-:B-1----:R-:W-:Y:S02]  /*0c30*/  DFMA R12, R12, UR6, R8.reuse ;  /* 0x000000060c0c7c2b */ /* 0x102fe40008000008 */
[--C-:B------:R-:W-:Y:S01]  /*0c40*/  IMAD.X R15, RZ, RZ, R5.reuse, P1 ;  /* 0x000000ffff0f7224 */ /* 0x100fe200008e0605 */
[C---:B------:R-:W-:Y:S01]  /*0c50*/  IADD3 R20, P1, PT, R4.reuse, 0x6, RZ ;  /* 0x0000000604147810 */ /* 0x040fe20007f3e0ff */
[----:B------:R-:W1:Y:S04]  /*0c60*/  I2F.F64.U64 R10, R10 ;  /* 0x0000000a000a7312 */ /* 0x000e680000301800 */
[--C-:B------:R-:W-:Y:S01]  /*0c70*/  IMAD.X R21, RZ, RZ, R5.reuse, P1 ;  /* 0x000000ffff157224 */ /* 0x100fe200008e0605 */
[C---:B------:R-:W-:Y:S01]  /*0c80*/  IADD3 R24, P1, PT, R4.reuse, 0x7, RZ ;  /* 0x0000000704187810 */ /* 0x040fe20007f3e0ff */
[----:B0-----:R-:W-:Y:S01]  /*0c90*/  DFMA R18, R18, UR6, R8 ;  /* 0x0000000612127c2b */ /* 0x001fe20008000008 */
[----:B------:R0:W-:Y:S01]  /*0ca0*/  STG.E.64 desc[UR4][R2.64+-0x18], R12 ;  /* 0xffffe80c02007986 */ /* 0x0001e2000c101b04 */
[----:B------:R-:W3:Y:S01]  /*0cb0*/  I2F.F64.U64 R16, R16 ;  /* 0x0000001000107312 */ /* 0x000ee20000301800 */
[----:B------:R-:W-:Y:S01]  /*0cc0*/  IADD3 R4, P2, PT, R4, 0x8, RZ ;  /* 0x0000000804047810 */ /* 0x000fe20007f5e0ff */
[----:B------:R-:W-:Y:S01]  /*0cd0*/  IMAD.X R25, RZ, RZ, R5, P1 ;  /* 0x000000ffff197224 */ /* 0x000fe200008e0605 */
[----:B------:R-:W-:-:S02]  /*0ce0*/  IADD3 R27, P1, PT, R27, -0x8, RZ ;  /* 0xfffffff81b1b7810 */ /* 0x000fc40007f3e0ff */
[----:B------:R0:W-:Y:S01]  /*0cf0*/  STG.E.64 desc[UR4][R2.64+-0x10], R18 ;  /* 0xfffff01202007986 */ /* 0x0001e2000c101b04 */
[----:B------:R-:W-:Y:S01]  /*0d00*/  IMAD.X R5, RZ, RZ, R5, P2 ;  /* 0x000000ffff057224 */ /* 0x000fe200010e0605 */
[----:B-1----:R-:W-:Y:S01]  /*0d10*/  DFMA R10, R10, UR6, R8 ;  /* 0x000000060a0a7c2b */ /* 0x002fe20008000008 */
[----:B------:R-:W1:Y:S01]  /*0d20*/  I2F.F64.U64 R14, R14 ;  /* 0x0000000e000e7312 */ /* 0x000e620000301800 */
[----:B------:R-:W-:Y:S02]  /*0d30*/  IADD3.X R26, PT, PT, R26, -0x1, RZ, P1, !PT ;  /* 0xffffffff1a1a7810 */ /* 0x000fe40000ffe4ff */
[----:B------:R-:W-:-:S03]  /*0d40*/  ISETP.NE.U32.AND P1, PT, R27, RZ, PT ;  /* 0x000000ff1b00720c */ /* 0x000fc60003f25070 */
[----:B------:R0:W-:Y:S01]  /*0d50*/  STG.E.64 desc[UR4][R2.64+-0x8], R10 ;  /* 0xfffff80a02007986 */ /* 0x0001e2000c101b04 */
[----:B---3--:R-:W-:Y:S01]  /*0d60*/  DFMA R16, R16, UR6, R8 ;  /* 0x0000000610107c2b */ /* 0x008fe20008000008 */
[----:B------:R-:W2:Y:S01]  /*0d70*/  I2F.F64.U64 R20, R20 ;  /* 0x0000001400147312 */ /* 0x000ea20000301800 */
[----:B------:R-:W-:-:S05]  /*0d80*/  ISETP.NE.AND.EX P1, PT, R26, RZ, PT, P1 ;  /* 0x000000ff1a00720c */ /* 0x000fca0003f25310 */
[----:B------:R0:W-:Y:S01]  /*0d90*/  STG.E.64 desc[UR4][R2.64], R16 ;  /* 0x0000001002007986 */ /* 0x0001e2000c101b04 */
[--C-:B-1----:R-:W-:Y:S01]  /*0da0*/  DFMA R14, R14, UR6, R8.reuse ;  /* 0x000000060e0e7c2b */ /* 0x102fe20008000008 */
[----:B------:R-:W1:Y:S06]  /*0db0*/  I2F.F64.U64 R24, R24 ;  /* 0x0000001800187312 */ /* 0x000e6c0000301800 */
[----:B------:R0:W-:Y:S01]  /*0dc0*/  STG.E.64 desc[UR4][R2.64+0x8], R14 ;  /* 0x0000080e02007986 */ /* 0x0001e2000c101b04 */
[----:B--2---:R-:W-:-:S07]  /*0dd0*/  DFMA R22, R20, UR6, R8 ;  /* 0x0000000614167c2b */ /* 0x004fce0008000008 */
[----:B------:R0:W-:Y:S01]  /*0de0*/  STG.E.64 desc[UR4][R2.64+0x10], R22 ;  /* 0x0000101602007986 */ /* 0x0001e2000c101b04 */
[----:B-1----:R-:W-:Y:S01]  /*0df0*/  DFMA R28, R24, UR6, R8 ;  /* 0x00000006181c7c2b */ /* 0x002fe20008000008 */
[----:B------:R-:W-:-:S06]  /*0e00*/  IADD3 R24, P3, PT, R2, 0x40, RZ ;  /* 0x0000004002187810 */ /* 0x000fcc0007f7e0ff */
[----:B------:R0:W-:Y:S01]  /*0e10*/  STG.E.64 desc[UR4][R2.64+0x18], R28 ;  /* 0x0000181c02007986 */ /* 0x0001e2000c101b04 */
[----:B------:R-:W-:Y:S01]  /*0e20*/  IMAD.X R25, RZ, RZ, R3, P3 ;  /* 0x000000ffff197224 */ /* 0x000fe200018e0603 */
[----:B------:R-:W-:Y:S06]  /*0e30*/  @P1 BRA `(.L_x_338) ;  /* 0xfffffffc003c1947 */ /* 0x000fec000383ffff */
.L_x_337:
[----:B------:R-:W-:Y:S05]  /*0e40*/  @!P0 EXIT ;  /* 0x000000000000894d */ /* 0x000fea0003800000 */
[----:B------:R-:W-:Y:S02]  /*0e50*/  ISETP.GE.U32.AND P1, PT, R0, 0x4, PT ;  /* 0x000000040000780c */ /* 0x000fe40003f26070 */
[----:B------:R-:W-:Y:S02]  /*0e60*/  LOP3.LUT R6, R6, 0x3, RZ, 0xc0, !PT ;  /* 0x0000000306067812 */ /* 0x000fe400078ec0ff */
[----:B------:R-:W-:Y:S02]  /*0e70*/  ISETP.GE.U32.AND.EX P1, PT, RZ, RZ, PT, P1 ;  /* 0x000000ffff00720c */ /* 0x000fe40003f26110 */
[----:B------:R-:W-:-:S04]  /*0e80*/  ISETP.NE.U32.AND P0, PT, R6, RZ, PT ;  /* 0x000000ff0600720c */ /* 0x000fc80003f05070 */
[----:B------:R-:W-:-:S07]  /*0e90*/  ISETP.NE.AND.EX P0, PT, RZ, RZ, PT, P0 ;  /* 0x000000ffff00720c */ /* 0x000fce0003f05300 */
[----:B------:R-:W-:Y:S06]  /*0ea0*/  @!P1 BRA `(.L_x_339) ;  /* 0x0000000000649947 */ /* 0x000fec0003800000 */
[C---:B0-----:R-:W-:Y:S01]  /*0eb0*/  IADD3 R12, P1, PT, R4.reuse, 0x1, RZ ;  /* 0x00000001040c7810 */ /* 0x041fe20007f3e0ff */
[----:B------:R-:W0:Y:S01]  /*0ec0*/  LDC.64 R2, c[0x0][0x380] ;  /* 0x0000e000ff027b82 */ /* 0x000e220000000a00 */
[----:B------:R-:W1:Y:S01]  /*0ed0*/  LDCU.64 UR6, c[0x0][0x390] ;  /* 0x00007200ff0677ac */ /* 0x000e620008000a00 */
[----:B------:R2:W1:Y:S02]  /*0ee0*/  I2F.F64.U64 R10, R4 ;  /* 0x00000004000a7312 */ /* 0x0004640000301800 */
[----:B------:R-:W-:Y:S01]  /*0ef0*/  IMAD.X R13, RZ, RZ, R5, P1 ;  /* 0x000000ffff0d7224 */ /* 0x000fe200008e0605 */
[----:B------:R-:W-:-:S03]  /*0f00*/  IADD3 R18, P1, PT, R4, 0x2, RZ ;  /* 0x0000000204127810 */ /* 0x000fc60007f3e0ff */
[----:B------:R-:W1:Y:S02]  /*0f10*/  LDC.64 R8, c[0x0][0x388] ;  /* 0x0000e200ff087b82 */ /* 0x000e640000000a00 */
[--C-:B------:R-:W-:Y:S01]  /*0f20*/  IMAD.X R19, RZ, RZ, R5.reuse, P1 ;  /* 0x000000ffff137224 */ /* 0x100fe200008e0605 */
[----:B------:R-:W-:Y:S01]  /*0f30*/  IADD3 R20, P1, PT, R4, 0x3, RZ ;  /* 0x0000000304147810 */ /* 0x000fe20007f3e0ff */
[----:B------:R-:W3:Y:S04]  /*0f40*/  I2F.F64.U64 R12, R12 ;  /* 0x0000000c000c7312 */ /* 0x000ee80000301800 */
[----:B------:R-:W-:-:S04]  /*0f50*/  IMAD.X R21, RZ, RZ, R5, P1 ;  /* 0x000000ffff157224 */ /* 0x000fc800008e0605 */
[----:B------:R-:W4:Y:S01]  /*0f60*/  I2F.F64.U64 R14, R18 ;  /* 0x00000012000e7312 */ /* 0x000f220000301800 */
[----:B0-----:R-:W-:-:S07]  /*0f70*/  LEA R2, P1, R4, R2, 0x3 ;  /* 0x0000000204027211 */ /* 0x001fce00078218ff */
[----:B------:R-:W0:Y:S01]  /*0f80*/  I2F.F64.U64 R16, R20 ;  /* 0x0000001400107312 */ /* 0x000e220000301800 */
[C-C-:B------:R-:W-:Y:S02]  /*0f90*/  LEA.HI.X R3, R4.reuse, R3, R5.reuse, 0x3, P1 ;  /* 0x0000000304037211 */ /* 0x140fe400008f1c05 */
[----:B--2---:R-:W-:Y:S01]  /*0fa0*/  IADD3 R4, P1, PT, R4, 0x4, RZ ;  /* 0x0000000404047810 */ /* 0x004fe20007f3e0ff */
[--C-:B-1----:R-:W-:Y:S02]  /*0fb0*/  DFMA R10, R10, UR6, R8.reuse ;  /* 0x000000060a0a7c2b */ /* 0x102fe40008000008 */
[--C-:B---3--:R-:W-:Y:S02]  /*0fc0*/  DFMA R12, R12, UR6, R8.reuse ;  /* 0x000000060c0c7c2b */ /* 0x108fe40008000008 */
[--C-:B----4-:R-:W-:Y:S01]  /*0fd0*/  DFMA R14, R14, UR6, R8.reuse ;  /* 0x000000060e0e7c2b */ /* 0x110fe20008000008 */
[----:B------:R-:W-:Y:S02]  /*0fe0*/  IMAD.X R5, RZ, RZ, R5, P1 ;  /* 0x000000ffff057224 */ /* 0x000fe400008e0605 */
[----:B------:R1:W-:Y:S01]  /*0ff0*/  STG.E.64 desc[UR4][R2.64], R10 ;  /* 0x0000000a02007986 */ /* 0x0003e2000c101b04 */
[----:B0-----:R-:W-:-:S03]  /*1000*/  DFMA R16, R16, UR6, R8 ;  /* 0x0000000610107c2b */ /* 0x001fc60008000008 */
[----:B------:R1:W-:Y:S04]  /*1010*/  STG.E.64 desc[UR4][R2.64+0x8], R12 ;  /* 0x0000080c02007986 */ /* 0x0003e8000c101b04 */
[----:B------:R1:W-:Y:S04]  /*1020*/  STG.E.64 desc[UR4][R2.64+0x10], R14 ;  /* 0x0000100e02007986 */ /* 0x0003e8000c101b04 */
[----:B------:R1:W-:Y:S02]  /*1030*/  STG.E.64 desc[UR4][R2.64+0x18], R16 ;  /* 0x0000181002007986 */ /* 0x0003e4000c101b04 */
.L_x_339:
[----:B------:R-:W-:Y:S05]  /*1040*/  @!P0 EXIT ;  /* 0x000000000000894d */ /* 0x000fea0003800000 */
[----:B------:R-:W-:Y:S02]  /*1050*/  ISETP.NE.U32.AND P0, PT, R6, 0x1, PT ;  /* 0x000000010600780c */ /* 0x000fe40003f05070 */
[----:B------:R-:W-:Y:S02]  /*1060*/  LOP3.LUT R7, R7, 0x1, RZ, 0xc0, !PT ;  /* 0x0000000107077812 */ /* 0x000fe400078ec0ff */
[----:B------:R-:W-:Y:S02]  /*1070*/  ISETP.NE.AND.EX P0, PT, RZ, RZ, PT, P0 ;  /* 0x000000ffff00720c */ /* 0x000fe40003f05300 */
[----:B------:R-:W-:-:S04]  /*1080*/  ISETP.NE.U32.AND P1, PT, R7, 0x1, PT ;  /* 0x000000010700780c */ /* 0x000fc80003f25070 */
[----:B------:R-:W-:-:S07]  /*1090*/  ISETP.NE.U32.AND.EX P1, PT, RZ, RZ, PT, P1 ;  /* 0x000000ffff00720c */ /* 0x000fce0003f25110 */
[----:B------:R-:W-:Y:S06]  /*10a0*/  @!P0 BRA `(.L_x_340) ;  /* 0x00000000003c8947 */ /* 0x000fec0003800000 */
[----:B------:R-:W2:Y:S01]  /*10b0*/  LDC.64 R8, c[0x0][0x380] ;  /* 0x0000e000ff087b82 */ /* 0x000ea20000000a00 */
[C---:B01----:R-:W-:Y:S01]  /*10c0*/  IADD3 R10, P0, PT, R4.reuse, 0x1, RZ ;  /* 0x00000001040a7810 */ /* 0x043fe20007f1e0ff */
[----:B------:R-:W0:Y:S01]  /*10d0*/  LDCU.64 UR6, c[0x0][0x390] ;  /* 0x00007200ff0677ac */ /* 0x000e220008000a00 */
[----:B------:R1:W0:Y:S03]  /*10e0*/  I2F.F64.U64 R2, R4 ;  /* 0x0000000400027312 */ /* 0x0002260000301800 */
[----:B------:R-:W-:Y:S02]  /*10f0*/  IMAD.X R11, RZ, RZ, R5, P0 ;  /* 0x000000ffff0b7224 */ /* 0x000fe400000e0605 */
[----:B------:R-:W0:Y:S04]  /*1100*/  LDC.64 R6, c[0x0][0x388] ;  /* 0x0000e200ff067b82 */ /* 0x000e280000000a00 */
[----:B------:R-:W3:Y:S01]  /*1110*/  I2F.F64.U64 R10, R10 ;  /* 0x0000000a000a7312 */ /* 0x000ee20000301800 */
[----:B--2---:R-:W-:-:S04]  /*1120*/  LEA R8, P0, R4, R8, 0x3 ;  /* 0x0000000804087211 */ /* 0x004fc800078018ff */
[C-C-:B------:R-:W-:Y:S02]  /*1130*/  LEA.HI.X R9, R4.reuse, R9, R5.reuse, 0x3, P0 ;  /* 0x0000000904097211 */ /* 0x140fe400000f1c05 */
[----:B-1----:R-:W-:Y:S01]  /*1140*/  IADD3 R4, P0, PT, R4, 0x2, RZ ;  /* 0x0000000204047810 */ /* 0x002fe20007f1e0ff */
[--C-:B0-----:R-:W-:Y:S02]  /*1150*/  DFMA R2, R2, UR6, R6.reuse ;  /* 0x0000000602027c2b */ /* 0x101fe40008000006 */
[----:B---3--:R-:W-:Y:S02]  /*1160*/  DFMA R6, R10, UR6, R6 ;  /* 0x000000060a067c2b */ /* 0x008fe40008000006 */
[----:B------:R-:W-:-:S03]  /*1170*/  IMAD.X R5, RZ, RZ, R5, P0 ;  /* 0x000000ffff057224 */ /* 0x000fc600000e0605 */
[----:B------:R2:W-:Y:S04]  /*1180*/  STG.E.64 desc[UR4][R8.64], R2 ;  /* 0x0000000208007986 */ /* 0x0005e8000c101b04 */
[----:B------:R2:W-:Y:S02]  /*1190*/  STG.E.64 desc[UR4][R8.64+0x8], R6 ;  /* 0x0000080608007986 */ /* 0x0005e4000c101b04 */
.L_x_340:
[----:B------:R-:W-:Y:S05]  /*11a0*/  @P1 EXIT ;  /* 0x000000000000194d */ /* 0x000fea0003800000 */
[----:B--2---:R-:W2:Y:S01]  /*11b0*/  LDC.64 R6, c[0x0][0x380] ;  /* 0x0000e000ff067b82 */ /* 0x004ea20000000a00 */
[----:B------:R-:W3:Y:S01]  /*11c0*/  LDCU.64 UR6, c[0x0][0x390] ;  /* 0x00007200ff0677ac */ /* 0x000ee20008000a00 */
[----:B01----:R-:W3:Y:S06]  /*11d0*/  I2F.F64.U64 R2, R4 ;  /* 0x0000000400027312 */ /* 0x003eec0000301800 */
[----:B------:R-:W3:Y:S01]  /*11e0*/  LDC.64 R8, c[0x0][0x388] ;  /* 0x0000e200ff087b82 */ /* 0x000ee20000000a00 */
[----:B--2---:R-:W-:-:S04]  /*11f0*/  LEA R6, P0, R4, R6, 0x3 ;  /* 0x0000000604067211 */ /* 0x004fc800078018ff */
[----:B------:R-:W-:Y:S01]  /*1200*/  LEA.HI.X R7, R4, R7, R5, 0x3, P0 ;  /* 0x0000000704077211 */ /* 0x000fe200000f1c05 */
[----:B---3--:R-:W-:-:S07]  /*1210*/  DFMA R2, R2, UR6, R8 ;  /* 0x0000000602027c2b */ /* 0x008fce0008000008 */
[----:B------:R-:W-:Y:S01]  /*1220*/  STG.E.64 desc[UR4][R6.64], R2 ;  /* 0x0000000206007986 */ /* 0x000fe2000c101b04 */
[----:B------:R-:W-:Y:S05]  /*1230*/  EXIT ;  /* 0x000000000000794d */ /* 0x000fea0003800000 */
        .weak           $__internal_24_$__cuda_sm20_div_u64
        .type           $__internal_24_$__cuda_sm20_div_u64,@function
        .size           $__internal_24_$__cuda_sm20_div_u64,(.L_x_449 - $__internal_24_$__cuda_sm20_div_u64)
$__internal_24_$__cuda_sm20_div_u64:
        /* <DEDUP_REMOVED lines=64> */
[----:B------:R-:W-:Y:S06]  /*1640*/  RET.REL.NODEC R6 `(arange_f64_vec2) ;  /* 0xffffffe8066c7950 */ /* 0x000fec0003c3ffff */
.L_x_341:
        /* <DEDUP_REMOVED lines=11> */
.L_x_449:


//--------------------- .text.arange_f64_vec3     --------------------------
	.section	.text.arange_f64_vec3,"ax",@progbits
	.align	128
        .global         arange_f64_vec3
        .type           arange_f64_vec3,@function
        .size           arange_f64_vec3,(.L_x_450 - arange_f64_vec3)
        .other          arange_f64_vec3,@"STO_CUDA_ENTRY STV_DEFAULT"
arange_f64_vec3:
.text.arange_f64_vec3:
[----:B------:R-:W-:Y:S08]  /*0000*/  LDC R1, c[0x0][0x37c] ;  /* 0x0000df00ff017b82 */ /* 0x000ff00000000800 */
[----:B------:R-:W0:Y:S01]  /*0010*/  LDC.64 R10, c[0x0][0x398] ;  /* 0x0000e600ff0a7b82 */ /* 0x000e220000000a00 */
[----:B------:R-:W1:Y:S01]  /*0020*/  S2R R9, SR_TID.X ;  /* 0x0000000000097919 */ /* 0x000e620000002100 */
[----:B------:R-:W2:Y:S01]  /*0030*/  LDCU.64 UR6, c[0x0][0x358] ;  /* 0x00006b00ff0677ac */ /* 0x000ea20008000a00 */
[----:B------:R-:W-:Y:S01]  /*0040*/  BSSY.RECONVERGENT B0, `(.L_x_342) ;  /* 0x00000aa000007945 */ /* 0x000fe20003800200 */
[----:B------:R-:W3:Y:S04]  /*0050*/  LDCU.64 UR8, c[0x0][0x388] ;  /* 0x00007100ff0877ac */ /* 0x000ee80008000a00 */
        /* <DEDUP_REMOVED lines=10> */
[----:B------:R-:W-:-:S05]  /*0100*/  IMAD.WIDE.U32.X R4, R11, -0x55555556, R6, P0 ;  /* 0xaaaaaaaa0b047825 */ /* 0x000fca00000e0406 */
[--C-:B------:R-:W-:Y:S01]  /*0110*/  SHF.R.U64 R3, R4, 0x1, R5.reuse ;  /* 0x0000000104037819 */ /* 0x100fe20000001205 */
[----:B----4-:R-:W-:Y:S01]  /*0120*/  IMAD R4, R8, UR5, RZ ;  /* 0x0000000508047c24 */ /* 0x010fe2000f8e02ff */
        /* <DEDUP_REMOVED lines=20> */
[----:B------:R-:W-:Y:S02]  /*0270*/  ISETP.NE.U32.AND P2, PT, R4, RZ, PT ;  /* 0x000000ff0400720c */ /* 0x000fe40003f45070 */
[----:B------:R-:W-:-:S04]  /*0280*/  MOV R13, RZ ;  /* 0x000000ff000d7202 */ /* 0x000fc80000000f00 */
        /* <DEDUP_REMOVED lines=12> */
[----:B------:R-:W-:-:S13]  /*0350*/  ISETP.GE.U32.AND P1, PT, R7, R4, PT ;  /* 0x000000040700720c */ /* 0x000fda0003f26070 */
[----:B------:R-:W-:Y:S01]  /*0360*/  @P1 VIADD R12, R12, 0x1 ;  /* 0x000000010c0c1836 */ /* 0x000fe20000000000 */
[----:B------:R-:W-:Y:S01]  /*0370*/  @!P2 LOP3.LUT R12, RZ, R4, RZ, 0x33, !PT ;  /* 0x00000004ff0ca212 */ /* 0x000fe200078e33ff */
[----:B------:R-:W-:Y:S06]  /*0380*/  BRA `(.L_x_346) ;  /* 0x0000000000087947 */ /* 0x000fec0003800000 */
.L_x_345:
[----:B------:R-:W-:-:S07]  /*0390*/  MOV R6, 0x3b0 ;  /* 0x000003b000067802 */ /* 0x000fce0000000f00 */
[----:B------:R-:W-:Y:S05]  /*03a0*/  CALL.REL.NOINC `($__internal_25_$__cuda_sm20_div_u64) ;  /* 0x0000000c00887944 */ /* 0x000fea0003c00000 */
.L_x_346:
[----:B------:R-:W-:Y:S05]  /*03b0*/  BSYNC.RECONVERGENT B1 ;  /* 0x0000000000017941 */ /* 0x000fea0003800200 */
.L_x_344:
[----:B------:R-:W-:Y:S01]  /*03c0*/  IADD3 R5, P1, PT, R12, R5, RZ ;  /* 0x000000050c057210 */ /* 0x000fe20007f3e0ff */
[----:B------:R-:W-:Y:S01]  /*03d0*/  BSSY.RECONVERGENT B1, `(.L_x_347) ;  /* 0x000002b000017945 */ /* 0x000fe20003800200 */
[----:B------:R-:W-:Y:S02]  /*03e0*/  IMAD.MOV.U32 R25, RZ, RZ, R0 ;  /* 0x000000ffff197224 */ /* 0x000fe400078e0000 */
[----:B------:R-:W-:Y:S01]  /*03f0*/  LOP3.LUT R6, R5, 0x3, RZ, 0xc0, !PT ;  /* 0x0000000305067812 */ /* 0x000fe200078ec0ff */
[----:B------:R-:W-:-:S03]  /*0400*/  IMAD.MOV.U32 R24, RZ, RZ, RZ ;  /* 0x000000ffff187224 */ /* 0x000fc600078e00ff */
[----:B------:R-:W-:-:S04]  /*0410*/  ISETP.NE.U32.AND P0, PT, R6, 0x3, PT ;  /* 0x000000030600780c */ /* 0x000fc80003f05070 */
[----:B------:R-:W-:-:S13]  /*0420*/  ISETP.NE.AND.EX P0, PT, RZ, RZ, PT, P0 ;  /* 0x000000ffff00720c */ /* 0x000fda0003f05300 */
[----:B------:R-:W-:Y:S05]  /*0430*/  @!P0 BRA `(.L_x_348) ;  /* 0x0000000000908947 */ /* 0x000fea0003800000 */
[----:B------:R-:W0:Y:S01]  /*0440*/  LDC.64 R8, c[0x0][0x380] ;  /* 0x0000e000ff087b82 */ /* 0x000e220000000a00 */
[----:B------:R-:W-:Y:S01]  /*0450*/  IMAD.WIDE.U32 R10, R0, 0x3, RZ ;  /* 0x00000003000a7825 */ /* 0x000fe200078e00ff */
[----:B------:R-:W-:Y:S01]  /*0460*/  IADD3 R21, PT, PT, R5, 0x1, RZ ;  /* 0x0000000105157810 */ /* 0x000fe20007ffe0ff */
[----:B------:R-:W-:Y:S02]  /*0470*/  UMOV UR4, URZ ;  /* 0x000000ff00047c82 */ /* 0x000fe40008000000 */
[----:B------:R-:W-:Y:S01]  /*0480*/  VIADD R11, R11, UR4 ;  /* 0x000000040b0b7c36 */ /* 0x000fe20008000000 */
[----:B------:R-:W-:Y:S01]  /*0490*/  LOP3.LUT R21, R21, 0x3, RZ, 0xc0, !PT ;  /* 0x0000000315157812 */ /* 0x000fe200078ec0ff */
[----:B------:R-:W-:Y:S01]  /*04a0*/  IMAD.MOV.U32 R20, RZ, RZ, RZ ;  /* 0x000000ffff147224 */ /* 0x000fe200078e00ff */
[----:B------:R-:W1:Y:S01]  /*04b0*/  LDC.64 R6, c[0x0][0x390] ;  /* 0x0000e400ff067b82 */ /* 0x000e620000000a00 */
[----:B------:R-:W-:Y:S02]  /*04c0*/  IMAD.MOV.U32 R25, RZ, RZ, R0 ;  /* 0x000000ffff197224 */ /* 0x000fe400078e0000 */
[----:B------:R-:W-:-:S02]  /*04d0*/  IMAD.MOV.U32 R24, RZ, RZ, RZ ;  /* 0x000000ffff187224 */ /* 0x000fc400078e00ff */
[----:B0-----:R-:W-:-:S03]  /*04e0*/  IMAD.WIDE.U32 R8, R0, 0x18, R8 ;  /* 0x0000001800087825 */ /* 0x001fc600078e0008 */
[----:B------:R-:W-:Y:S01]  /*04f0*/  IADD3 R22, P0, PT, R8, 0x10, RZ ;  /* 0x0000001008167810 */ /* 0x000fe20007f1e0ff */
[----:B------:R-:W-:-:S03]  /*0500*/  IMAD.MOV.U32 R8, RZ, RZ, R10 ;  /* 0x000000ffff087224 */ /* 0x000fc600078e000a */
[----:B------:R-:W-:-:S09]  /*0510*/  IADD3.X R23, PT, PT, R9, UR4, RZ, P0, !PT ;  /* 0x0000000409177c10 */ /* 0x000fd200087fe4ff */
.L_x_349:
[----:B------:R-:W-:Y:S01]  /*0520*/  IMAD.MOV.U32 R9, RZ, RZ, R11 ;  /* 0x000000ffff097224 */ /* 0x000fe200078e000b */
[----:B--2---:R-:W-:Y:S01]  /*0530*/  MOV R18, R22 ;  /* 0x0000001600127202 */ /* 0x004fe20000000f00 */
[----:B------:R-:W-:Y:S01]  /*0540*/  IMAD.MOV.U32 R19, RZ, RZ, R23 ;  /* 0x000000ffff137224 */ /* 0x000fe200078e0017 */
[----:B------:R-:W-:Y:S01]  /*0550*/  IADD3 R21, P0, PT, R21, -0x1, RZ ;  /* 0xffffffff15157810 */ /* 0x000fe20007f1e0ff */
[----:B------:R0:W1:Y:S01]  /*0560*/  I2F.F64.U64 R10, R8 ;  /* 0x00000008000a7312 */ /* 0x0000620000301800 */
[C---:B------:R-:W-:Y:S01]  /*0570*/  IADD3 R25, P2, PT, R4.reuse, R25, RZ ;  /* 0x0000001904197210 */ /* 0x040fe20007f5e0ff */
[----:B------:R-:W-:Y:S01]  /*0580*/  IMAD.WIDE.U32 R22, R4, 0x18, R18 ;  /* 0x0000001804167825 */ /* 0x000fe200078e0012 */
[----:B------:R-:W-:Y:S01]  /*0590*/  IADD3.X R20, PT, PT, R20, -0x1, RZ, P0, !PT ;  /* 0xffffffff14147810 */ /* 0x000fe200007fe4ff */
[----:B------:R-:W-:Y:S01]  /*05a0*/  UMOV UR4, URZ ;  /* 0x000000ff00047c82 */ /* 0x000fe20008000000 */
[----:B------:R-:W-:Y:S01]  /*05b0*/  ISETP.NE.U32.AND P0, PT, R21, RZ, PT ;  /* 0x000000ff1500720c */ /* 0x000fe20003f05070 */
[----:B------:R-:W-:-:S02]  /*05c0*/  VIADD R23, R23, UR4 ;  /* 0x0000000417177c36 */ /* 0x000fc40008000000 */
[----:B------:R-:W-:Y:S01]  /*05d0*/  IMAD.X R24, RZ, RZ, R24, P2 ;  /* 0x000000ffff187224 */ /* 0x000fe200010e0618 */
[----:B------:R-:W-:Y:S01]  /*05e0*/  ISETP.NE.AND.EX P0, PT, R20, RZ, PT, P0 ;  /* 0x000000ff1400720c */ /* 0x000fe20003f05300 */
[----:B0-----:R-:W-:Y:S01]  /*05f0*/  IMAD.WIDE.U32 R8, R4, 0x3, R8 ;  /* 0x0000000304087825 */ /* 0x001fe200078e0008 */
[----:B-1----:R-:W-:-:S07]  /*0600*/  DFMA R10, R10, R6, UR8 ;  /* 0x000000080a0a7e2b */ /* 0x002fce0008000006 */
[----:B------:R0:W-:Y:S01]  /*0610*/  STG.E.64 desc[UR6][R18.64+-0x10], R10 ;  /* 0xfffff00a12007986 */ /* 0x0001e2000c101b06 */
[----:B------:R-:W-:Y:S02]  /*0620*/  DADD R14, R10, R6 ;  /* 0x000000000a0e7229 */ /* 0x000fe40000000006 */
[----:B------:R-:W-:-:S05]  /*0630*/  DFMA R16, R6, 2, R10 ;  /* 0x400000000610782b */ /* 0x000fca000000000a */
[----:B------:R2:W-:Y:S04]  /*0640*/  STG.E.64 desc[UR6][R18.64+-0x8], R14 ;  /* 0xfffff80e12007986 */ /* 0x0005e8000c101b06 */
[----:B------:R2:W-:Y:S01]  /*0650*/  STG.E.64 desc[UR6][R18.64], R16 ;  /* 0x0000001012007986 */ /* 0x0005e2000c101b06 */
[----:B0-----:R-:W-:Y:S01]  /*0660*/  VIADD R11, R9, UR4 ;  /* 0x00000004090b7c36 */ /* 0x001fe20008000000 */
[----:B------:R-:W-:Y:S06]  /*0670*/  @P0 BRA `(.L_x_349) ;  /* 0xfffffffc00a80947 */ /* 0x000fec000383ffff */
.L_x_348:
[----:B------:R-:W-:Y:S05]  /*0680*/  BSYNC.RECONVERGENT B1 ;  /* 0x0000000000017941 */ /* 0x000fea0003800200 */
.L_x_347:
[----:B------:R-:W0:Y:S01]  /*0690*/  LDC.64 R8, c[0x0][0x390] ;  /* 0x0000e400ff087b82 */ /* 0x000e220000000a00 */
[----:B------:R-:W-:Y:S02]  /*06a0*/  IADD3.X R12, PT, PT, RZ, R13, RZ, P1, !PT ;  /* 0x0000000dff0c7210 */ /* 0x000fe40000ffe4ff */
[----:B------:R-:W-:-:S04]  /*06b0*/  ISETP.GE.U32.AND P0, PT, R5, 0x3, PT ;  /* 0x000000030500780c */ /* 0x000fc80003f06070 */
[----:B------:R-:W-:Y:S01]  /*06c0*/  ISETP.GE.U32.AND.EX P0, PT, R12, RZ, PT, P0 ;  /* 0x000000ff0c00720c */ /* 0x000fe20003f06100 */
[----:B------:R-:W1:Y:S08]  /*06d0*/  LDC.64 R10, c[0x0][0x380] ;  /* 0x0000e000ff0a7b82 */ /* 0x000e700000000a00 */
[----:B------:R-:W3:Y:S04]  /*06e0*/  LDC.64 R6, c[0x0][0x388] ;  /* 0x0000e200ff067b82 */ /* 0x000ee80000000a00 */
[----:B------:R-:W-:Y:S05]  /*06f0*/  @!P0 BRA `(.L_x_343) ;  /* 0x0000000000f88947 */ /* 0x000fea0003800000 */
.L_x_350:
[----:B--2-4-:R-:W-:Y:S01]  /*0700*/  IADD3 R17, P0, PT, R4, R25, RZ ;  /* 0x0000001904117210 */ /* 0x014fe20007f1e0ff */
[----:B------:R-:W-:Y:S01]  /*0710*/  IMAD R15, R24, 0x3, RZ ;  /* 0x00000003180f7824 */ /* 0x000fe200078e02ff */
[----:B------:R-:W-:Y:S01]  /*0720*/  UMOV UR4, URZ ;  /* 0x000000ff00047c82 */ /* 0x000fe20008000000 */
[----:B------:R-:W-:-:S04]  /*0730*/  IMAD.WIDE.U32 R12, R25, 0x3, RZ ;  /* 0x00000003190c7825 */ /* 0x000fc800078e00ff */
[----:B------:R-:W-:Y:S02]  /*0740*/  IMAD.X R16, RZ, RZ, R24, P0 ;  /* 0x000000ffff107224 */ /* 0x000fe400000e0618 */
[----:B------:R-:W-:Y:S01]  /*0750*/  IMAD.WIDE.U32 R28, R17, 0x3, RZ ;  /* 0x00000003111c7825 */ /* 0x000fe200078e00ff */
[----:B------:R-:W-:-:S03]  /*0760*/  IADD3 R17, P0, PT, R4, R17, RZ ;  /* 0x0000001104117210 */ /* 0x000fc60007f1e0ff */
[----:B------:R-:W-:Y:S02]  /*0770*/  IMAD R5, R16, 0x3, RZ ;  /* 0x0000000310057824 */ /* 0x000fe400078e02ff */
[----:B------:R-:W-:Y:S02]  /*0780*/  IMAD.IADD R15, R13, 0x1, R15 ;  /* 0x000000010d0f7824 */ /* 0x000fe400078e020f */
[----:B------:R-:W-:Y:S02]  /*0790*/  IMAD.MOV.U32 R14, RZ, RZ, R12 ;  /* 0x000000ffff0e7224 */ /* 0x000fe400078e000c */
[----:B------:R-:W-:Y:S01]  /*07a0*/  IMAD.IADD R29, R29, 0x1, R5 ;  /* 0x000000011d1d7824 */ /* 0x000fe200078e0205 */
[----:B------:R-:W-:Y:S01]  /*07b0*/  IADD3.X R5, PT, PT, RZ, R16, RZ, P0, !PT ;  /* 0x00000010ff057210 */ /* 0x000fe200007fe4ff */
[----:B------:R2:W0:Y:S01]  /*07c0*/  I2F.F64.U64 R22, R14 ;  /* 0x0000000e00167312 */ /* 0x0004220000301800 */
[----:B-1----:R-:W-:Y:S01]  /*07d0*/  IMAD.WIDE.U32 R12, R25, 0x18, R10 ;  /* 0x00000018190c7825 */ /* 0x002fe200078e000a */
[----:B------:R-:W-:-:S03]  /*07e0*/  IADD3 R25, P0, PT, R4, R17, RZ ;  /* 0x0000001104197210 */ /* 0x000fc60007f1e0ff */
[----:B------:R-:W-:Y:S02]  /*07f0*/  IMAD R19, R24, 0x18, RZ ;  /* 0x0000001818137824 */ /* 0x000fe400078e02ff */
[----:B------:R-:W-:Y:S01]  /*0800*/  IMAD.WIDE.U32 R20, R25, 0x3, RZ ;  /* 0x0000000319147825 */ /* 0x000fe200078e00ff */
[----:B------:R-:W1:Y:S01]  /*0810*/  I2F.F64.U64 R28, R28 ;  /* 0x0000001c001c7312 */ /* 0x000e620000301800 */
[----:B------:R-:W-:Y:S02]  /*0820*/  IADD3 R25, P1, PT, R4, R25, RZ ;  /* 0x0000001904197210 */ /* 0x000fe40007f3e0ff */
[----:B--2---:R-:W-:-:S04]  /*0830*/  IMAD.WIDE.U32 R14, R17, 0x3, RZ ;  /* 0x00000003110e7825 */ /* 0x004fc800078e00ff */
[----:B------:R-:W-:Y:S01]  /*0840*/  IMAD R17, R5, 0x3, RZ ;  /* 0x0000000305117824 */ /* 0x000fe200078e02ff */
[-C--:B0--3--:R-:W-:Y:S01]  /*0850*/  DFMA R22, R22, R8.reuse, R6 ;  /* 0x000000081616722b */ /* 0x089fe20000000006 */
[----:B------:R-:W-:Y:S01]  /*0860*/  IMAD.X R5, RZ, RZ, R5, P0 ;  /* 0x000000ffff057224 */ /* 0x000fe200000e0605 */
[----:B------:R-:W-:Y:S01]  /*0870*/  ISETP.GE.U32.AND P0, PT, R25, R3, PT ;  /* 0x000000031900720c */ /* 0x000fe20003f06070 */
[----:B------:R-:W-:Y:S02]  /*0880*/  IMAD.IADD R15, R15, 0x1, R17 ;  /* 0x000000010f0f7824 */ /* 0x000fe400078e0211 */
[----:B------:R-:W-:Y:S02]  /*0890*/  IMAD.IADD R13, R13, 0x1, R19 ;  /* 0x000000010d0d7824 */ /* 0x000fe400078e0213 */
[----:B------:R-:W-:Y:S01]  /*08a0*/  IMAD R19, R5, 0x3, RZ ;  /* 0x0000000305137824 */ /* 0x000fe200078e02ff */
[----:B------:R-:W-:Y:S01]  /*08b0*/  DADD R26, R22, R8 ;  /* 0x00000000161a7229 */ /* 0x000fe20000000008 */
[----:B------:R-:W0:Y:S01]  /*08c0*/  I2F.F64.U64 R14, R14 ;  /* 0x0000000e000e7312 */ /* 0x000e220000301800 */
[----:B------:R-:W-:Y:S01]  /*08d0*/  DFMA R16, R8, 2, R22 ;  /* 0x400000000810782b */ /* 0x000fe20000000016 */
[----:B------:R-:W-:Y:S01]  /*08e0*/  IMAD.IADD R21, R21, 0x1, R19 ;  /* 0x0000000115157824 */ /* 0x000fe200078e0213 */
[----:B-1----:R-:W-:Y:S01]  /*08f0*/  DFMA R28, R28, R8, R6 ;  /* 0x000000081c1c722b */ /* 0x002fe20000000006 */
[----:B------:R-:W-:Y:S01]  /*0900*/  IMAD.WIDE.U32 R18, R4, 0x18, R12 ;  /* 0x0000001804127825 */ /* 0x000fe200078e000c */
[----:B------:R1:W-:Y:S03]  /*0910*/  STG.E.64 desc[UR6][R12.64], R22 ;  /* 0x000000160c007986 */ /* 0x0003e6000c101b06 */
[----:B------:R-:W2:Y:S01]  /*0920*/  I2F.F64.U64 R20, R20 ;  /* 0x0000001400147312 */ /* 0x000ea20000301800 */
[----:B------:R-:W-:Y:S01]  /*0930*/  IADD3 R19, PT, PT, R19, UR4, RZ ;  /* 0x0000000413137c10 */ /* 0x000fe2000fffe0ff */
[----:B------:R3:W-:Y:S01]  /*0940*/  STG.E.64 desc[UR6][R12.64+0x8], R26 ;  /* 0x0000081a0c007986 */ /* 0x0007e2000c101b06 */
[----:B------:R-:W-:-:S03]  /*0950*/  IMAD.X R24, RZ, RZ, R5, P1 ;  /* 0x000000ffff187224 */ /* 0x000fc600008e0605 */
[----:B------:R4:W-:Y:S01]  /*0960*/  STG.E.64 desc[UR6][R12.64+0x10], R16 ;  /* 0x000010100c007986 */ /* 0x0009e2000c101b06 */
[-CC-:B0-----:R-:W-:Y:S01]  /*0970*/  DFMA R14, R14, R8.reuse, R6.reuse ;  /* 0x000000080e0e722b */ /* 0x181fe20000000006 */
[----:B------:R-:W-:Y:S02]  /*0980*/  ISETP.GE.U32.AND.EX P0, PT, R24, R2, PT, P0 ;  /* 0x000000021800720c */ /* 0x000fe40003f06100 */
[----:B------:R0:W-:Y:S01]  /*0990*/  STG.E.64 desc[UR6][R18.64], R28 ;  /* 0x0000001c12007986 */ /* 0x0001e2000c101b06 */
[----:B-1----:R-:W-:Y:S01]  /*09a0*/  IMAD.WIDE.U32 R22, R4, 0x18, R18 ;  /* 0x0000001804167825 */ /* 0x002fe200078e0012 */
[----:B--2---:R-:W-:-:S03]  /*09b0*/  DFMA R20, R20, R8, R6 ;  /* 0x000000081414722b */ /* 0x004fc60000000006 */
[----:B------:R-:W-:Y:S01]  /*09c0*/  VIADD R23, R23, UR4 ;  /* 0x0000000417177c36 */ /* 0x000fe20008000000 */
[----:B---3--:R-:W-:Y:S02]  /*09d0*/  DADD R26, R28, R8 ;  /* 0x000000001c1a7229 */ /* 0x008fe40000000008 */
[----:B----4-:R-:W-:Y:S02]  /*09e0*/  DFMA R16, R8, 2, R28 ;  /* 0x400000000810782b */ /* 0x010fe4000000001c */
[----:B------:R-:W-:-:S03]  /*09f0*/  DADD R12, R14, R8 ;  /* 0x000000000e0c7229 */ /* 0x000fc60000000008 */
[----:B------:R1:W-:Y:S01]  /*0a00*/  STG.E.64 desc[UR6][R18.64+0x8], R26 ;  /* 0x0000081a12007986 */ /* 0x0003e2000c101b06 */
[----:B0-----:R-:W-:-:S03]  /*0a10*/  DADD R28, R20, R8 ;  /* 0x00000000141c7229 */ /* 0x001fc60000000008 */
[----:B------:R0:W-:Y:S04]  /*0a20*/  STG.E.64 desc[UR6][R18.64+0x10], R16 ;  /* 0x0000101012007986 */ /* 0x0001e8000c101b06 */
[----:B------:R2:W-:Y:S04]  /*0a30*/  STG.E.64 desc[UR6][R22.64+0x8], R12 ;  /* 0x0000080c16007986 */ /* 0x0005e8000c101b06 */
[----:B------:R4:W-:Y:S01]  /*0a40*/  STG.E.64 desc[UR6][R22.64], R14 ;  /* 0x0000000e16007986 */ /* 0x0009e2000c101b06 */
[C---:B-1----:R-:W-:Y:S01]  /*0a50*/  DFMA R26, R8.reuse, 2, R20 ;  /* 0x40000000081a782b */ /* 0x042fe20000000014 */
[----:B0-----:R-:W-:Y:S01]  /*0a60*/  IMAD.WIDE.U32 R16, R4, 0x18, R22 ;  /* 0x0000001804107825 */ /* 0x001fe200078e0016 */
[----:B--2---:R-:W-:-:S03]  /*0a70*/  DFMA R12, R8, 2, R14 ;  /* 0x40000000080c782b */ /* 0x004fc6000000000e */
[----:B------:R-:W-:-:S04]  /*0a80*/  VIADD R17, R17, UR4 ;  /* 0x0000000411117c36 */ /* 0x000fc80008000000 */
[----:B------:R4:W-:Y:S04]  /*0a90*/  STG.E.64 desc[UR6][R22.64+0x10], R12 ;  /* 0x0000100c16007986 */ /* 0x0009e8000c101b06 */
[----:B------:R4:W-:Y:S04]  /*0aa0*/  STG.E.64 desc[UR6][R16.64+0x8], R28 ;  /* 0x0000081c10007986 */ /* 0x0009e8000c101b06 */
[----:B------:R4:W-:Y:S04]  /*0ab0*/  STG.E.64 desc[UR6][R16.64], R20 ;  /* 0x0000001410007986 */ /* 0x0009e8000c101b06 */
[----:B------:R4:W-:Y:S01]  /*0ac0*/  STG.E.64 desc[UR6][R16.64+0x10], R26 ;  /* 0x0000101a10007986 */ /* 0x0009e2000c101b06 */
[----:B------:R-:W-:Y:S05]  /*0ad0*/  @!P0 BRA `(.L_x_350) ;  /* 0xfffffffc00088947 */ /* 0x000fea000383ffff */
.L_x_343:
[----:B------:R-:W-:Y:S05]  /*0ae0*/  BSYNC.RECONVERGENT B0 ;  /* 0x0000000000007941 */ /* 0x000fea0003800200 */
.L_x_342:
[----:B------:R-:W5:Y:S01]  /*0af0*/  LDCU.64 UR4, c[0x0][0x398] ;  /* 0x00007300ff0477ac */ /* 0x000f620008000a00 */
[----:B---3--:R-:W-:-:S04]  /*0b00*/  IMAD.WIDE.U32 R6, R3, 0x3, RZ ;  /* 0x0000000303067825 */ /* 0x008fc800078e00ff */
[----:B------:R-:W-:-:S04]  /*0b10*/  IMAD R5, R2, 0x3, RZ ;  /* 0x0000000302057824 */ /* 0x000fc800078e02ff */
[----:B------:R-:W-:Y:S01]  /*0b20*/  IMAD.IADD R5, R7, 0x1, R5 ;  /* 0x0000000107057824 */ /* 0x000fe200078e0205 */
[----:B-----5:R-:W-:-:S04]  /*0b30*/  ISETP.GE.U32.AND P0, PT, R6, UR4, PT ;  /* 0x0000000406007c0c */ /* 0x020fc8000bf06070 */
        /* <DEDUP_REMOVED lines=12> */
[----:B-1----:R-:W1:Y:S01]  /*0c00*/  LDC.64 R10, c[0x0][0x380] ;  /* 0x0000e000ff0a7b82 */ /* 0x002e620000000a00 */
[----:B------:R-:W3:Y:S01]  /*0c10*/  LDCU.64 UR8, c[0x0][0x390] ;  /* 0x00007200ff0877ac */ /* 0x000ee20008000a00 */
[----:B------:R-:W-:Y:S01]  /*0c20*/  UMOV UR4, URZ ;  /* 0x000000ff00047c82 */ /* 0x000fe20008000000 */
[----:B------:R-:W-:-:S05]  /*0c30*/  UMOV UR5, URZ ;  /* 0x000000ff00057c82 */ /* 0x000fca0008000000 */
[----:B0-----:R-:W0:Y:S01]  /*0c40*/  LDC.64 R8, c[0x0][0x388] ;  /* 0x0000e200ff087b82 */ /* 0x001e220000000a00 */
[----:B-1----:R-:W-:-:S04]  /*0c50*/  IMAD.WIDE.U32 R10, R3, 0x18, R10 ;  /* 0x00000018030a7825 */ /* 0x002fc800078e000a */
[----:B------:R-:W-:Y:S01]  /*0c60*/  IMAD R3, R2, 0x18, RZ ;  /* 0x0000001802037824 */ /* 0x000fe200078e02ff */
[----:B------:R-:W-:-:S04]  /*0c70*/  IADD3 R10, P1, PT, R10, 0x20, RZ ;  /* 0x000000200a0a7810 */ /* 0x000fc80007f3e0ff */
[----:B0--3--:R-:W-:-:S09]  /*0c80*/  IADD3.X R11, PT, PT, R11, R3, RZ, P1, !PT ;  /* 0x000000030b0b7210 */ /* 0x009fd20000ffe4ff */
.L_x_352:
[C---:B---34-:R-:W-:Y:S01]  /*0c90*/  IADD3 R12, P1, PT, R6.reuse, 0x1, RZ ;  /* 0x00000001060c7810 */ /* 0x058fe20007f3e0ff */
[--C-:B------:R-:W-:Y:S01]  /*0ca0*/  IMAD.MOV.U32 R7, RZ, RZ, R5.reuse ;  /* 0x000000ffff077224 */ /* 0x100fe200078e0005 */
[----:B------:R-:W-:Y:S01]  /*0cb0*/  MOV R27, R11 ;  /* 0x0000000b001b7202 */ /* 0x000fe20000000f00 */
[----:B------:R-:W-:Y:S01]  /*0cc0*/  IMAD.MOV.U32 R26, RZ, RZ, R10 ;  /* 0x000000ffff1a7224 */ /* 0x000fe200078e000a */
[----:B------:R-:W-:Y:S01]  /*0cd0*/  UIADD3 UR4, UP0, UPT, UR4, -0x8, URZ ;  /* 0xfffffff804047890 */ /* 0x000fe2000ff1e0ff */
[--C-:B------:R-:W-:Y:S01]  /*0ce0*/  IMAD.X R13, RZ, RZ, R5.reuse, P1 ;  /* 0x000000ffff0d7224 */ /* 0x100fe200008e0605 */
[----:B------:R-:W-:Y:S01]  /*0cf0*/  IADD3 R2, P1, PT, R6, 0x2, RZ ;  /* 0x0000000206027810 */ /* 0x000fe20007f3e0ff */
[----:B--2---:R-:W0:Y:S01]  /*0d00*/  I2F.F64.U64 R18, R6 ;  /* 0x0000000600127312 */ /* 0x004e220000301800 */
[----:B------:R-:W-:Y:S01]  /*0d10*/  UIADD3.X UR5, UPT, UPT, UR5, -0x1, URZ, UP0, !UPT ;  /* 0xffffffff05057890 */ /* 0x000fe200087fe4ff */
[----:B------:R-:W-:Y:S01]  /*0d20*/  IADD3 R10, P2, PT, R26, 0x40, RZ ;  /* 0x000000401a0a7810 */ /* 0x000fe20007f5e0ff */
[----:B------:R-:W-:Y:S01]  /*0d30*/  UISETP.NE.U32.AND UP0, UPT, UR4, URZ, UPT ;  /* 0x000000ff0400728c */ /* 0x000fe2000bf05070 */
[----:B------:R-:W-:Y:S01]  /*0d40*/  IMAD.X R3, RZ, RZ, R5, P1 ;  /* 0x000000ffff037224 */ /* 0x000fe200008e0605 */
[----:B------:R-:W-:-:S02]  /*0d50*/  IADD3 R16, P1, PT, R6, 0x3, RZ ;  /* 0x0000000306107810 */ /* 0x000fc40007f3e0ff */
[----:B------:R-:W-:Y:S01]  /*0d60*/  UISETP.NE.AND.EX UP0, UPT, UR5, URZ, UPT, UP0 ;  /* 0x000000ff0500728c */ /* 0x000fe2000bf05300 */
[----:B------:R-:W1:Y:S01]  /*0d70*/  I2F.F64.U64 R12, R12 ;  /* 0x0000000c000c7312 */ /* 0x000e620000301800 */
[----:B------:R-:W-:Y:S02]  /*0d80*/  IMAD.X R11, RZ, RZ, R27, P2 ;  /* 0x000000ffff0b7224 */ /* 0x000fe400010e061b */
[----:B------:R-:W-:Y:S01]  /*0d90*/  IMAD.X R17, RZ, RZ, R5, P1 ;  /* 0x000000ffff117224 */ /* 0x000fe200008e0605 */
[----:B------:R-:W-:Y:S01]  /*0da0*/  IADD3 R14, P1, PT, R6, 0x4, RZ ;  /* 0x00000004060e7810 */ /* 0x000fe20007f3e0ff */
[----:B0-----:R-:W-:-:S03]  /*0db0*/  DFMA R18, R18, UR8, R8 ;  /* 0x0000000812127c2b */ /* 0x001fc60008000008 */
[----:B------:R-:W-:Y:S01]  /*0dc0*/  IADD3.X R15, PT, PT, RZ, R5, RZ, P1, !PT ;  /* 0x00000005ff0f7210 */ /* 0x000fe20000ffe4ff */
[----:B------:R-:W0:Y:S01]  /*0dd0*/  I2F.F64.U64 R2, R2 ;  /* 0x0000000200027312 */ /* 0x000e220000301800 */
[C---:B------:R-:W-:Y:S02]  /*0de0*/  IADD3 R20, P1, PT, R6.reuse, 0x5, RZ ;  /* 0x0000000506147810 */ /* 0x040fe40007f3e0ff */
[----:B------:R3:W-:Y:S03]  /*0df0*/  STG.E.64 desc[UR6][R26.64+-0x20], R18 ;  /* 0xffffe0121a007986 */ /* 0x0007e6000c101b06 */
[----:B------:R-:W-:Y:S01]  /*0e00*/  IMAD.X R21, RZ, RZ, R5, P1 ;  /* 0x000000ffff157224 */ /* 0x000fe200008e0605 */
[----:B------:R-:W-:Y:S01]  /*0e10*/  IADD3 R24, P1, PT, R6, 0x6, RZ ;  /* 0x0000000606187810 */ /* 0x000fe20007f3e0ff */
[----:B------:R-:W2:Y:S01]  /*0e20*/  I2F.F64.U64 R16, R16 ;  /* 0x0000001000107312 */ /* 0x000ea20000301800 */
[----:B-1----:R-:W-:-:S03]  /*0e30*/  DFMA R12, R12, UR8, R8 ;  /* 0x000000080c0c7c2b */ /* 0x002fc60008000008 */
[--C-:B------:R-:W-:Y:S01]  /*0e40*/  IMAD.X R25, RZ, RZ, R5.reuse, P1 ;  /* 0x000000ffff197224 */ /* 0x100fe200008e0605 */
[C---:B------:R-:W-:Y:S01]  /*0e50*/  IADD3 R22, P1, PT, R6.reuse, 0x7, RZ ;  /* 0x0000000706167810 */ /* 0x040fe20007f3e0ff */
[--C-:B0-----:R-:W-:Y:S02]  /*0e60*/  DFMA R2, R2, UR8, R8.reuse ;  /* 0x0000000802027c2b */ /* 0x101fe40008000008 */
[----:B------:R-:W0:Y:S01]  /*0e70*/  I2F.F64.U64 R14, R14 ;  /* 0x0000000e000e7312 */ /* 0x000e220000301800 */
[----:B------:R3:W-:Y:S01]  /*0e80*/  STG.E.64 desc[UR6][R26.64+-0x18], R12 ;  /* 0xffffe80c1a007986 */ /* 0x0007e2000c101b06 */
[----:B------:R-:W-:Y:S01]  /*0e90*/  IMAD.X R23, RZ, RZ, R5, P1 ;  /* 0x000000ffff177224 */ /* 0x000fe200008e0605 */
[----:B------:R-:W-:Y:S02]  /*0ea0*/  IADD3 R6, P1, PT, R6, 0x8, RZ ;  /* 0x0000000806067810 */ /* 0x000fe40007f3e0ff */
[----:B------:R3:W-:Y:S01]  /*0eb0*/  STG.E.64 desc[UR6][R26.64+-0x10], R2 ;  /* 0xfffff0021a007986 */ /* 0x0007e2000c101b06 */
[----:B--2---:R-:W-:-:S02]  /*0ec0*/  DFMA R16, R16, UR8, R8 ;  /* 0x0000000810107c2b */ /* 0x004fc40008000008 */
[----:B------:R-:W1:Y:S01]  /*0ed0*/  I2F.F64.U64 R24, R24 ;  /* 0x0000001800187312 */ /* 0x000e620000301800 */
[----:B------:R-:W-:-:S04]  /*0ee0*/  IMAD.X R5, RZ, RZ, R5, P1 ;  /* 0x000000ffff057224 */ /* 0x000fc800008e0605 */
[----:B------:R3:W-:Y:S01]  /*0ef0*/  STG.E.64 desc[UR6][R26.64+-0x8], R16 ;  /* 0xfffff8101a007986 */ /* 0x0007e2000c101b06 */
[--C-:B0-----:R-:W-:Y:S02]  /*0f00*/  DFMA R14, R14, UR8, R8.reuse ;  /* 0x000000080e0e7c2b */ /* 0x101fe40008000008 */
[----:B------:R-:W0:Y:S05]  /*0f10*/  I2F.F64.U64 R20, R20 ;  /* 0x0000001400147312 */ /* 0x000e2a0000301800 */
[----:B------:R3:W-:Y:S01]  /*0f20*/  STG.E.64 desc[UR6][R26.64], R14 ;  /* 0x0000000e1a007986 */ /* 0x0007e2000c101b06 */
[--C-:B-1----:R-:W-:Y:S02]  /*0f30*/  DFMA R28, R24, UR8, R8.reuse ;  /* 0x00000008181c7c2b */ /* 0x102fe40008000008 */
[----:B------:R-:W1:Y:S05]  /*0f40*/  I2F.F64.U64 R22, R22 ;  /* 0x0000001600167312 */ /* 0x000e6a0000301800 */
[----:B------:R3:W-:Y:S01]  /*0f50*/  STG.E.64 desc[UR6][R26.64+0x10], R28 ;  /* 0x0000101c1a007986 */ /* 0x0007e2000c101b06 */
[----:B0-----:R-:W-:-:S07]  /*0f60*/  DFMA R20, R20, UR8, R8 ;  /* 0x0000000814147c2b */ /* 0x001fce0008000008 */
[----:B------:R3:W-:Y:S01]  /*0f70*/  STG.E.64 desc[UR6][R26.64+0x8], R20 ;  /* 0x000008141a007986 */ /* 0x0007e2000c101b06 */
[----:B-1----:R-:W-:-:S07]  /*0f80*/  DFMA R24, R22, UR8, R8 ;  /* 0x0000000816187c2b */ /* 0x002fce0008000008 */
[----:B------:R3:W-:Y:S01]  /*0f90*/  STG.E.64 desc[UR6][R26.64+0x18], R24 ;  /* 0x000018181a007986 */ /* 0x0007e2000c101b06 */
[----:B------:R-:W-:Y:S05]  /*0fa0*/  BRA.U UP0, `(.L_x_352) ;  /* 0xfffffffd00387547 */ /* 0x000fea000b83ffff */
.L_x_351:
[----:B------:R-:W-:Y:S05]  /*0fb0*/  @!P0 EXIT ;  /* 0x000000000000894d */ /* 0x000fea0003800000 */
[C---:B------:R-:W-:Y:S02]  /*0fc0*/  ISETP.NE.U32.AND P1, PT, R4.reuse, 0x1, PT ;  /* 0x000000010400780c */ /* 0x040fe40003f25070 */
[----:B---3--:R-:W-:Y:S02]  /*0fd0*/  LOP3.LUT R2, R4, 0x1, RZ, 0xc0, !PT ;  /* 0x0000000104027812 */ /* 0x008fe400078ec0ff */
[----:B------:R-:W-:Y:S02]  /*0fe0*/  ISETP.NE.AND.EX P1, PT, R0, RZ, PT, P1 ;  /* 0x000000ff0000720c */ /* 0x000fe40003f25310 */
[----:B------:R-:W-:-:S04]  /*0ff0*/  ISETP.NE.U32.AND P0, PT, R2, 0x1, PT ;  /* 0x000000010200780c */ /* 0x000fc80003f05070 */
[----:B------:R-:W-:-:S07]  /*1000*/  ISETP.NE.U32.AND.EX P0, PT, RZ, RZ, PT, P0 ;  /* 0x000000ffff00720c */ /* 0x000fce0003f05100 */
[----:B------:R-:W-:Y:S06]  /*1010*/  @!P1 BRA `(.L_x_353) ;  /* 0x0000000000409947 */ /* 0x000fec0003800000 */
[----:B0-----:R-:W0:Y:S01]  /*1020*/  LDC.64 R8, c[0x0][0x380] ;  /* 0x0000e000ff087b82 */ /* 0x001e220000000a00 */
[C---:B----4-:R-:W-:Y:S01]  /*1030*/  IADD3 R12, P1, PT, R6.reuse, 0x1, RZ ;  /* 0x00000001060c7810 */ /* 0x050fe20007f3e0ff */
[----:B------:R-:W-:Y:S01]  /*1040*/  IMAD.MOV.U32 R4, RZ, RZ, R6 ;  /* 0x000000ffff047224 */ /* 0x000fe200078e0006 */
[----:B------:R-:W3:Y:S03]  /*1050*/  LDCU.64 UR4, c[0x0][0x390] ;  /* 0x00007200ff0477ac */ /* 0x000ee60008000a00 */
[----:B------:R-:W-:Y:S01]  /*1060*/  IMAD.X R13, RZ, RZ, R5, P1 ;  /* 0x000000ffff0d7224 */ /* 0x000fe200008e0605 */
[----:B------:R-:W3:Y:S01]  /*1070*/  I2F.F64.U64 R2, R4 ;  /* 0x0000000400027312 */ /* 0x000ee20000301800 */
[----:B--2---:R-:W3:Y:S07]  /*1080*/  LDC.64 R14, c[0x0][0x388] ;  /* 0x0000e200ff0e7b82 */ /* 0x004eee0000000a00 */
[----:B-1----:R-:W1:Y:S01]  /*1090*/  I2F.F64.U64 R10, R12 ;  /* 0x0000000c000a7312 */ /* 0x002e620000301800 */
[----:B0-----:R-:W-:-:S04]  /*10a0*/  LEA R8, P1, R6, R8, 0x3 ;  /* 0x0000000806087211 */ /* 0x001fc800078218ff */
[C---:B------:R-:W-:Y:S02]  /*10b0*/  LEA.HI.X R9, R6.reuse, R9, R5, 0x3, P1 ;  /* 0x0000000906097211 */ /* 0x040fe400008f1c05 */
[----:B------:R-:W-:Y:S01]  /*10c0*/  IADD3 R6, P1, PT, R6, 0x2, RZ ;  /* 0x0000000206067810 */ /* 0x000fe20007f3e0ff */
[--C-:B---3--:R-:W-:Y:S02]  /*10d0*/  DFMA R2, R2, UR4, R14.reuse ;  /* 0x0000000402027c2b */ /* 0x108fe4000800000e */
[----:B-1----:R-:W-:Y:S01]  /*10e0*/  DFMA R10, R10, UR4, R14 ;  /* 0x000000040a0a7c2b */ /* 0x002fe2000800000e */
[----:B------:R-:W-:-:S04]  /*10f0*/  IADD3.X R5, PT, PT, RZ, R5, RZ, P1, !PT ;  /* 0x00000005ff057210 */ /* 0x000fc80000ffe4ff */
[----:B------:R3:W-:Y:S04]  /*1100*/  STG.E.64 desc[UR6][R8.64], R2 ;  /* 0x0000000208007986 */ /* 0x0007e8000c101b06 */
[----:B------:R3:W-:Y:S02]  /*1110*/  STG.E.64 desc[UR6][R8.64+0x8], R10 ;  /* 0x0000080a08007986 */ /* 0x0007e4000c101b06 */
.L_x_353:
[----:B------:R-:W-:Y:S05]  /*1120*/  @P0 EXIT ;  /* 0x000000000000094d */ /* 0x000fea0003800000 */
[----:B0--3--:R-:W0:Y:S01]  /*1130*/  LDC.64 R8, c[0x0][0x380] ;  /* 0x0000e000ff087b82 */ /* 0x009e220000000a00 */
[----:B------:R-:W-:Y:S01]  /*1140*/  IMAD.MOV.U32 R4, RZ, RZ, R6 ;  /* 0x000000ffff047224 */ /* 0x000fe200078e0006 */
[----:B------:R-:W3:Y:S03]  /*1150*/  LDCU.64 UR4, c[0x0][0x390] ;  /* 0x00007200ff0477ac */ /* 0x000ee60008000a00 */
[----:B------:R-:W3:Y:S03]  /*1160*/  I2F.F64.U64 R2, R4 ;  /* 0x0000000400027312 */ /* 0x000ee60000301800 */
[----:B-1----:R-:W3:Y:S01]  /*1170*/  LDC.64 R10, c[0x0][0x388] ;  /* 0x0000e200ff0a7b82 */ /* 0x002ee20000000a00 */
[----:B0-----:R-:W-:-:S04]  /*1180*/  LEA R8, P0, R6, R8, 0x3 ;  /* 0x0000000806087211 */ /* 0x001fc800078018ff */
[----:B------:R-:W-:Y:S01]  /*1190*/  LEA.HI.X R9, R6, R9, R5, 0x3, P0 ;  /* 0x0000000906097211 */ /* 0x000fe200000f1c05 */
[----:B---3--:R-:W-:-:S07]  /*11a0*/  DFMA R2, R2, UR4, R10 ;  /* 0x0000000402027c2b */ /* 0x008fce000800000a */
[----:B------:R-:W-:Y:S01]  /*11b0*/  STG.E.64 desc[UR6][R8.64], R2 ;  /* 0x0000000208007986 */ /* 0x000fe2000c101b06 */
[----:B------:R-:W-:Y:S05]  /*11c0*/  EXIT ;  /* 0x000000000000794d */ /* 0x000fea0003800000 */
        .weak           $__internal_25_$__cuda_sm20_div_u64
        .type           $__internal_25_$__cuda_sm20_div_u64,@function
        .size           $__internal_25_$__cuda_sm20_div_u64,(.L_x_450 - $__internal_25_$__cuda_sm20_div_u64)
$__internal_25_$__cuda_sm20_div_u64:
        /* <DEDUP_REMOVED lines=8> */
[----:B------:R-:W-:-:S04]  /*1250*/  IADD3 R17, P0, PT, RZ, -R12, RZ ;  /* 0x8000000cff117210 */ /* 0x000fc80007f1e0ff */
[----:B------:R-:W-:Y:S01]  /*1260*/  IADD3.X R19, PT, PT, RZ, ~R13, RZ, P0, !PT ;  /* 0x8000000dff137210 */ /* 0x000fe200007fe4ff */
[----:B------:R-:W-:-:S04]  /*1270*/  IMAD.HI.U32 R12, R10, R17, RZ ;  /* 0x000000110a0c7227 */ /* 0x000fc800078e00ff */
        /* <DEDUP_REMOVED lines=10> */
[----:B------:R-:W-:Y:S01]  /*1320*/  IMAD R10, R9, R4, R11 ;  /* 0x00000004090a7224 */ /* 0x000fe200078e020b */
[----:B------:R-:W-:-:S03]  /*1330*/  MOV R11, RZ ;  /* 0x000000ff000b7202 */ /* 0x000fc60000000f00 */
        /* <DEDUP_REMOVED lines=19> */
[----:B------:R-:W-:-:S04]  /*1470*/  IMAD R11, R9, R4, R11 ;  /* 0x00000004090b7224 */ /* 0x000fc800078e020b */
[----:B------:R-:W-:Y:S01]  /*1480*/  IMAD.X R15, R8, 0x1, ~R11, P0 ;  /* 0x00000001080f7824 */ /* 0x000fe200000e0e0b */
[----:B------:R-:W-:Y:S02]  /*1490*/  ISETP.GE.U32.AND P0, PT, R7, R4, PT ;  /* 0x000000040700720c */ /* 0x000fe40003f06070 */
[----:B------:R-:W-:Y:S02]  /*14a0*/  IADD3 R11, P1, PT, -R4, R7, RZ ;  /* 0x00000007040b7210 */ /* 0x000fe40007f3e1ff */
[----:B------:R-:W-:Y:S02]  /*14b0*/  IADD3 R8, P2, PT, R13, 0x1, RZ ;  /* 0x000000010d087810 */ /* 0x000fe40007f5e0ff */
[C---:B------:R-:W-:Y:S02]  /*14c0*/  ISETP.GE.U32.AND.EX P0, PT, R15.reuse, RZ, PT, P0 ;  /* 0x000000ff0f00720c */ /* 0x040fe40003f06100 */
[----:B------:R-:W-:Y:S02]  /*14d0*/  IADD3.X R12, PT, PT, R15, -0x1, RZ, P1, !PT ;  /* 0xffffffff0f0c7810 */ /* 0x000fe40000ffe4ff */
[----:B------:R-:W-:-:S02]  /*14e0*/  IADD3.X R10, PT, PT, RZ, R9, RZ, P2, !PT ;  /* 0x00000009ff0a7210 */ /* 0x000fc400017fe4ff */
        /* <DEDUP_REMOVED lines=9> */
[----:B------:R-:W-:Y:S01]  /*1580*/  SEL R12, R12, R7, P0 ;  /* 0x000000070c0c7207 */ /* 0x000fe20000000000 */
[----:B------:R-:W-:Y:S01]  /*1590*/  IMAD.MOV.U32 R7, RZ, RZ, 0x0 ;  /* 0x00000000ff077424 */ /* 0x000fe200078e00ff */
[----:B------:R-:W-:Y:S02]  /*15a0*/  ISETP.NE.AND.EX P1, PT, RZ, RZ, PT, P1 ;  /* 0x000000ffff00720c */ /* 0x000fe40003f25310 */
[----:B------:R-:W-:Y:S02]  /*15b0*/  SEL R13, R13, R8, P0 ;  /* 0x000000080d0d7207 */ /* 0x000fe40000000000 */
[----:B------:R-:W-:-:S02]  /*15c0*/  SEL R12, R12, 0xffffffff, P1 ;  /* 0xffffffff0c0c7807 */ /* 0x000fc40000800000 */
[----:B------:R-:W-:Y:S01]  /*15d0*/  SEL R13, R13, 0xffffffff, P1 ;  /* 0xffffffff0d0d7807 */ /* 0x000fe20000800000 */
[----:B------:R-:W-:Y:S06]  /*15e0*/  RET.REL.NODEC R6 `(arange_f64_vec3) ;  /* 0xffffffe806847950 */ /* 0x000fec0003c3ffff */
.L_x_354:
        /* <DEDUP_REMOVED lines=9> */
.L_x_450:


//--------------------- .text.arange_f64_vec4     --------------------------
	.section	.text.arange_f64_vec4,"ax",@progbits
	.align	128
        .global         arange_f64_vec4
        .type           arange_f64_vec4,@function
        .size           arange_f64_vec4,(.L_x_451 - arange_f64_vec4)
        .other          arange_f64_vec4,@"STO_CUDA_ENTRY STV_DEFAULT"
arange_f64_vec4:
.text.arange_f64_vec4:
        /* <DEDUP_REMOVED lines=36> */
[----:B0-----:R-:W-:Y:S02]  /*0240*/  VIADD R6, R5, 0xffffffe ;  /* 0x0ffffffe05067836 */ /* 0x001fe40000000000 */
[----:B------:R-:W-:-:S04]  /*0250*/  IMAD.MOV.U32 R5, RZ, RZ, RZ ;  /* 0x000000ffff057224 */ /* 0x000fc800078e00ff */
        /* <DEDUP_REMOVED lines=15> */
.L_x_358:
[----:B------:R-:W-:-:S07]  /*0350*/  MOV R6, 0x370 ;  /* 0x0000037000067802 */ /* 0x000fce0000000f00 */
[----:B------:R-:W-:Y:S05]  /*0360*/  CALL.REL.NOINC `($__internal_26_$__cuda_sm20_div_u64) ;  /* 0x0000001000047944 */ /* 0x000fea0003c00000 */
.L_x_359:
[----:B------:R-:W-:Y:S05]  /*0370*/  BSYNC.RECONVERGENT B1 ;  /* 0x0000000000017941 */ /* 0x000fea0003800200 */
.L_x_357:
[----:B------:R-:W-:Y:S01]  /*0380*/  IADD3 R3, P0, PT, R4, R3, RZ ;  /* 0x0000000304037210 */ /* 0x000fe20007f1e0ff */
[----:B------:R-:W0:Y:S01]  /*0390*/  LDC.64 R22, c[0x0][0x390] ;  /* 0x0000e400ff167b82 */ /* 0x000e220000000a00 */
        /* <DEDUP_REMOVED lines=9> */
[----:B0-----:R-:W-:-:S12]  /*0430*/  DADD R24, R22, R22 ;  /* 0x0000000016187229 */ /* 0x001fd80000000016 */
[----:B------:R-:W-:Y:S05]  /*0440*/  @!P1 BRA `(.L_x_361) ;  /* 0x0000000000849947 */ /* 0x000fea0003800000 */
[----:B------:R-:W0:Y:S01]  /*0450*/  LDCU.64 UR6, c[0x0][0x380] ;  /* 0x00007000ff0677ac */ /* 0x000e220008000a00 */
[----:B------:R-:W-:Y:S01]  /*0460*/  VIADD R3, R3, 0x1 ;  /* 0x0000000103037836 */ /* 0x000fe20000000000 */
[--C-:B------:R-:W-:Y:S01]  /*0470*/  SHF.R.U32.HI R15, RZ, 0x1e, R18.reuse ;  /* 0x0000001eff0f7819 */ /* 0x100fe20000011612 */
[C---:B------:R-:W-:Y:S02]  /*0480*/  IMAD.SHL.U32 R26, R18.reuse, 0x4, RZ ;  /* 0x00000004121a7824 */ /* 0x040fe400078e00ff */
[----:B------:R-:W-:Y:S01]  /*0490*/  IMAD.MOV.U32 R14, RZ, RZ, RZ ;  /* 0x000000ffff0e7224 */ /* 0x000fe200078e00ff */
[----:B------:R-:W-:Y:S01]  /*04a0*/  LOP3.LUT R3, R3, 0x3, RZ, 0xc0, !PT ;  /* 0x0000000303037812 */ /* 0x000fe200078ec0ff */
[----:B------:R-:W-:Y:S02]  /*04b0*/  IMAD.MOV.U32 R19, RZ, RZ, R18 ;  /* 0x000000ffff137224 */ /* 0x000fe400078e0012 */
[----:B------:R-:W-:Y:S01]  /*04c0*/  IMAD.MOV.U32 R20, RZ, RZ, RZ ;  /* 0x000000ffff147224 */ /* 0x000fe200078e00ff */
[----:B0-----:R-:W-:-:S04]  /*04d0*/  LEA R16, P1, R18, UR6, 0x5 ;  /* 0x0000000612107c11 */ /* 0x001fc8000f8228ff */
[----:B------:R-:W-:Y:S02]  /*04e0*/  LEA.HI.X R21, R18, UR7, RZ, 0x5, P1 ;  /* 0x0000000712157c11 */ /* 0x000fe400088f2cff */
[----:B------:R-:W-:-:S05]  /*04f0*/  IADD3 R16, P1, PT, R16, 0x10, RZ ;  /* 0x0000001010107810 */ /* 0x000fca0007f3e0ff */
[----:B------:R-:W-:-:S08]  /*0500*/  IMAD.X R21, RZ, RZ, R21, P1 ;  /* 0x000000ffff157224 */ /* 0x000fd000008e0615 */
.L_x_362:
[----:B------:R-:W-:Y:S01]  /*0510*/  IMAD.MOV.U32 R27, RZ, RZ, R15 ;  /* 0x000000ffff1b7224 */ /* 0x000fe200078e000f */
[----:B------:R-:W-:Y:S01]  /*0520*/  IADD3 R3, P1, PT, R3, -0x1, RZ ;  /* 0xffffffff03037810 */ /* 0x000fe20007f3e0ff */
[----:B0-----:R-:W-:Y:S01]  /*0530*/  IMAD.MOV.U32 R12, RZ, RZ, R16 ;  /* 0x000000ffff0c7224 */ /* 0x001fe200078e0010 */
[----:B------:R-:W-:Y:S01]  /*0540*/  IADD3 R19, P2, PT, R17, R19, RZ ;  /* 0x0000001311137210 */ /* 0x000fe20007f5e0ff */
[----:B------:R0:W1:Y:S01]  /*0550*/  I2F.F64.U64 R8, R26 ;  /* 0x0000001a00087312 */ /* 0x0000620000301800 */
[----:B------:R-:W-:Y:S01]  /*0560*/  IMAD.MOV.U32 R13, RZ, RZ, R21 ;  /* 0x000000ffff0d7224 */ /* 0x000fe200078e0015 */
[----:B------:R-:W-:Y:S02]  /*0570*/  IADD3.X R14, PT, PT, R14, -0x1, RZ, P1, !PT ;  /* 0xffffffff0e0e7810 */ /* 0x000fe40000ffe4ff */
[----:B------:R-:W-:Y:S01]  /*0580*/  ISETP.NE.U32.AND P1, PT, R3, RZ, PT ;  /* 0x000000ff0300720c */ /* 0x000fe20003f25070 */
[----:B------:R-:W-:Y:S01]  /*0590*/  IMAD.X R20, RZ, RZ, R20, P2 ;  /* 0x000000ffff147224 */ /* 0x000fe200010e0614 */
[----:B------:R-:W-:-:S02]  /*05a0*/  LEA R16, P4, R17, R12, 0x5 ;  /* 0x0000000c11107211 */ /* 0x000fc400078828ff */
[----:B------:R-:W-:Y:S02]  /*05b0*/  ISETP.NE.AND.EX P1, PT, R14, RZ, PT, P1 ;  /* 0x000000ff0e00720c */ /* 0x000fe40003f25310 */
[C---:B0-----:R-:W-:Y:S02]  /*05c0*/  LEA R26, P3, R17.reuse, R26, 0x2 ;  /* 0x0000001a111a7211 */ /* 0x041fe400078610ff */
[C---:B------:R-:W-:Y:S02]  /*05d0*/  LEA.HI.X R21, R17.reuse, R13, RZ, 0x5, P4 ;  /* 0x0000000d11157211 */ /* 0x040fe400020f2cff */
[----:B------:R-:W-:Y:S01]  /*05e0*/  LEA.HI.X R15, R17, R15, RZ, 0x2, P3 ;  /* 0x0000000f110f7211 */ /* 0x000fe200018f14ff */
[----:B-1----:R-:W-:-:S08]  /*05f0*/  DFMA R8, R8, R22, UR8 ;  /* 0x0000000808087e2b */ /* 0x002fd00008000016 */
[----:B------:R-:W-:Y:S02]  /*0600*/  DADD R4, R8, R24 ;  /* 0x0000000008047229 */ /* 0x000fe40000000018 */
[----:B------:R-:W-:Y:S02]  /*0610*/  DFMA R6, R22, 3, R8 ;  /* 0x400800001606782b */ /* 0x000fe40000000008 */
[----:B------:R-:W-:-:S05]  /*0620*/  DADD R10, R8, R22 ;  /* 0x00000000080a7229 */ /* 0x000fca0000000016 */
[----:B------:R0:W-:Y:S04]  /*0630*/  STG.E.128 desc[UR4][R12.64], R4 ;  /* 0x000000040c007986 */ /* 0x0001e8000c101d04 */
[----:B------:R0:W-:Y:S01]  /*0640*/  STG.E.128 desc[UR4][R12.64+-0x10], R8 ;  /* 0xfffff0080c007986 */ /* 0x0001e2000c101d04 */
[----:B------:R-:W-:Y:S05]  /*0650*/  @P1 BRA `(.L_x_362) ;  /* 0xfffffffc00ac1947 */ /* 0x000fea000383ffff */
.L_x_361:
[----:B------:R-:W-:Y:S05]  /*0660*/  BSYNC.RECONVERGENT B1 ;  /* 0x0000000000017941 */ /* 0x000fea0003800200 */
.L_x_360:
[----:B------:R-:W-:Y:S05]  /*0670*/  @!P0 BRA `(.L_x_356) ;  /* 0x0000000000e48947 */ /* 0x000fea0003800000 */
[----:B------:R-:W-:Y:S01]  /*0680*/  IMAD.SHL.U32 R16, R17, 0x20, RZ ;  /* 0x0000002011107824 */ /* 0x000fe200078e00ff */
[----:B------:R-:W-:-:S07]  /*0690*/  SHF.R.U32.HI R3, RZ, 0x1b, R17 ;  /* 0x0000001bff037819 */ /* 0x000fce0000011611 */
.L_x_363:
[C-C-:B01----:R-:W-:Y:S01]  /*06a0*/  SHF.L.U64.HI R9, R19.reuse, 0x2, R20.reuse ;  /* 0x0000000213097819 */ /* 0x143fe20000010214 */
[----:B------:R-:W-:Y:S01]  /*06b0*/  IMAD.SHL.U32 R8, R19, 0x4, RZ ;  /* 0x0000000413087824 */ /* 0x000fe200078e00ff */
[----:B------:R-:W-:Y:S02]  /*06c0*/  IADD3 R10, P1, PT, R17, R19, RZ ;  /* 0x00000013110a7210 */ /* 0x000fe40007f3e0ff */
[C---:B------:R-:W-:Y:S01]  /*06d0*/  LEA R12, P0, R19.reuse, UR12, 0x5 ;  /* 0x0000000c130c7c11 */ /* 0x040fe2000f8028ff */
[----:B------:R-:W0:Y:S02]  /*06e0*/  I2F.F64.U64 R4, R8 ;  /* 0x0000000800047312 */ /* 0x000e240000301800 */
[--C-:B------:R-:W-:Y:S01]  /*06f0*/  IMAD.X R21, RZ, RZ, R20.reuse, P1 ;  /* 0x000000ffff157224 */ /* 0x100fe200008e0614 */
[----:B------:R-:W-:Y:S01]  /*0700*/  LEA.HI.X R13, R19, UR13, R20, 0x5, P0 ;  /* 0x0000000d130d7c11 */ /* 0x000fe200080f2c14 */
[----:B------:R-:W-:Y:S01]  /*0710*/  IMAD.SHL.U32 R14, R10, 0x4, RZ ;  /* 0x000000040a0e7824 */ /* 0x000fe200078e00ff */
[----:B------:R-:W-:-:S02]  /*0720*/  IADD3 R20, P0, PT, R17, R10, RZ ;  /* 0x0000000a11147210 */ /* 0x000fc40007f1e0ff */
[--C-:B------:R-:W-:Y:S02]  /*0730*/  SHF.L.U64.HI R15, R10, 0x2, R21.reuse ;  /* 0x000000020a0f7819 */ /* 0x100fe40000010215 */
[----:B------:R-:W-:Y:S01]  /*0740*/  IADD3 R19, P1, PT, R17, R20, RZ ;  /* 0x0000001411137210 */ /* 0x000fe20007f3e0ff */
[----:B------:R-:W-:Y:S01]  /*0750*/  IMAD.X R21, RZ, RZ, R21, P0 ;  /* 0x000000ffff157224 */ /* 0x000fe200000e0615 */
[C---:B------:R-:W-:Y:S02]  /*0760*/  IADD3 R28, P0, PT, R16.reuse, R12, RZ ;  /* 0x0000000c101c7210 */ /* 0x040fe40007f1e0ff */
[----:B------:R-:W1:Y:S01]  /*0770*/  I2F.F64.U64 R14, R14 ;  /* 0x0000000e000e7312 */ /* 0x000e620000301800 */
[----:B0-----:R-:W-:Y:S02]  /*0780*/  DFMA R4, R4, R22, UR10 ;  /* 0x0000000a04047e2b */ /* 0x001fe40008000016 */
[----:B------:R-:W-:Y:S01]  /*0790*/  IMAD.X R29, R3, 0x1, R13, P0 ;  /* 0x00000001031d7824 */ /* 0x000fe200000e060d */
[----:B------:R-:W-:-:S05]  /*07a0*/  IADD3 R26, P0, PT, R16, R28, RZ ;  /* 0x0000001c101a7210 */ /* 0x000fca0007f1e0ff */
[----:B------:R-:W-:Y:S01]  /*07b0*/  IMAD.X R27, R3, 0x1, R29, P0 ;  /* 0x00000001031b7824 */ /* 0x000fe200000e061d */
[C---:B------:R-:W-:Y:S02]  /*07c0*/  DADD R6, R4.reuse, R22 ;  /* 0x0000000004067229 */ /* 0x040fe40000000016 */
[----:B------:R-:W-:Y:S02]  /*07d0*/  DADD R8, R4, R24 ;  /* 0x0000000004087229 */ /* 0x000fe40000000018 */
[----:B------:R-:W-:-:S03]  /*07e0*/  DFMA R10, R22, 3, R4 ;  /* 0x40080000160a782b */ /* 0x000fc60000000004 */
[----:B------:R0:W-:Y:S04]  /*07f0*/  STG.E.128 desc[UR4][R12.64], R4 ;  /* 0x000000040c007986 */ /* 0x0001e8000c101d04 */
[----:B------:R2:W-:Y:S01]  /*0800*/  STG.E.128 desc[UR4][R12.64+0x10], R8 ;  /* 0x000010080c007986 */ /* 0x0005e2000c101d04 */
[C---:B0-----:R-:W-:Y:S01]  /*0810*/  IMAD.SHL.U32 R6, R20.reuse, 0x4, RZ ;  /* 0x0000000414067824 */ /* 0x041fe200078e00ff */
[--C-:B------:R-:W-:Y:S01]  /*0820*/  SHF.L.U64.HI R7, R20, 0x2, R21.reuse ;  /* 0x0000000214077819 */ /* 0x100fe20000010215 */
[----:B------:R-:W-:Y:S01]  /*0830*/  IMAD.X R20, RZ, RZ, R21, P1 ;  /* 0x000000ffff147224 */ /* 0x000fe200008e0615 */
[----:B-1----:R-:W-:Y:S01]  /*0840*/  DFMA R4, R14, R22, UR10 ;  /* 0x0000000a0e047e2b */ /* 0x002fe20008000016 */
[C---:B--2---:R-:W-:Y:S01]  /*0850*/  IMAD.SHL.U32 R10, R19.reuse, 0x4, RZ ;  /* 0x00000004130a7824 */ /* 0x044fe200078e00ff */
[----:B------:R0:W1:Y:S02]  /*0860*/  I2F.F64.U64 R8, R6 ;  /* 0x0000000600087312 */ /* 0x0000640000301800 */
[----:B------:R-:W-:-:S04]  /*0870*/  SHF.L.U64.HI R11, R19, 0x2, R20 ;  /* 0x00000002130b7819 */ /* 0x000fc80000010214 */
[----:B------:R-:W-:Y:S02]  /*0880*/  DADD R12, R4, R24 ;  /* 0x00000000040c7229 */ /* 0x000fe40000000018 */
[----:B------:R-:W2:Y:S01]  /*0890*/  I2F.F64.U64 R10, R10 ;  /* 0x0000000a000a7312 */ /* 0x000ea20000301800 */
[----:B------:R-:W-:Y:S02]  /*08a0*/  DFMA R14, R22, 3, R4 ;  /* 0x40080000160e782b */ /* 0x000fe40000000004 */
[----:B0-----:R-:W-:Y:S02]  /*08b0*/  DADD R6, R4, R22 ;  /* 0x0000000004067229 */ /* 0x001fe40000000016 */
[----:B-1----:R-:W-:-:S03]  /*08c0*/  DFMA R8, R8, R22, UR10 ;  /* 0x0000000a08087e2b */ /* 0x002fc60008000016 */
[----:B------:R0:W-:Y:S04]  /*08d0*/  STG.E.128 desc[UR4][R28.64+0x10], R12 ;  /* 0x0000100c1c007986 */ /* 0x0001e8000c101d04 */
[----:B------:R2:W-:Y:S01]  /*08e0*/  STG.E.128 desc[UR4][R28.64], R4 ;  /* 0x000000041c007986 */ /* 0x0005e2000c101d04 */
[----:B0-----:R-:W-:Y:S02]  /*08f0*/  DADD R12, R8, R24 ;  /* 0x00000000080c7229 */ /* 0x001fe40000000018 */
[----:B------:R-:W-:Y:S02]  /*0900*/  DFMA R14, R22, 3, R8 ;  /* 0x40080000160e782b */ /* 0x000fe40000000008 */
[----:B--2---:R-:W-:Y:S01]  /*0910*/  DFMA R4, R10, R22, UR10 ;  /* 0x0000000a0a047e2b */ /* 0x004fe20008000016 */
[----:B------:R-:W-:Y:S01]  /*0920*/  IADD3 R28, P0, PT, R16, R26, RZ ;  /* 0x0000001a101c7210 */ /* 0x000fe20007f1e0ff */
[----:B------:R-:W-:-:S03]  /*0930*/  DADD R10, R8, R22 ;  /* 0x00000000080a7229 */ /* 0x000fc60000000016 */
[----:B------:R-:W-:Y:S01]  /*0940*/  STG.E.128 desc[UR4][R26.64+0x10], R12 ;  /* 0x0000100c1a007986 */ /* 0x000fe2000c101d04 */
[----:B------:R-:W-:Y:S01]  /*0950*/  IMAD.X R29, R3, 0x1, R27, P0 ;  /* 0x00000001031d7824 */ /* 0x000fe200000e061b */
[----:B------:R-:W-:Y:S01]  /*0960*/  IADD3 R19, P0, PT, R17, R19, RZ ;  /* 0x0000001311137210 */ /* 0x000fe20007f1e0ff */
[C---:B------:R-:W-:Y:S01]  /*0970*/  DADD R6, R4.reuse, R22 ;  /* 0x0000000004067229 */ /* 0x040fe20000000016 */
[----:B------:R0:W-:Y:S03]  /*0980*/  STG.E.128 desc[UR4][R26.64], R8 ;  /* 0x000000081a007986 */ /* 0x0001e6000c101d04 */
[----:B------:R-:W-:Y:S01]  /*0990*/  IMAD.X R20, RZ, RZ, R20, P0 ;  /* 0x000000ffff147224 */ /* 0x000fe200000e0614 */
[----:B------:R-:W-:Y:S02]  /*09a0*/  ISETP.GE.U32.AND P0, PT, R19, R0, PT ;  /* 0x000000001300720c */ /* 0x000fe40003f06070 */
[----:B------:R1:W-:Y:S02]  /*09b0*/  STG.E.128 desc[UR4][R28.64], R4 ;  /* 0x000000041c007986 */ /* 0x0003e4000c101d04 */
[----:B------:R-:W-:Y:S01]  /*09c0*/  ISETP.GE.U32.AND.EX P0, PT, R20, R2, PT, P0 ;  /* 0x000000021400720c */ /* 0x000fe20003f06100 */
[----:B0-----:R-:W-:-:S02]  /*09d0*/  DADD R8, R4, R24 ;  /* 0x0000000004087229 */ /* 0x001fc40000000018 */
[----:B------:R-:W-:-:S07]  /*09e0*/  DFMA R10, R22, 3, R4 ;  /* 0x40080000160a782b */ /* 0x000fce0000000004 */
[----:B------:R1:W-:Y:S03]  /*09f0*/  STG.E.128 desc[UR4][R28.64+0x10], R8 ;  /* 0x000010081c007986 */ /* 0x0003e6000c101d04 */
[----:B------:R-:W-:Y:S05]  /*0a00*/  @!P0 BRA `(.L_x_363) ;  /* 0xfffffffc00248947 */ /* 0x000fea000383ffff */
.L_x_356:
[----:B------:R-:W-:Y:S05]  /*0a10*/  BSYNC.RECONVERGENT B0 ;  /* 0x0000000000007941 */ /* 0x000fea0003800200 */
.L_x_355:
        /* <DEDUP_REMOVED lines=24> */
[----:B------:R-:W-:Y:S01]  /*0ba0*/  LOP3.LUT R26, R26, 0xfffffff8, RZ, 0xc0, !PT ;  /* 0xfffffff81a1a7812 */ /* 0x000fe200078ec0ff */
[----:B------:R-:W1:Y:S06]  /*0bb0*/  LDCU.64 UR6, c[0x0][0x390] ;  /* 0x00007200ff0677ac */ /* 0x000e6c0008000a00 */
[----:B------:R-:W2:Y:S01]  /*0bc0*/  LDC.64 R8, c[0x0][0x388] ;  /* 0x0000e200ff087b82 */ /* 0x000ea20000000a00 */
[----:B0-----:R-:W-:-:S04]  /*0bd0*/  LEA R5, P1, R0, R12, 0x5 ;  /* 0x0000000c00057211 */ /* 0x001fc800078228ff */
[----:B------:R-:W-:Y:S02]  /*0be0*/  IADD3 R5, P2, PT, R5, 0x20, RZ ;  /* 0x0000002005057810 */ /* 0x000fe40007f5e0ff */
[----:B------:R-:W-:Y:S01]  /*0bf0*/  LEA.HI.X R0, R0, R13, R2, 0x5, P1 ;  /* 0x0000000d00007211 */ /* 0x000fe200008f2c02 */
[----:B------:R-:W-:-:S04]  /*0c00*/  IMAD.MOV.U32 R2, RZ, RZ, R10 ;  /* 0x000000ffff027224 */ /* 0x000fc800078e000a */
[----:B-12---:R-:W-:-:S07]  /*0c10*/  IMAD.X R0, RZ, RZ, R0, P2 ;  /* 0x000000ffff007224 */ /* 0x006fce00010e0600 */
.L_x_365:
[C---:B--2---:R-:W-:Y:S01]  /*0c20*/  IADD3 R22, P1, PT, R4.reuse, 0x1, RZ ;  /* 0x0000000104167810 */ /* 0x044fe20007f3e0ff */
[----:B------:R-:W-:Y:S02]  /*0c30*/  IMAD.MOV.U32 R10, RZ, RZ, R4 ;  /* 0x000000ffff0a7224 */ /* 0x000fe400078e0004 */
[--C-:B------:R-:W-:Y:S02]  /*0c40*/  IMAD.MOV.U32 R11, RZ, RZ, R3.reuse ;  /* 0x000000ffff0b7224 */ /* 0x100fe400078e0003 */
[----:B------:R-:W-:Y:S01]  /*0c50*/  IMAD.X R23, RZ, RZ, R3, P1 ;  /* 0x000000ffff177224 */ /* 0x000fe200008e0603 */
[----:B------:R-:W-:Y:S01]  /*0c60*/  IADD3 R12, P1, PT, R4, 0x2, RZ ;  /* 0x00000002040c7810 */ /* 0x000fe20007f3e0ff */
[----:B------:R-:W0:Y:S01]  /*0c70*/  I2F.F64.U64 R14, R10 ;  /* 0x0000000a000e7312 */ /* 0x000e220000301800 */
[----:B------:R-:W-:Y:S02]  /*0c80*/  IMAD.MOV.U32 R28, RZ, RZ, R5 ;  /* 0x000000ffff1c7224 */ /* 0x000fe400078e0005 */
[----:B------:R-:W-:-:S02]  /*0c90*/  IMAD.MOV.U32 R29, RZ, RZ, R0 ;  /* 0x000000ffff1d7224 */ /* 0x000fc400078e0000 */
[--C-:B------:R-:W-:Y:S01]  /*0ca0*/  IMAD.X R13, RZ, RZ, R3.reuse, P1 ;  /* 0x000000ffff0d7224 */ /* 0x100fe200008e0603 */
[----:B------:R-:W-:Y:S02]  /*0cb0*/  IADD3 R20, P1, PT, R4, 0x3, RZ ;  /* 0x0000000304147810 */ /* 0x000fe40007f3e0ff */
[----:B------:R-:W1:Y:S01]  /*0cc0*/  I2F.F64.U64 R22, R22 ;  /* 0x0000001600167312 */ /* 0x000e620000301800 */
[----:B------:R-:W-:Y:S02]  /*0cd0*/  IADD3 R5, P3, PT, R28, 0x40, RZ ;  /* 0x000000401c057810 */ /* 0x000fe40007f7e0ff */
[----:B------:R-:W-:Y:S01]  /*0ce0*/  IMAD.X R21, RZ, RZ, R3, P1 ;  /* 0x000000ffff157224 */ /* 0x000fe200008e0603 */
[C---:B------:R-:W-:Y:S02]  /*0cf0*/  IADD3 R18, P1, PT, R4.reuse, 0x4, RZ ;  /* 0x0000000404127810 */ /* 0x040fe40007f3e0ff */
[----:B------:R-:W-:Y:S01]  /*0d00*/  IMAD.X R0, RZ, RZ, R29, P3 ;  /* 0x000000ffff007224 */ /* 0x000fe200018e061d */
[----:B0-----:R-:W-:Y:S01]  /*0d10*/  DFMA R14, R14, UR6, R8 ;  /* 0x000000060e0e7c2b */ /* 0x001fe20008000008 */
[----:B------:R-:W0:Y:S01]  /*0d20*/  I2F.F64.U64 R12, R12 ;  /* 0x0000000c000c7312 */ /* 0x000e220000301800 */
[----:B------:R-:W-:Y:S01]  /*0d30*/  IMAD.X R19, RZ, RZ, R3, P1 ;  /* 0x000000ffff137224 */ /* 0x000fe200008e0603 */
[----:B------:R-:W-:-:S04]  /*0d40*/  IADD3 R16, P1, PT, R4, 0x5, RZ ;  /* 0x0000000504107810 */ /* 0x000fc80007f3e0ff */
[----:B------:R2:W-:Y:S01]  /*0d50*/  STG.E.64 desc[UR4][R28.64+-0x20], R14 ;  /* 0xffffe00e1c007986 */ /* 0x0005e2000c101b04 */
[----:B------:R-:W-:Y:S01]  /*0d60*/  IMAD.X R17, RZ, RZ, R3, P1 ;  /* 0x000000ffff117224 */ /* 0x000fe200008e0603 */
[----:B------:R-:W-:Y:S01]  /*0d70*/  IADD3 R24, P1, PT, R4, 0x6, RZ ;  /* 0x0000000604187810 */ /* 0x000fe20007f3e0ff */
[----:B------:R-:W3:Y:S01]  /*0d80*/  I2F.F64.U64 R20, R20 ;  /* 0x0000001400147312 */ /* 0x000ee20000301800 */
[----:B-1----:R-:W-:-:S03]  /*0d90*/  DFMA R22, R22, UR6, R8 ;  /* 0x0000000616167c2b */ /* 0x002fc60008000008 */
[--C-:B------:R-:W-:Y:S01]  /*0da0*/  IMAD.X R25, RZ, RZ, R3.reuse, P1 ;  /* 0x000000ffff197224 */ /* 0x100fe200008e0603 */
[C---:B------:R-:W-:Y:S01]  /*0db0*/  IADD3 R10, P1, PT, R4.reuse, 0x7, RZ ;  /* 0x00000007040a7810 */ /* 0x040fe20007f3e0ff */
[--C-:B0-----:R-:W-:Y:S01]  /*0dc0*/  DFMA R12, R12, UR6, R8.reuse ;  /* 0x000000060c0c7c2b */ /* 0x101fe20008000008 */
[----:B------:R-:W-:Y:S01]  /*0dd0*/  IADD3 R4, P2, PT, R4, 0x8, RZ ;  /* 0x0000000804047810 */ /* 0x000fe20007f5e0ff */
[----:B------:R-:W0:Y:S01]  /*0de0*/  I2F.F64.U64 R18, R18 ;  /* 0x0000001200127312 */ /* 0x000e220000301800 */
[----:B------:R2:W-:Y:S01]  /*0df0*/  STG.E.64 desc[UR4][R28.64+-0x18], R22 ;  /* 0xffffe8161c007986 */ /* 0x0005e2000c101b04 */
[--C-:B------:R-:W-:Y:S01]  /*0e00*/  IMAD.X R11, RZ, RZ, R3.reuse, P1 ;  /* 0x000000ffff0b7224 */ /* 0x100fe200008e0603 */
[----:B------:R-:W-:Y:S01]  /*0e10*/  IADD3 R26, P1, PT, R26, -0x8, RZ ;  /* 0xfffffff81a1a7810 */ /* 0x000fe20007f3e0ff */
[----:B------:R-:W-:Y:S01]  /*0e20*/  IMAD.X R3, RZ, RZ, R3, P2 ;  /* 0x000000ffff037224 */ /* 0x000fe200010e0603 */
[----:B------:R2:W-:Y:S01]  /*0e30*/  STG.E.64 desc[UR4][R28.64+-0x10], R12 ;  /* 0xfffff00c1c007986 */ /* 0x0005e2000c101b04 */
[----:B---3--:R-:W-:-:S02]  /*0e40*/  DFMA R20, R20, UR6, R8 ;  /* 0x0000000614147c2b */ /* 0x008fc40008000008 */
[----:B------:R-:W1:Y:S01]  /*0e50*/  I2F.F64.U64 R16, R16 ;  /* 0x0000001000107312 */ /* 0x000e620000301800 */
[----:B------:R-:W-:Y:S02]  /*0e60*/  IADD3.X R2, PT, PT, R2, -0x1, RZ, P1, !PT ;  /* 0xffffffff02027810 */ /* 0x000fe40000ffe4ff */
[----:B------:R-:W-:Y:S02]  /*0e70*/  ISETP.NE.U32.AND P1, PT, R26, RZ, PT ;  /* 0x000000ff1a00720c */ /* 0x000fe40003f25070 */
[----:B------:R2:W-:Y:S01]  /*0e80*/  STG.E.64 desc[UR4][R28.64+-0x8], R20 ;  /* 0xfffff8141c007986 */ /* 0x0005e2000c101b04 */
[----:B0-----:R-:W-:Y:S02]  /*0e90*/  DFMA R18, R18, UR6, R8 ;  /* 0x0000000612127c2b */ /* 0x001fe40008000008 */
[----:B------:R-:W0:Y:S01]  /*0ea0*/  I2F.F64.U64 R24, R24 ;  /* 0x0000001800187312 */ /* 0x000e220000301800 */
[----:B------:R-:W-:-:S04]  /*0eb0*/  ISETP.NE.AND.EX P1, PT, R2, RZ, PT, P1 ;  /* 0x000000ff0200720c */ /* 0x000fc80003f25310 */
        /* <DEDUP_REMOVED lines=8> */
[----:B------:R-:W-:Y:S05]  /*0f40*/  @P1 BRA `(.L_x_365) ;  /* 0xfffffffc00341947 */ /* 0x000fea000383ffff */
.L_x_364:
[----:B------:R-:W-:Y:S05]  /*0f50*/  @!P0 EXIT ;  /* 0x000000000000894d */ /* 0x000fea0003800000 */
[----:B------:R-:W-:Y:S02]  /*0f60*/  ISETP.GE.U32.AND P1, PT, R6, 0x4, PT ;  /* 0x000000040600780c */ /* 0x000fe40003f26070 */
[----:B------:R-:W-:Y:S02]  /*0f70*/  LOP3.LUT R0, R7, 0x3, RZ, 0xc0, !PT ;  /* 0x0000000307007812 */ /* 0x000fe400078ec0ff */
[----:B------:R-:W-:Y:S02]  /*0f80*/  ISETP.GE.U32.AND.EX P1, PT, RZ, RZ, PT, P1 ;  /* 0x000000ffff00720c */ /* 0x000fe40003f26110 */
[----:B------:R-:W-:-:S04]  /*0f90*/  ISETP.NE.U32.AND P0, PT, R0, RZ, PT ;  /* 0x000000ff0000720c */ /* 0x000fc80003f05070 */
[----:B------:R-:W-:-:S07]  /*0fa0*/  ISETP.NE.AND.EX P0, PT, RZ, RZ, PT, P0 ;  /* 0x000000ffff00720c */ /* 0x000fce0003f05300 */
[----:B------:R-:W-:Y:S06]  /*0fb0*/  @!P1 BRA `(.L_x_366) ;  /* 0x0000000000689947 */ /* 0x000fec0003800000 */
[C---:B--2---:R-:W-:Y:S01]  /*0fc0*/  IADD3 R14, P1, PT, R4.reuse, 0x1, RZ ;  /* 0x00000001040e7810 */ /* 0x044fe20007f3e0ff */
[----:B------:R-:W0:Y:S01]  /*0fd0*/  LDC.64 R8, c[0x0][0x380] ;  /* 0x0000e000ff087b82 */ /* 0x000e220000000a00 */
[----:B------:R-:W-:Y:S01]  /*0fe0*/  IMAD.MOV.U32 R2, RZ, RZ, R4 ;  /* 0x000000ffff027224 */ /* 0x000fe200078e0004 */
[----:B------:R-:W1:Y:S02]  /*0ff0*/  LDCU.64 UR6, c[0x0][0x390] ;  /* 0x00007200ff0677ac */ /* 0x000e640008000a00 */
[--C-:B------:R-:W-:Y:S01]  /*1000*/  IMAD.X R15, RZ, RZ, R3.reuse, P1 ;  /* 0x000000ffff0f7224 */ /* 0x100fe200008e0603 */
[C---:B------:R-:W-:Y:S01]  /*1010*/  IADD3 R20, P1, PT, R4.reuse, 0x2, RZ ;  /* 0x0000000204147810 */ /* 0x040fe20007f3e0ff */
[----:B------:R-:W1:Y:S02]  /*1020*/  I2F.F64.U64 R12, R2 ;  /* 0x00000002000c7312 */ /* 0x000e640000301800 */
[----:B------:R-:W1:Y:S02]  /*1030*/  LDC.64 R10, c[0x0][0x388] ;  /* 0x0000e200ff0a7b82 */ /* 0x000e640000000a00 */
[----:B------:R-:W-:Y:S01]  /*1040*/  IMAD.X R21, RZ, RZ, R3, P1 ;  /* 0x000000ffff157224 */ /* 0x000fe200008e0603 */
[----:B------:R-:W-:-:S03]  /*1050*/  IADD3 R22, P1, PT, R4, 0x3, RZ ;  /* 0x0000000304167810 */ /* 0x000fc60007f3e0ff */
[----:B------:R-:W2:Y:S02]  /*1060*/  I2F.F64.U64 R14, R14 ;  /* 0x0000000e000e7312 */ /* 0x000ea40000301800 */
[----:B------:R-:W-:-:S06]  /*1070*/  IMAD.X R23, RZ, RZ, R3, P1 ;  /* 0x000000ffff177224 */ /* 0x000fcc00008e0603 */
[----:B------:R-:W3:Y:S01]  /*1080*/  I2F.F64.U64 R16, R20 ;  /* 0x0000001400107312 */ /* 0x000ee20000301800 */
[----:B0-----:R-:W-:-:S04]  /*1090*/  LEA R8, P1, R4, R8, 0x3 ;  /* 0x0000000804087211 */ /* 0x001fc800078218ff */
[----:B------:R-:W-:-:S03]  /*10a0*/  LEA.HI.X R9, R4, R9, R3, 0x3, P1 ;  /* 0x0000000904097211 */ /* 0x000fc600008f1c03 */
[----:B------:R-:W0:Y:S01]  /*10b0*/  I2F.F64.U64 R18, R22 ;  /* 0x0000001600127312 */ /* 0x000e220000301800 */
[----:B------:R-:W-:Y:S01]  /*10c0*/  IADD3 R4, P1, PT, R4, 0x4, RZ ;  /* 0x0000000404047810 */ /* 0x000fe20007f3e0ff */
[--C-:B-1----:R-:W-:Y:S02]  /*10d0*/  DFMA R12, R12, UR6, R10.reuse ;  /* 0x000000060c0c7c2b */ /* 0x102fe4000800000a */
[--C-:B--2---:R-:W-:Y:S02]  /*10e0*/  DFMA R14, R14, UR6, R10.reuse ;  /* 0x000000060e0e7c2b */ /* 0x104fe4000800000a */
[----:B------:R-:W-:Y:S01]  /*10f0*/  IMAD.X R3, RZ, RZ, R3, P1 ;  /* 0x000000ffff037224 */ /* 0x000fe200008e0603 */
[--C-:B---3--:R-:W-:Y:S02]  /*1100*/  DFMA R16, R16, UR6, R10.reuse ;  /* 0x0000000610107c2b */ /* 0x108fe4000800000a */
[----:B------:R1:W-:Y:S04]  /*1110*/  STG.E.64 desc[UR4][R8.64], R12 ;  /* 0x0000000c08007986 */ /* 0x0003e8000c101b04 */
[----:B------:R1:W-:Y:S01]  /*1120*/  STG.E.64 desc[UR4][R8.64+0x8], R14 ;  /* 0x0000080e08007986 */ /* 0x0003e2000c101b04 */
[----:B0-----:R-:W-:-:S03]  /*1130*/  DFMA R18, R18, UR6, R10 ;  /* 0x0000000612127c2b */ /* 0x001fc6000800000a */
[----:B------:R1:W-:Y:S04]  /*1140*/  STG.E.64 desc[UR4][R8.64+0x10], R16 ;  /* 0x0000101008007986 */ /* 0x0003e8000c101b04 */
[----:B------:R1:W-:Y:S04]  /*1150*/  STG.E.64 desc[UR4][R8.64+0x18], R18 ;  /* 0x0000181208007986 */ /* 0x0003e8000c101b04 */
.L_x_366:
[----:B------:R-:W-:Y:S05]  /*1160*/  @!P0 EXIT ;  /* 0x000000000000894d */ /* 0x000fea0003800000 */
[----:B------:R-:W-:Y:S02]  /*1170*/  ISETP.NE.U32.AND P0, PT, R0, 0x1, PT ;  /* 0x000000010000780c */ /* 0x000fe40003f05070 */
[----:B------:R-:W-:Y:S02]  /*1180*/  LOP3.LUT R7, R7, 0x1, RZ, 0xc0, !PT ;  /* 0x0000000107077812 */ /* 0x000fe400078ec0ff */
[----:B------:R-:W-:Y:S02]  /*1190*/  ISETP.NE.AND.EX P0, PT, RZ, RZ, PT, P0 ;  /* 0x000000ffff00720c */ /* 0x000fe40003f05300 */
[----:B------:R-:W-:-:S04]  /*11a0*/  ISETP.NE.U32.AND P1, PT, R7, 0x1, PT ;  /* 0x000000010700780c */ /* 0x000fc80003f25070 */
[----:B------:R-:W-:-:S07]  /*11b0*/  ISETP.NE.U32.AND.EX P1, PT, RZ, RZ, PT, P1 ;  /* 0x000000ffff00720c */ /* 0x000fce0003f25110 */
[----:B------:R-:W-:Y:S06]  /*11c0*/  @!P0 BRA `(.L_x_367) ;  /* 0x0000000000408947 */ /* 0x000fec0003800000 */
[----:B--2---:R-:W0:Y:S01]  /*11d0*/  LDC.64 R10, c[0x0][0x380] ;  /* 0x0000e000ff0a7b82 */ /* 0x004e220000000a00 */
[C---:B-1----:R-:W-:Y:S01]  /*11e0*/  IADD3 R12, P0, PT, R4.reuse, 0x1, RZ ;  /* 0x00000001040c7810 */ /* 0x042fe20007f1e0ff */
[----:B------:R-:W-:Y:S01]  /*11f0*/  IMAD.MOV.U32 R2, RZ, RZ, R4 ;  /* 0x000000ffff027224 */ /* 0x000fe200078e0004 */
[----:B------:R-:W1:Y:S03]  /*1200*/  LDCU.64 UR6, c[0x0][0x390] ;  /* 0x00007200ff0677ac */ /* 0x000e660008000a00 */
[----:B------:R-:W-:Y:S01]  /*1210*/  IMAD.X R13, RZ, RZ, R3, P0 ;  /* 0x000000ffff0d7224 */ /* 0x000fe200000e0603 */
[----:B------:R-:W1:Y:S01]  /*1220*/  I2F.F64.U64 R6, R2 ;  /* 0x0000000200067312 */ /* 0x000e620000301800 */
[----:B------:R-:W1:Y:S07]  /*1230*/  LDC.64 R8, c[0x0][0x388] ;  /* 0x0000e200ff087b82 */ /* 0x000e6e0000000a00 */
[----:B------:R-:W2:Y:S01]  /*1240*/  I2F.F64.U64 R12, R12 ;  /* 0x0000000c000c7312 */ /* 0x000ea20000301800 */
[----:B0-----:R-:W-:-:S04]  /*1250*/  LEA R10, P0, R4, R10, 0x3 ;  /* 0x0000000a040a7211 */ /* 0x001fc800078018ff */
[C-C-:B------:R-:W-:Y:S02]  /*1260*/  LEA.HI.X R11, R4.reuse, R11, R3.reuse, 0x3, P0 ;  /* 0x0000000b040b7211 */ /* 0x140fe400000f1c03 */
[----:B------:R-:W-:Y:S01]  /*1270*/  IADD3 R4, P0, PT, R4, 0x2, RZ ;  /* 0x0000000204047810 */ /* 0x000fe20007f1e0ff */
[--C-:B-1----:R-:W-:Y:S02]  /*1280*/  DFMA R6, R6, UR6, R8.reuse ;  /* 0x0000000606067c2b */ /* 0x102fe40008000008 */
[----:B--2---:R-:W-:Y:S02]  /*1290*/  DFMA R8, R12, UR6, R8 ;  /* 0x000000060c087c2b */ /* 0x004fe40008000008 */
[----:B------:R-:W-:-:S03]  /*12a0*/  IMAD.X R3, RZ, RZ, R3, P0 ;  /* 0x000000ffff037224 */ /* 0x000fc600000e0603 */
[----:B------:R0:W-:Y:S04]  /*12b0*/  STG.E.64 desc[UR4][R10.64], R6 ;  /* 0x000000060a007986 */ /* 0x0001e8000c101b04 */
[----:B------:R0:W-:Y:S02]  /*12c0*/  STG.E.64 desc[UR4][R10.64+0x8], R8 ;  /* 0x000008080a007986 */ /* 0x0001e4000c101b04 */
.L_x_367:
[----:B------:R-:W-:Y:S05]  /*12d0*/  @P1 EXIT ;  /* 0x000000000000194d */ /* 0x000fea0003800000 */
[----:B01----:R-:W0:Y:S01]  /*12e0*/  LDC.64 R8, c[0x0][0x380] ;  /* 0x0000e000ff087b82 */ /* 0x003e220000000a00 */
[----:B------:R-:W-:Y:S01]  /*12f0*/  IMAD.MOV.U32 R2, RZ, RZ, R4 ;  /* 0x000000ffff027224 */ /* 0x000fe200078e0004 */
[----:B------:R-:W1:Y:S03]  /*1300*/  LDCU.64 UR6, c[0x0][0x390] ;  /* 0x00007200ff0677ac */ /* 0x000e660008000a00 */
[----:B------:R-:W1:Y:S03]  /*1310*/  I2F.F64.U64 R6, R2 ;  /* 0x0000000200067312 */ /* 0x000e660000301800 */
[----:B--2---:R-:W1:Y:S01]  /*1320*/  LDC.64 R10, c[0x0][0x388] ;  /* 0x0000e200ff0a7b82 */ /* 0x004e620000000a00 */
[----:B0-----:R-:W-:-:S04]  /*1330*/  LEA R8, P0, R4, R8, 0x3 ;  /* 0x0000000804087211 */ /* 0x001fc800078018ff */
[----:B------:R-:W-:Y:S01]  /*1340*/  LEA.HI.X R9, R4, R9, R3, 0x3, P0 ;  /* 0x0000000904097211 */ /* 0x000fe200000f1c03 */
[----:B-1----:R-:W-:-:S07]  /*1350*/  DFMA R6, R6, UR6, R10 ;  /* 0x0000000606067c2b */ /* 0x002fce000800000a */
[----:B------:R-:W-:Y:S01]  /*1360*/  STG.E.64 desc[UR4][R8.64], R6 ;  /* 0x0000000608007986 */ /* 0x000fe2000c101b04 */
[----:B------:R-:W-:Y:S05]  /*1370*/  EXIT ;  /* 0x000000000000794d */ /* 0x000fea0003800000 */
        .weak           $__internal_26_$__cuda_sm20_div_u64
        .type           $__internal_26_$__cuda_sm20_div_u64,@function
        .size           $__internal_26_$__cuda_sm20_div_u64,(.L_x_451 - $__internal_26_$__cuda_sm20_div_u64)
$__internal_26_$__cuda_sm20_div_u64:
        /* <DEDUP_REMOVED lines=42> */
[-C--:B------:R-:W-:Y:S01]  /*1620*/  IMAD R12, R7, R17.reuse, R9 ;  /* 0x00000011070c7224 */ /* 0x080fe200078e0209 */
        /* <DEDUP_REMOVED lines=10> */
[----:B------:R-:W-:Y:S01]  /*16d0*/  SEL R8, R8, R7, P0 ;  /* 0x0000000708087207 */ /* 0x000fe20000000000 */
[----:B------:R-:W-:Y:S01]  /*16e0*/  IMAD.MOV.U32 R7, RZ, RZ, 0x0 ;  /* 0x00000000ff077424 */ /* 0x000fe200078e00ff */
[----:B------:R-:W-:-:S02]  /*16f0*/  ISETP.GE.U32.AND P0, PT, R4, R17, PT ;  /* 0x000000110400720c */ /* 0x000fc40003f06070 */
[----:B------:R-:W-:Y:S02]  /*1700*/  IADD3 R4, P2, PT, R9, 0x1, RZ ;  /* 0x0000000109047810 */ /* 0x000fe40007f5e0ff */
[----:B------:R-:W-:Y:S02]  /*1710*/  ISETP.GE.U32.AND.EX P0, PT, R5, RZ, PT, P0 ;  /* 0x000000ff0500720c */ /* 0x000fe40003f06100 */
[----:B------:R-:W-:Y:S01]  /*1720*/  ISETP.NE.U32.AND P1, PT, R17, RZ, PT ;  /* 0x000000ff1100720c */ /* 0x000fe20003f25070 */
[----:B------:R-:W-:Y:S01]  /*1730*/  IMAD.X R5, RZ, RZ, R8, P2 ;  /* 0x000000ffff057224 */ /* 0x000fe200010e0608 */
[----:B------:R-:W-:Y:S02]  /*1740*/  SEL R4, R4, R9, P0 ;  /* 0x0000000904047207 */ /* 0x000fe40000000000 */
[----:B------:R-:W-:Y:S02]  /*1750*/  ISETP.NE.AND.EX P1, PT, RZ, RZ, PT, P1 ;  /* 0x000000ffff00720c */ /* 0x000fe40003f25310 */
[----:B------:R-:W-:-:S02]  /*1760*/  SEL R5, R5, R8, P0 ;  /* 0x0000000805057207 */ /* 0x000fc40000000000 */
[----:B------:R-:W-:Y:S02]  /*1770*/  SEL R4, R4, 0xffffffff, P1 ;  /* 0xffffffff04047807 */ /* 0x000fe40000800000 */
[----:B------:R-:W-:Y:S01]  /*1780*/  SEL R5, R5, 0xffffffff, P1 ;  /* 0xffffffff05057807 */ /* 0x000fe20000800000 */
[----:B------:R-:W-:Y:S06]  /*1790*/  RET.REL.NODEC R6 `(arange_f64_vec4) ;  /* 0xffffffe806187950 */ /* 0x000fec0003c3ffff */
.L_x_368:
        /* <DEDUP_REMOVED lines=14> */
.L_x_451:


//--------------------- .text.arange_f32_vec2     --------------------------
	.section	.text.arange_f32_vec2,"ax",@progbits
	.align	128
        .global         arange_f32_vec2
        .type           arange_f32_vec2,@function
        .size           arange_f32_vec2,(.L_x_452 - arange_f32_vec2)
        .other          arange_f32_vec2,@"STO_CUDA_ENTRY STV_DEFAULT"
arange_f32_vec2:
.text.arange_f32_vec2:
[----:B------:R-:W-:Y:S01]  /*0000*/  LDC R1, c[0x0][0x37c] ;  /* 0x0000df00ff017b82 */ /* 0x000fe20000000800 */
[----:B------:R-:W0:Y:S07]  /*0010*/  S2R R3, SR_TID.X ;  /* 0x0000000000037919 */ /* 0x000e2e0000002100 */
[----:B------:R-:W0:Y:S01]  /*0020*/  S2UR UR4, SR_CTAID.X ;  /* 0x00000000000479c3 */ /* 0x000e220000002500 */
[----:B------:R-:W-:Y:S07]  /*0030*/  BSSY.RECONVERGENT B0, `(.L_x_369) ;  /* 0x000008d000007945 */ /* 0x000fee0003800200 */
[----:B------:R-:W0:Y:S01]  /*0040*/  LDC R20, c[0x0][0x360] ;  /* 0x0000d800ff147b82 */ /* 0x000e220000000800 */
[----:B------:R-:W1:Y:S07]  /*0050*/  LDCU UR6, c[0x0][0x370] ;  /* 0x00006e00ff0677ac */ /* 0x000e6e0008000800 */
[----:B------:R-:W2:Y:S01]  /*0060*/  LDC.64 R4, c[0x0][0x390] ;  /* 0x0000e400ff047b82 */ /* 0x000ea20000000a00 */
[C---:B0-----:R-:W-:Y:S01]  /*0070*/  IMAD R18, R20.reuse, UR4, R3 ;  /* 0x0000000414127c24 */ /* 0x041fe2000f8e0203 */
[----:B------:R-:W0:Y:S01]  /*0080*/  LDCU.64 UR4, c[0x0][0x358] ;  /* 0x00006b00ff0477ac */ /* 0x000e220008000a00 */
[----:B-1----:R-:W-:Y:S01]  /*0090*/  IMAD R20, R20, UR6, RZ ;  /* 0x0000000614147c24 */ /* 0x002fe2000f8e02ff */
[----:B--2---:R-:W-:-:S02]  /*00a0*/  SHF.R.U64 R19, R4, 0x1, R5 ;  /* 0x0000000104137819 */ /* 0x004fc40000001205 */
[----:B------:R-:W-:Y:S02]  /*00b0*/  SHF.R.U32.HI R0, RZ, 0x1, R5 ;  /* 0x00000001ff007819 */ /* 0x000fe40000011605 */
[----:B------:R-:W-:-:S04]  /*00c0*/  ISETP.GT.U32.AND P0, PT, R19, R18, PT ;  /* 0x000000121300720c */ /* 0x000fc80003f04070 */
[----:B------:R-:W-:-:S13]  /*00d0*/  ISETP.GT.U32.AND.EX P0, PT, R0, RZ, PT, P0 ;  /* 0x000000ff0000720c */ /* 0x000fda0003f04100 */
[----:B0-----:R-:W-:Y:S05]  /*00e0*/  @!P0 BRA `(.L_x_370) ;  /* 0x0000000800048947 */ /* 0x001fea0003800000 */
        /* <DEDUP_REMOVED lines=34> */
.L_x_372:
[----:B------:R-:W-:-:S07]  /*0310*/  MOV R4, 0x330 ;  /* 0x0000033000047802 */ /* 0x000fce0000000f00 */
[----:B------:R-:W-:Y:S05]  /*0320*/  CALL.REL.NOINC `($__internal_27_$__cuda_sm20_div_u64) ;  /* 0x0000000c00b87944 */ /* 0x000fea0003c00000 */
[----:B------:R-:W-:Y:S02]  /*0330*/  IMAD.MOV.U32 R4, RZ, RZ, R3 ;  /* 0x000000ffff047224 */ /* 0x000fe400078e0003 */
[----:B------:R-:W-:-:S07]  /*0340*/  IMAD.MOV.U32 R5, RZ, RZ, R6 ;  /* 0x000000ffff057224 */ /* 0x000fce00078e0006 */
.L_x_373:
[----:B------:R-:W-:Y:S05]  /*0350*/  BSYNC.RECONVERGENT B1 ;  /* 0x0000000000017941 */ /* 0x000fea0003800200 */
.L_x_371:
        /* <DEDUP_REMOVED lines=22> */
.L_x_376:
[----:B0-----:R-:W-:Y:S01]  /*04c0*/  IMAD.MOV.U32 R6, RZ, RZ, R11 ;  /* 0x000000ffff067224 */ /* 0x001fe200078e000b */
[----:B------:R-:W-:Y:S01]  /*04d0*/  IADD3 R8, P1, PT, R8, -0x1, RZ ;  /* 0xffffffff08087810 */ /* 0x000fe20007f3e0ff */
[----:B------:R-:W-:Y:S01]  /*04e0*/  IMAD.MOV.U32 R7, RZ, RZ, R10 ;  /* 0x000000ffff077224 */ /* 0x000fe200078e000a */
[----:B------:R-:W-:Y:S02]  /*04f0*/  IADD3 R27, P2, PT, R20, R27, RZ ;  /* 0x0000001b141b7210 */ /* 0x000fe40007f5e0ff */
[----:B------:R-:W-:Y:S01]  /*0500*/  IADD3.X R9, PT, PT, R9, -0x1, RZ, P1, !PT ;  /* 0xffffffff09097810 */ /* 0x000fe20000ffe4ff */
[----:B------:R0:W1:Y:S01]  /*0510*/  I2F.U64 R5, R6 ;  /* 0x0000000600057312 */ /* 0x0000620000301000 */
[----:B------:R-:W-:Y:S01]  /*0520*/  ISETP.NE.U32.AND P1, PT, R8, RZ, PT ;  /* 0x000000ff0800720c */ /* 0x000fe20003f25070 */
[----:B------:R-:W-:Y:S01]  /*0530*/  IMAD.X R24, RZ, RZ, R24, P2 ;  /* 0x000000ffff187224 */ /* 0x000fe200010e0618 */
[----:B------:R-:W-:Y:S02]  /*0540*/  LEA R11, P4, R20, R11, 0x1 ;  /* 0x0000000b140b7211 */ /* 0x000fe400078808ff */
[----:B------:R-:W-:-:S02]  /*0550*/  ISETP.NE.AND.EX P1, PT, R9, RZ, PT, P1 ;  /* 0x000000ff0900720c */ /* 0x000fc40003f25310 */
[C---:B------:R-:W-:Y:S01]  /*0560*/  LEA.HI.X R10, R20.reuse, R10, RZ, 0x1, P4 ;  /* 0x0000000a140a7211 */ /* 0x040fe200020f0cff */
[----:B0-----:R-:W-:Y:S01]  /*0570*/  IMAD.MOV.U32 R6, RZ, RZ, R13 ;  /* 0x000000ffff067224 */ /* 0x001fe200078e000d */
[C---:B------:R-:W-:Y:S01]  /*0580*/  LEA R13, P3, R20.reuse, R13, 0x3 ;  /* 0x0000000d140d7211 */ /* 0x040fe200078618ff */
[----:B------:R-:W-:Y:S02]  /*0590*/  IMAD.MOV.U32 R7, RZ, RZ, R12 ;  /* 0x000000ffff077224 */ /* 0x000fe400078e000c */
[----:B-1----:R-:W-:Y:S01]  /*05a0*/  FFMA R4, R5, R3, R2 ;  /* 0x0000000305047223 */ /* 0x002fe20000000002 */
[----:B------:R-:W-:-:S03]  /*05b0*/  LEA.HI.X R12, R20, R12, RZ, 0x3, P3 ;  /* 0x0000000c140c7211 */ /* 0x000fc600018f1cff */
[----:B------:R-:W-:-:S05]  /*05c0*/  FADD R5, R4, R3 ;  /* 0x0000000304057221 */ /* 0x000fca0000000000 */
[----:B------:R0:W-:Y:S01]  /*05d0*/  STG.E.64 desc[UR4][R6.64], R4 ;  /* 0x0000000406007986 */ /* 0x0001e2000c101b04 */
[----:B------:R-:W-:Y:S05]  /*05e0*/  @P1 BRA `(.L_x_376) ;  /* 0xfffffffc00b41947 */ /* 0x000fea000383ffff */
.L_x_375:
[----:B------:R-:W-:Y:S05]  /*05f0*/  BSYNC.RECONVERGENT B1 ;  /* 0x0000000000017941 */ /* 0x000fea0003800200 */
.L_x_374:
[----:B------:R-:W-:Y:S05]  /*0600*/  @!P0 BRA `(.L_x_370) ;  /* 0x0000000000bc8947 */ /* 0x000fea0003800000 */
[----:B0-----:R-:W0:Y:S01]  /*0610*/  LDC.64 R4, c[0x0][0x380] ;  /* 0x0000e000ff047b82 */ /* 0x001e220000000a00 */
[----:B------:R-:W-:Y:S01]  /*0620*/  IMAD.SHL.U32 R25, R20, 0x8, RZ ;  /* 0x0000000814197824 */ /* 0x000fe200078e00ff */
[----:B------:R-:W-:-:S06]  /*0630*/  SHF.R.U32.HI R23, RZ, 0x1d, R20 ;  /* 0x0000001dff177819 */ /* 0x000fcc0000011614 */
[----:B------:R-:W1:Y:S02]  /*0640*/  LDC.64 R2, c[0x0][0x388] ;  /* 0x0000e200ff027b82 */ /* 0x000e640000000a00 */
.L_x_377:
[----:B--2---:R-:W-:Y:S01]  /*0650*/  IADD3 R7, P0, PT, R20, R27, RZ ;  /* 0x0000001b14077210 */ /* 0x004fe20007f1e0ff */
[C---:B------:R-:W-:Y:S01]  /*0660*/  IMAD.SHL.U32 R12, R27.reuse, 0x2, RZ ;  /* 0x000000021b0c7824 */ /* 0x040fe200078e00ff */
[----:B------:R-:W-:-:S03]  /*0670*/  SHF.L.U64.HI R13, R27, 0x1, R24 ;  /* 0x000000011b0d7819 */ /* 0x000fc60000010218 */
[----:B------:R-:W-:Y:S01]  /*0680*/  IMAD.X R8, RZ, RZ, R24, P0 ;  /* 0x000000ffff087224 */ /* 0x000fe200000e0618 */
[C---:B------:R-:W-:Y:S01]  /*0690*/  IADD3 R11, P0, PT, R20.reuse, R7, RZ ;  /* 0x00000007140b7210 */ /* 0x040fe20007f1e0ff */
[C---:B------:R-:W-:Y:S01]  /*06a0*/  IMAD.SHL.U32 R6, R7.reuse, 0x2, RZ ;  /* 0x0000000207067824 */ /* 0x040fe200078e00ff */
[----:B------:R-:W1:Y:S02]  /*06b0*/  I2F.U64 R13, R12 ;  /* 0x0000000c000d7312 */ /* 0x000e640000301000 */
[--C-:B------:R-:W-:Y:S01]  /*06c0*/  SHF.L.U64.HI R7, R7, 0x1, R8.reuse ;  /* 0x0000000107077819 */ /* 0x100fe20000010208 */
[----:B------:R-:W-:Y:S01]  /*06d0*/  IMAD.X R8, RZ, RZ, R8, P0 ;  /* 0x000000ffff087224 */ /* 0x000fe200000e0608 */
[----:B------:R-:W-:Y:S01]  /*06e0*/  IADD3 R22, P0, PT, R20, R11, RZ ;  /* 0x0000000b14167210 */ /* 0x000fe20007f1e0ff */
[----:B------:R-:W-:-:S03]  /*06f0*/  IMAD.SHL.U32 R10, R11, 0x2, RZ ;  /* 0x000000020b0a7824 */ /* 0x000fc600078e00ff */
[--C-:B------:R-:W-:Y:S01]  /*0700*/  SHF.L.U64.HI R11, R11, 0x1, R8.reuse ;  /* 0x000000010b0b7819 */ /* 0x100fe20000010208 */
[----:B------:R-:W-:Y:S01]  /*0710*/  IMAD.X R21, RZ, RZ, R8, P0 ;  /* 0x000000ffff157224 */ /* 0x000fe200000e0608 */
[----:B------:R2:W3:Y:S01]  /*0720*/  I2F.U64 R9, R6 ;  /* 0x0000000600097312 */ /* 0x0004e20000301000 */
[C---:B------:R-:W-:Y:S01]  /*0730*/  IMAD.SHL.U32 R14, R22.reuse, 0x2, RZ ;  /* 0x00000002160e7824 */ /* 0x040fe200078e00ff */
[----:B0-----:R-:W-:Y:S02]  /*0740*/  LEA R26, P0, R27, R4, 0x3 ;  /* 0x000000041b1a7211 */ /* 0x001fe400078018ff */
[----:B------:R-:W-:Y:S01]  /*0750*/  SHF.L.U64.HI R15, R22, 0x1, R21 ;  /* 0x00000001160f7819 */ /* 0x000fe20000010215 */
[----:B-1----:R-:W-:Y:S01]  /*0760*/  FFMA R28, R13, R3, R2 ;  /* 0x000000030d1c7223 */ /* 0x002fe20000000002 */
[----:B------:R-:W-:Y:S02]  /*0770*/  LEA.HI.X R27, R27, R5, R24, 0x3, P0 ;  /* 0x000000051b1b7211 */ /* 0x000fe400000f1c18 */
[----:B------:R0:W1:Y:S01]  /*0780*/  I2F.U64 R11, R10 ;  /* 0x0000000a000b7312 */ /* 0x0000620000301000 */
[----:B------:R-:W-:Y:S01]  /*0790*/  FADD R29, R28, R3 ;  /* 0x000000031c1d7221 */ /* 0x000fe20000000000 */
[----:B--2---:R-:W-:-:S04]  /*07a0*/  IADD3 R6, P0, PT, R25, R26, RZ ;  /* 0x0000001a19067210 */ /* 0x004fc80007f1e0ff */
[----:B------:R2:W-:Y:S01]  /*07b0*/  STG.E.64 desc[UR4][R26.64], R28 ;  /* 0x0000001c1a007986 */ /* 0x0005e2000c101b04 */
[----:B------:R-:W-:Y:S01]  /*07c0*/  IMAD.X R7, R23, 0x1, R27, P0 ;  /* 0x0000000117077824 */ /* 0x000fe200000e061b */
[----:B------:R1:W4:Y:S01]  /*07d0*/  I2F.U64 R15, R14 ;  /* 0x0000000e000f7312 */ /* 0x0003220000301000 */
[----:B------:R-:W-:Y:S01]  /*07e0*/  IADD3 R8, P0, PT, R25, R6, RZ ;  /* 0x0000000619087210 */ /* 0x000fe20007f1e0ff */
[----:B---3--:R-:W-:-:S04]  /*07f0*/  FFMA R12, R9, R3, R2 ;  /* 0x00000003090c7223 */ /* 0x008fc80000000002 */
[----:B------:R-:W-:Y:S01]  /*0800*/  IMAD.X R9, R23, 0x1, R7, P0 ;  /* 0x0000000117097824 */ /* 0x000fe200000e0607 */
[----:B0-----:R-:W-:Y:S01]  /*0810*/  IADD3 R10, P0, PT, R25, R8, RZ ;  /* 0x00000008190a7210 */ /* 0x001fe20007f1e0ff */
[----:B------:R-:W-:Y:S01]  /*0820*/  FADD R13, R12, R3 ;  /* 0x000000030c0d7221 */ /* 0x000fe20000000000 */
[----:B-1----:R-:W-:-:S03]  /*0830*/  FFMA R14, R11, R3, R2 ;  /* 0x000000030b0e7223 */ /* 0x002fc60000000002 */
[----:B------:R-:W-:Y:S01]  /*0840*/  IMAD.X R11, R23, 0x1, R9, P0 ;  /* 0x00000001170b7824 */ /* 0x000fe200000e0609 */
[----:B--2---:R-:W-:Y:S01]  /*0850*/  IADD3 R27, P0, PT, R20, R22, RZ ;  /* 0x00000016141b7210 */ /* 0x004fe20007f1e0ff */
[----:B------:R2:W-:Y:S01]  /*0860*/  STG.E.64 desc[UR4][R6.64], R12 ;  /* 0x0000000c06007986 */ /* 0x0005e2000c101b04 */
[----:B----4-:R-:W-:Y:S01]  /*0870*/  FFMA R16, R15, R3, R2 ;  /* 0x000000030f107223 */ /* 0x010fe20000000002 */
[----:B------:R-:W-:Y:S02]  /*0880*/  FADD R15, R14, R3 ;  /* 0x000000030e0f7221 */ /* 0x000fe40000000000 */
[----:B------:R-:W-:Y:S02]  /*0890*/  IMAD.X R24, RZ, RZ, R21, P0 ;  /* 0x000000ffff187224 */ /* 0x000fe400000e0615 */
[----:B------:R-:W-:Y:S01]  /*08a0*/  FADD R17, R16, R3 ;  /* 0x0000000310117221 */ /* 0x000fe20000000000 */
[----:B------:R-:W-:Y:S01]  /*08b0*/  ISETP.GE.U32.AND P0, PT, R27, R19, PT ;  /* 0x000000131b00720c */ /* 0x000fe20003f06070 */
[----:B------:R2:W-:Y:S03]  /*08c0*/  STG.E.64 desc[UR4][R8.64], R14 ;  /* 0x0000000e08007986 */ /* 0x0005e6000c101b04 */
[----:B------:R-:W-:Y:S01]  /*08d0*/  ISETP.GE.U32.AND.EX P0, PT, R24, R0, PT, P0 ;  /* 0x000000001800720c */ /* 0x000fe20003f06100 */
[----:B------:R2:W-:-:S12]  /*08e0*/  STG.E.64 desc[UR4][R10.64], R16 ;  /* 0x000000100a007986 */ /* 0x0005d8000c101b04 */
[----:B------:R-:W-:Y:S05]  /*08f0*/  @!P0 BRA `(.L_x_377) ;  /* 0xfffffffc00548947 */ /* 0x000fea000383ffff */
.L_x_370:
[----:B------:R-:W-:Y:S05]  /*0900*/  BSYNC.RECONVERGENT B0 ;  /* 0x0000000000007941 */ /* 0x000fea0003800200 */
.L_x_369:
[----:B------:R-:W1:Y:S08]  /*0910*/  LDC.64 R2, c[0x0][0x390] ;  /* 0x0000e400ff027b82 */ /* 0x000e700000000a00 */
[----:B0-----:R-:W0:Y:S01]  /*0920*/  LDC R5, c[0x0][0x394] ;  /* 0x0000e500ff057b82 */ /* 0x001e220000000800 */
[----:B-1----:R-:W-:-:S04]  /*0930*/  LOP3.LUT R4, R2, 0xfffffffe, RZ, 0xc0, !PT ;  /* 0xfffffffe02047812 */ /* 0x002fc800078ec0ff */
[----:B------:R-:W-:-:S04]  /*0940*/  ISETP.NE.U32.AND P0, PT, R4, R2, PT ;  /* 0x000000020400720c */ /* 0x000fc80003f05070 */
[----:B------:R-:W-:-:S04]  /*0950*/  ISETP.NE.AND.EX P0, PT, R3, R3, PT, P0 ;  /* 0x000000030300720c */ /* 0x000fc80003f05300 */
[----:B------:R-:W-:-:S13]  /*0960*/  ISETP.NE.OR P0, PT, R18, RZ, !P0 ;  /* 0x000000ff1200720c */ /* 0x000fda0004705670 */
[----:B0-----:R-:W-:Y:S05]  /*0970*/  @P0 EXIT ;  /* 0x000000000000094d */ /* 0x001fea0003800000 */
[----:B--2---:R-:W-:-:S04]  /*0980*/  IADD3 R15, P1, PT, R4, 0x1, RZ ;  /* 0x00000001040f7810 */ /* 0x004fc80007f3e0ff */
        /* <DEDUP_REMOVED lines=16> */
[----:B------:R-:W0:Y:S08]  /*0a90*/  LDC.64 R16, c[0x0][0x380] ;  /* 0x0000e000ff107b82 */ /* 0x000e300000000a00 */
[----:B------:R-:W1:Y:S01]  /*0aa0*/  LDC.64 R2, c[0x0][0x388] ;  /* 0x0000e200ff027b82 */ /* 0x000e620000000a00 */
[----:B0-----:R-:W-:-:S04]  /*0ab0*/  LEA R16, P1, R19, R16, 0x3 ;  /* 0x0000001013107211 */ /* 0x001fc800078218ff */
[----:B------:R-:W-:Y:S02]  /*0ac0*/  IADD3 R16, P2, PT, R16, 0x10, RZ ;  /* 0x0000001010107810 */ /* 0x000fe40007f5e0ff */
[----:B------:R-:W-:Y:S01]  /*0ad0*/  LEA.HI.X R19, R19, R17, R0, 0x3, P1 ;  /* 0x0000001113137211 */ /* 0x000fe200008f1c00 */
[----:B------:R-:W-:Y:S01]  /*0ae0*/  IMAD.MOV.U32 R0, RZ, RZ, R6 ;  /* 0x000000ffff007224 */ /* 0x000fe200078e0006 */
[----:B------:R-:W-:-:S03]  /*0af0*/  LOP3.LUT R17, R14, 0xfffffff8, RZ, 0xc0, !PT ;  /* 0xfffffff80e117812 */ /* 0x000fc600078ec0ff */
[----:B-1----:R-:W-:-:S07]  /*0b00*/  IMAD.X R21, RZ, RZ, R19, P2 ;  /* 0x000000ffff157224 */ /* 0x002fce00010e0613 */
.L_x_379:
[C---:B------:R-:W-:Y:S01]  /*0b10*/  IADD3 R12, P1, PT, R4.reuse, 0x1, RZ ;  /* 0x00000001040c7810 */ /* 0x040fe20007f3e0ff */
[----:B--2---:R-:W0:Y:S04]  /*0b20*/  I2F.U64 R23, R4 ;  /* 0x0000000400177312 */ /* 0x004e280000301000 */
[----:B------:R-:W-:Y:S01]  /*0b30*/  IMAD.X R13, RZ, RZ, R5, P1 ;  /* 0x000000ffff0d7224 */ /* 0x000fe200008e0605 */
[----:B------:R-:W-:-:S03]  /*0b40*/  IADD3 R18, P1, PT, R4, 0x2, RZ ;  /* 0x0000000204127810 */ /* 0x000fc60007f3e0ff */
[----:B------:R-:W1:Y:S02]  /*0b50*/  I2F.U64 R25, R12 ;  /* 0x0000000c00197312 */ /* 0x000e640000301000 */
[----:B------:R-:W-:Y:S01]  /*0b60*/  IMAD.X R19, RZ, RZ, R5, P1 ;  /* 0x000000ffff137224 */ /* 0x000fe200008e0605 */
[----:B------:R-:W-:Y:S01]  /*0b70*/  IADD3 R6, P1, PT, R4, 0x3, RZ ;  /* 0x0000000304067810 */ /* 0x000fe20007f3e0ff */
[----:B0-----:R-:W-:-:S04]  /*0b80*/  FFMA R23, R23, R3, R2 ;  /* 0x0000000317177223 */ /* 0x001fc80000000002 */
[--C-:B------:R-:W-:Y:S01]  /*0b90*/  IMAD.X R7, RZ, RZ, R5.reuse, P1 ;  /* 0x000000ffff077224 */ /* 0x100fe200008e0605 */
[C---:B------:R-:W-:Y:S01]  /*0ba0*/  IADD3 R8, P1, PT, R4.reuse, 0x4, RZ ;  /* 0x0000000404087810 */ /* 0x040fe20007f3e0ff */
[----:B------:R-:W0:Y:S04]  /*0bb0*/  I2F.U64 R29, R18 ;  /* 0x00000012001d7312 */ /* 0x000e280000301000 */
[--C-:B------:R-:W-:Y:S01]  /*0bc0*/  IMAD.X R9, RZ, RZ, R5.reuse, P1 ;  /* 0x000000ffff097224 */ /* 0x100fe200008e0605 */
[C---:B------:R-:W-:Y:S01]  /*0bd0*/  IADD3 R10, P1, PT, R4.reuse, 0x5, RZ ;  /* 0x00000005040a7810 */ /* 0x040fe20007f3e0ff */
[-CC-:B-1----:R-:W-:Y:S02]  /*0be0*/  FFMA R25, R25, R3.reuse, R2.reuse ;  /* 0x0000000319197223 */ /* 0x182fe40000000002 */
[----:B------:R1:W2:Y:S02]  /*0bf0*/  I2F.U64 R27, R6 ;  /* 0x00000006001b7312 */ /* 0x0002a40000301000 */
[----:B------:R-:W-:Y:S01]  /*0c00*/  IMAD.X R11, RZ, RZ, R5, P1 ;  /* 0x000000ffff0b7224 */ /* 0x000fe200008e0605 */
[----:B------:R-:W-:Y:S01]  /*0c10*/  IADD3 R12, P1, PT, R4, 0x6, RZ ;  /* 0x00000006040c7810 */ /* 0x000fe20007f3e0ff */
[----:B0-----:R-:W-:-:S04]  /*0c20*/  FFMA R29, R29, R3, R2 ;  /* 0x000000031d1d7223 */ /* 0x001fc80000000002 */
[----:B------:R-:W-:Y:S01]  /*0c30*/  IMAD.X R13, RZ, RZ, R5, P1 ;  /* 0x000000ffff0d7224 */ /* 0x000fe200008e0605 */
[C---:B------:R-:W-:Y:S01]  /*0c40*/  IADD3 R18, P1, PT, R4.reuse, 0x7, RZ ;  /* 0x0000000704127810 */ /* 0x040fe20007f3e0ff */
[----:B------:R-:W0:Y:S01]  /*0c50*/  I2F.U64 R9, R8 ;  /* 0x0000000800097312 */ /* 0x000e220000301000 */
[----:B-1----:R-:W-:Y:S01]  /*0c60*/  IMAD.MOV.U32 R6, RZ, RZ, R16 ;  /* 0x000000ffff067224 */ /* 0x002fe200078e0010 */
[----:B------:R-:W-:Y:S01]  /*0c70*/  IADD3 R4, P2, PT, R4, 0x8, RZ ;  /* 0x0000000804047810 */ /* 0x000fe20007f5e0ff */
[----:B------:R-:W-:Y:S02]  /*0c80*/  IMAD.MOV.U32 R7, RZ, RZ, R21 ;  /* 0x000000ffff077224 */ /* 0x000fe400078e0015 */
[--C-:B------:R-:W-:Y:S02]  /*0c90*/  IMAD.X R19, RZ, RZ, R5.reuse, P1 ;  /* 0x000000ffff137224 */ /* 0x100fe400008e0605 */
[-CC-:B--2---:R-:W-:Y:S01]  /*0ca0*/  FFMA R27, R27, R3.reuse, R2.reuse ;  /* 0x000000031b1b7223 */ /* 0x184fe20000000002 */
[----:B------:R-:W-:Y:S01]  /*0cb0*/  IADD3 R17, P1, PT, R17, -0x8, RZ ;  /* 0xfffffff811117810 */ /* 0x000fe20007f3e0ff */
[----:B------:R-:W1:Y:S01]  /*0cc0*/  I2F.U64 R11, R10 ;  /* 0x0000000a000b7312 */ /* 0x000e620000301000 */
[----:B------:R2:W-:Y:S01]  /*0cd0*/  STG.E desc[UR4][R6.64+-0x10], R23 ;  /* 0xfffff01706007986 */ /* 0x0005e2000c101904 */
[----:B------:R-:W-:Y:S01]  /*0ce0*/  IADD3 R16, P3, PT, R6, 0x20, RZ ;  /* 0x0000002006107810 */ /* 0x000fe20007f7e0ff */
[----:B------:R-:W-:Y:S01]  /*0cf0*/  IMAD.X R5, RZ, RZ, R5, P2 ;  /* 0x000000ffff057224 */ /* 0x000fe200010e0605 */
[----:B------:R-:W-:Y:S01]  /*0d00*/  IADD3.X R0, PT, PT, R0, -0x1, RZ, P1, !PT ;  /* 0xffffffff00007810 */ /* 0x000fe20000ffe4ff */
[----:B------:R2:W-:Y:S01]  /*0d10*/  STG.E desc[UR4][R6.64+-0xc], R25 ;  /* 0xfffff41906007986 */ /* 0x0005e2000c101904 */
[----:B------:R-:W-:Y:S01]  /*0d20*/  ISETP.NE.U32.AND P1, PT, R17, RZ, PT ;  /* 0x000000ff1100720c */ /* 0x000fe20003f25070 */
[----:B0-----:R-:W-:Y:S01]  /*0d30*/  FFMA R9, R9, R3, R2 ;  /* 0x0000000309097223 */ /* 0x001fe20000000002 */
[----:B------:R-:W0:Y:S01]  /*0d40*/  I2F.U64 R13, R12 ;  /* 0x0000000c000d7312 */ /* 0x000e220000301000 */
[----:B------:R2:W-:Y:S01]  /*0d50*/  STG.E desc[UR4][R6.64+-0x8], R29 ;  /* 0xfffff81d06007986 */ /* 0x0005e2000c101904 */
[----:B------:R-:W-:Y:S01]  /*0d60*/  ISETP.NE.AND.EX P1, PT, R0, RZ, PT, P1 ;  /* 0x000000ff0000720c */ /* 0x000fe20003f25310 */
[----:B------:R-:W-:-:S02]  /*0d70*/  IMAD.X R21, RZ, RZ, R7, P3 ;  /* 0x000000ffff157224 */ /* 0x000fc400018e0607 */
[----:B------:R2:W-:Y:S01]  /*0d80*/  STG.E desc[UR4][R6.64+-0x4], R27 ;  /* 0xfffffc1b06007986 */ /* 0x0005e2000c101904 */
[-CC-:B-1----:R-:W-:Y:S02]  /*0d90*/  FFMA R11, R11, R3.reuse, R2.reuse ;  /* 0x000000030b0b7223 */ /* 0x182fe40000000002 */
[----:B------:R-:W1:Y:S01]  /*0da0*/  I2F.U64 R19, R18 ;  /* 0x0000001200137312 */ /* 0x000e620000301000 */
[----:B------:R2:W-:Y:S04]  /*0db0*/  STG.E desc[UR4][R6.64], R9 ;  /* 0x0000000906007986 */ /* 0x0005e8000c101904 */
[----:B------:R2:W-:Y:S01]  /*0dc0*/  STG.E desc[UR4][R6.64+0x4], R11 ;  /* 0x0000040b06007986 */ /* 0x0005e2000c101904 */
[----:B0-----:R-:W-:-:S05]  /*0dd0*/  FFMA R13, R13, R3, R2 ;  /* 0x000000030d0d7223 */ /* 0x001fca0000000002 */
[----:B------:R2:W-:Y:S01]  /*0de0*/  STG.E desc[UR4][R6.64+0x8], R13 ;  /* 0x0000080d06007986 */ /* 0x0005e2000c101904 */
[----:B-1----:R-:W-:-:S05]  /*0df0*/  FFMA R19, R19, R3, R2 ;  /* 0x0000000313137223 */ /* 0x002fca0000000002 */
[----:B------:R2:W-:Y:S01]  /*0e00*/  STG.E desc[UR4][R6.64+0xc], R19 ;  /* 0x00000c1306007986 */ /* 0x0005e2000c101904 */
[----:B------:R-:W-:Y:S05]  /*0e10*/  @P1 BRA `(.L_x_379) ;  /* 0xfffffffc003c1947 */ /* 0x000fea000383ffff */
.L_x_378:
[----:B------:R-:W-:Y:S05]  /*0e20*/  @!P0 EXIT ;  /* 0x000000000000894d */ /* 0x000fea0003800000 */
[----:B------:R-:W-:Y:S02]  /*0e30*/  ISETP.GE.U32.AND P1, PT, R20, 0x4, PT ;  /* 0x000000041400780c */ /* 0x000fe40003f26070 */
[----:B------:R-:W-:Y:S02]  /*0e40*/  LOP3.LUT R14, R14, 0x3, RZ, 0xc0, !PT ;  /* 0x000000030e0e7812 */ /* 0x000fe400078ec0ff */
[----:B------:R-:W-:Y:S02]  /*0e50*/  ISETP.GE.U32.AND.EX P1, PT, RZ, RZ, PT, P1 ;  /* 0x000000ffff00720c */ /* 0x000fe40003f26110 */
[----:B------:R-:W-:-:S04]  /*0e60*/  ISETP.NE.U32.AND P0, PT, R14, RZ, PT ;  /* 0x000000ff0e00720c */ /* 0x000fc80003f05070 */
[----:B------:R-:W-:-:S07]  /*0e70*/  ISETP.NE.AND.EX P0, PT, RZ, RZ, PT, P0 ;  /* 0x000000ffff00720c */ /* 0x000fce0003f05300 */
[----:B------:R-:W-:Y:S06]  /*0e80*/  @!P1 BRA `(.L_x_380) ;  /* 0x0000000000609947 */ /* 0x000fec0003800000 */
[C---:B------:R-:W-:Y:S01]  /*0e90*/  IADD3 R8, P1, PT, R4.reuse, 0x1, RZ ;  /* 0x0000000104087810 */ /* 0x040fe20007f3e0ff */
[----:B--2---:R-:W0:Y:S01]  /*0ea0*/  LDC.64 R6, c[0x0][0x380] ;  /* 0x0000e000ff067b82 */ /* 0x004e220000000a00 */
[----:B------:R1:W-:Y:S03]  /*0eb0*/  I2F.U64 R17, R4 ;  /* 0x0000000400117312 */ /* 0x0003e60000301000 */
[----:B------:R-:W-:Y:S01]  /*0ec0*/  IMAD.X R9, RZ, RZ, R5, P1 ;  /* 0x000000ffff097224 */ /* 0x000fe200008e0605 */
[----:B------:R-:W-:-:S03]  /*0ed0*/  IADD3 R10, P1, PT, R4, 0x2, RZ ;  /* 0x00000002040a7810 */ /* 0x000fc60007f3e0ff */
[----:B------:R-:W2:Y:S02]  /*0ee0*/  LDC.64 R2, c[0x0][0x388] ;  /* 0x0000e200ff027b82 */ /* 0x000ea40000000a00 */
[--C-:B------:R-:W-:Y:S01]  /*0ef0*/  IMAD.X R11, RZ, RZ, R5.reuse, P1 ;  /* 0x000000ffff0b7224 */ /* 0x100fe200008e0605 */
[----:B------:R-:W-:Y:S01]  /*0f00*/  IADD3 R12, P1, PT, R4, 0x3, RZ ;  /* 0x00000003040c7810 */ /* 0x000fe20007f3e0ff */
[----:B------:R-:W2:Y:S04]  /*0f10*/  I2F.U64 R9, R8 ;  /* 0x0000000800097312 */ /* 0x000ea80000301000 */
[----:B------:R-:W-:-:S04]  /*0f20*/  IMAD.X R13, RZ, RZ, R5, P1 ;  /* 0x000000ffff0d7224 */ /* 0x000fc800008e0605 */
[----:B------:R-:W3:Y:S01]  /*0f30*/  I2F.U64 R11, R10 ;  /* 0x0000000a000b7312 */ /* 0x000ee20000301000 */
[----:B0-----:R-:W-:-:S07]  /*0f40*/  LEA R6, P1, R4, R6, 0x2 ;  /* 0x0000000604067211 */ /* 0x001fce00078210ff */
[----:B------:R-:W0:Y:S01]  /*0f50*/  I2F.U64 R13, R12 ;  /* 0x0000000c000d7312 */ /* 0x000e220000301000 */
[C-C-:B------:R-:W-:Y:S02]  /*0f60*/  LEA.HI.X R7, R4.reuse, R7, R5.reuse, 0x2, P1 ;  /* 0x0000000704077211 */ /* 0x140fe400008f1405 */
[----:B-1----:R-:W-:Y:S01]  /*0f70*/  IADD3 R4, P1, PT, R4, 0x4, RZ ;  /* 0x0000000404047810 */ /* 0x002fe20007f3e0ff */
[-CC-:B--2---:R-:W-:Y:S01]  /*0f80*/  FFMA R19, R9, R3.reuse, R2.reuse ;  /* 0x0000000309137223 */ /* 0x184fe20000000002 */
[-CC-:B------:R-:W-:Y:S01]  /*0f90*/  FFMA R17, R17, R3.reuse, R2.reuse ;  /* 0x0000000311117223 */ /* 0x180fe20000000002 */
[-CC-:B---3--:R-:W-:Y:S02]  /*0fa0*/  FFMA R9, R11, R3.reuse, R2.reuse ;  /* 0x000000030b097223 */ /* 0x188fe40000000002 */
[----:B------:R-:W-:Y:S01]  /*0fb0*/  IMAD.X R5, RZ, RZ, R5, P1 ;  /* 0x000000ffff057224 */ /* 0x000fe200008e0605 */
[----:B------:R1:W-:Y:S04]  /*0fc0*/  STG.E desc[UR4][R6.64+0x4], R19 ;  /* 0x0000041306007986 */ /* 0x0003e8000c101904 */
[----:B------:R1:W-:Y:S01]  /*0fd0*/  STG.E desc[UR4][R6.64], R17 ;  /* 0x0000001106007986 */ /* 0x0003e2000c101904 */
[----:B0-----:R-:W-:-:S03]  /*0fe0*/  FFMA R3, R13, R3, R2 ;  /* 0x000000030d037223 */ /* 0x001fc60000000002 */
[----:B------:R1:W-:Y:S04]  /*0ff0*/  STG.E desc[UR4][R6.64+0x8], R9 ;  /* 0x0000080906007986 */ /* 0x0003e8000c101904 */
[----:B------:R1:W-:Y:S02]  /*1000*/  STG.E desc[UR4][R6.64+0xc], R3 ;  /* 0x00000c0306007986 */ /* 0x0003e4000c101904 */
.L_x_380:
[----:B------:R-:W-:Y:S05]  /*1010*/  @!P0 EXIT ;  /* 0x000000000000894d */ /* 0x000fea0003800000 */
[----:B------:R-:W-:Y:S02]  /*1020*/  ISETP.NE.U32.AND P0, PT, R14, 0x1, PT ;  /* 0x000000010e00780c */ /* 0x000fe40003f05070 */
[----:B------:R-:W-:Y:S02]  /*1030*/  LOP3.LUT R15, R15, 0x1, RZ, 0xc0, !PT ;  /* 0x000000010f0f7812 */ /* 0x000fe400078ec0ff */
[----:B------:R-:W-:Y:S02]  /*1040*/  ISETP.NE.AND.EX P0, PT, RZ, RZ, PT, P0 ;  /* 0x000000ffff00720c */ /* 0x000fe40003f05300 */
[----:B------:R-:W-:-:S04]  /*1050*/  ISETP.NE.U32.AND P1, PT, R15, 0x1, PT ;  /* 0x000000010f00780c */ /* 0x000fc80003f25070 */
[----:B------:R-:W-:-:S07]  /*1060*/  ISETP.NE.U32.AND.EX P1, PT, RZ, RZ, PT, P1 ;  /* 0x000000ffff00720c */ /* 0x000fce0003f25110 */
[----:B------:R-:W-:Y:S06]  /*1070*/  @!P0 BRA `(.L_x_381) ;  /* 0x0000000000408947 */ /* 0x000fec0003800000 */
[----:B-12---:R-:W0:Y:S01]  /*1080*/  LDC.64 R6, c[0x0][0x380] ;  /* 0x0000e000ff067b82 */ /* 0x006e220000000a00 */
[C---:B------:R-:W-:Y:S01]  /*1090*/  IADD3 R8, P0, PT, R4.reuse, 0x1, RZ ;  /* 0x0000000104087810 */ /* 0x040fe20007f1e0ff */
[--C-:B------:R-:W-:Y:S02]  /*10a0*/  IMAD.MOV.U32 R3, RZ, RZ, R5.reuse ;  /* 0x000000ffff037224 */ /* 0x100fe400078e0005 */
[----:B------:R-:W-:Y:S02]  /*10b0*/  IMAD.MOV.U32 R2, RZ, RZ, R4 ;  /* 0x000000ffff027224 */ /* 0x000fe400078e0004 */
[----:B------:R-:W-:Y:S02]  /*10c0*/  IMAD.X R9, RZ, RZ, R5, P0 ;  /* 0x000000ffff097224 */ /* 0x000fe400000e0605 */
[----:B------:R-:W1:Y:S01]  /*10d0*/  LDC.64 R10, c[0x0][0x388] ;  /* 0x0000e200ff0a7b82 */ /* 0x000e620000000a00 */
[----:B------:R-:W1:Y:S08]  /*10e0*/  I2F.U64 R3, R2 ;  /* 0x0000000200037312 */ /* 0x000e700000301000 */
[----:B------:R-:W2:Y:S01]  /*10f0*/  I2F.U64 R9, R8 ;  /* 0x0000000800097312 */ /* 0x000ea20000301000 */
[----:B0-----:R-:W-:-:S04]  /*1100*/  LEA R6, P0, R4, R6, 0x2 ;  /* 0x0000000604067211 */ /* 0x001fc800078010ff */
[C---:B------:R-:W-:Y:S02]  /*1110*/  LEA.HI.X R7, R4.reuse, R7, R5, 0x2, P0 ;  /* 0x0000000704077211 */ /* 0x040fe400000f1405 */
[----:B------:R-:W-:Y:S01]  /*1120*/  IADD3 R4, P0, PT, R4, 0x2, RZ ;  /* 0x0000000204047810 */ /* 0x000fe20007f1e0ff */
[-CC-:B-1----:R-:W-:Y:S01]  /*1130*/  FFMA R13, R3, R11.reuse, R10.reuse ;  /* 0x0000000b030d7223 */ /* 0x182fe2000000000a */
[----:B--2---:R-:W-:-:S03]  /*1140*/  FFMA R11, R9, R11, R10 ;  /* 0x0000000b090b7223 */ /* 0x004fc6000000000a */
[----:B------:R-:W-:Y:S01]  /*1150*/  IMAD.X R5, RZ, RZ, R5, P0 ;  /* 0x000000ffff057224 */ /* 0x000fe200000e0605 */
[----:B------:R0:W-:Y:S04]  /*1160*/  STG.E desc[UR4][R6.64], R13 ;  /* 0x0000000d06007986 */ /* 0x0001e8000c101904 */
[----:B------:R0:W-:Y:S03]  /*1170*/  STG.E desc[UR4][R6.64+0x4], R11 ;  /* 0x0000040b06007986 */ /* 0x0001e6000c101904 */
.L_x_381:
[----:B------:R-:W-:Y:S05]  /*1180*/  @P1 EXIT ;  /* 0x000000000000194d */ /* 0x000fea0003800000 */
[----:B-1----:R-:W1:Y:S01]  /*1190*/  LDC.64 R2, c[0x0][0x380] ;  /* 0x0000e000ff027b82 */ /* 0x002e620000000a00 */
[----:B0-2---:R-:W0:Y:S07]  /*11a0*/  I2F.U64 R7, R4 ;  /* 0x0000000400077312 */ /* 0x005e2e0000301000 */
[----:B------:R-:W0:Y:S01]  /*11b0*/  LDC.64 R8, c[0x0][0x388] ;  /* 0x0000e200ff087b82 */ /* 0x000e220000000a00 */
[----:B-1----:R-:W-:-:S04]  /*11c0*/  LEA R2, P0, R4, R2, 0x2 ;  /* 0x0000000204027211 */ /* 0x002fc800078010ff */
[----:B------:R-:W-:Y:S01]  /*11d0*/  LEA.HI.X R3, R4, R3, R5, 0x2, P0 ;  /* 0x0000000304037211 */ /* 0x000fe200000f1405 */
[----:B0-----:R-:W-:-:S05]  /*11e0*/  FFMA R7, R7, R9, R8 ;  /* 0x0000000907077223 */ /* 0x001fca0000000008 */
[----:B------:R-:W-:Y:S01]  /*11f0*/  STG.E desc[UR4][R2.64], R7 ;  /* 0x0000000702007986 */ /* 0x000fe2000c101904 */
[----:B------:R-:W-:Y:S05]  /*1200*/  EXIT ;  /* 0x000000000000794d */ /* 0x000fea0003800000 */
        .weak           $__internal_27_$__cuda_sm20_div_u64
        .type           $__internal_27_$__cuda_sm20_div_u64,@function
        .size           $__internal_27_$__cuda_sm20_div_u64,(.L_x_452 - $__internal_27_$__cuda_sm20_div_u64)
$__internal_27_$__cuda_sm20_div_u64:
        /* <DEDUP_REMOVED lines=64> */
[----:B------:R-:W-:Y:S06]  /*1610*/  RET.REL.NODEC R4 `(arange_f32_vec2) ;  /* 0xffffffe804787950 */ /* 0x000fec0003c3ffff */
.L_x_382:
        /* <DEDUP_REMOVED lines=14> */
.L_x_452:


//--------------------- .text.arange_f32_vec3     --------------------------
	.section	.text.arange_f32_vec3,"ax",@progbits
	.align	128
        .global         arange_f32_vec3
        .type           arange_f32_vec3,@function
        .size           arange_f32_vec3,(.L_x_453 - arange_f32_vec3)
        .other          arange_f32_vec3,@"STO_CUDA_ENTRY STV_DEFAULT"
arange_f32_vec3:
.text.arange_f32_vec3:
[----:B------:R-:W-:Y:S08]  /*0000*/  LDC R1, c[0x0][0x37c] ;  /* 0x0000df00ff017b82 */ /* 0x000ff00000000800 */
[----:B------:R-:W0:Y:S01]  /*0010*/  LDC.64 R8, c[0x0][0x390] ;  /* 0x0000e400ff087b82 */ /* 0x000e220000000a00 */
[----:B------:R-:W1:Y:S01]  /*0020*/  S2R R0, SR_TID.X ;  /* 0x0000000000007919 */ /* 0x000e620000002100 */
[----:B------:R-:W2:Y:S01]  /*0030*/  LDCU.64 UR6, c[0x0][0x358] ;  /* 0x00006b00ff0677ac */ /* 0x000ea20008000a00 */
[----:B------:R-:W-:Y:S01]  /*0040*/  BSSY.RECONVERGENT B0, `(.L_x_383) ;  /* 0x00000ab000007945 */ /* 0x000fe20003800200 */
[----:B------:R-:W3:Y:S04]  /*0050*/  LDCU UR8, c[0x0][0x388] ;  /* 0x00007100ff0877ac */ /* 0x000ee80008000800 */
[----:B------:R-:W1:Y:S01]  /*0060*/  S2UR UR4, SR_CTAID.X ;  /* 0x00000000000479c3 */ /* 0x000e620000002500 */
[----:B------:R-:W4:Y:S07]  /*0070*/  LDCU UR9, c[0x0][0x388] ;  /* 0x00007100ff0977ac */ /* 0x000f2e0008000800 */
[----:B------:R-:W1:Y:S01]  /*0080*/  LDC R15, c[0x0][0x360] ;  /* 0x0000d800ff0f7b82 */ /* 0x000e620000000800 */
[----:B------:R-:W5:Y:S01]  /*0090*/  LDCU UR5, c[0x0][0x370] ;  /* 0x00006e00ff0577ac */ /* 0x000f620008000800 */
        /* <DEDUP_REMOVED lines=8> */
[----:B-----5:R-:W-:Y:S01]  /*0120*/  IMAD R15, R15, UR5, RZ ;  /* 0x000000050f0f7c24 */ /* 0x020fe2000f8e02ff */
[--C-:B------:R-:W-:Y:S02]  /*0130*/  SHF.R.U64 R13, R2, 0x1, R3.reuse ;  /* 0x00000001020d7819 */ /* 0x100fe40000001203 */
[----:B------:R-:W-:Y:S02]  /*0140*/  SHF.R.U32.HI R12, RZ, 0x1, R3 ;  /* 0x00000001ff0c7819 */ /* 0x000fe40000011603 */
[----:B------:R-:W-:-:S04]  /*0150*/  ISETP.GT.U32.AND P0, PT, R13, R0, PT ;  /* 0x000000000d00720c */ /* 0x000fc80003f04070 */
[----:B------:R-:W-:-:S13]  /*0160*/  ISETP.GT.U32.AND.EX P0, PT, R12, RZ, PT, P0 ;  /* 0x000000ff0c00720c */ /* 0x000fda0003f04100 */
[----:B--234-:R-:W-:Y:S05]  /*0170*/  @!P0 BRA `(.L_x_384) ;  /* 0x00000008005c8947 */ /* 0x01cfea0003800000 */
        /* <DEDUP_REMOVED lines=25> */
[----:B------:R-:W-:Y:S01]  /*0310*/  IMAD R4, R15, R5, R4 ;  /* 0x000000050f047224 */ /* 0x000fe200078e0204 */
[----:B------:R-:W-:-:S04]  /*0320*/  MOV R5, RZ ;  /* 0x000000ff00057202 */ /* 0x000fc80000000f00 */
[----:B------:R-:W-:-:S13]  /*0330*/  ISETP.GE.U32.AND P0, PT, R4, R15, PT ;  /* 0x0000000f0400720c */ /* 0x000fda0003f06070 */
[----:B------:R-:W-:Y:S01]  /*0340*/  @P0 IMAD.IADD R4, R4, 0x1, -R15 ;  /* 0x0000000104040824 */ /* 0x000fe200078e0a0f */
[----:B------:R-:W-:-:S04]  /*0350*/  @P0 IADD3 R7, PT, PT, R7, 0x1, RZ ;  /* 0x0000000107070810 */ /* 0x000fc80007ffe0ff */
[----:B------:R-:W-:-:S13]  /*0360*/  ISETP.GE.U32.AND P1, PT, R4, R15, PT ;  /* 0x0000000f0400720c */ /* 0x000fda0003f26070 */
[----:B------:R-:W-:Y:S01]  /*0370*/  @P1 VIADD R7, R7, 0x1 ;  /* 0x0000000107071836 */ /* 0x000fe20000000000 */
[----:B------:R-:W-:-:S05]  /*0380*/  @!P2 LOP3.LUT R7, RZ, R15, RZ, 0x33, !PT ;  /* 0x0000000fff07a212 */ /* 0x000fca00078e33ff */
[----:B------:R-:W-:Y:S01]  /*0390*/  IMAD.MOV.U32 R4, RZ, RZ, R7 ;  /* 0x000000ffff047224 */ /* 0x000fe200078e0007 */
[----:B------:R-:W-:Y:S06]  /*03a0*/  BRA `(.L_x_387) ;  /* 0x0000000000087947 */ /* 0x000fec0003800000 */
.L_x_386:
[----:B------:R-:W-:-:S07]  /*03b0*/  MOV R6, 0x3d0 ;  /* 0x000003d000067802 */ /* 0x000fce0000000f00 */
[----:B------:R-:W-:Y:S05]  /*03c0*/  CALL.REL.NOINC `($__internal_28_$__cuda_sm20_div_u64) ;  /* 0x0000000c006c7944 */ /* 0x000fea0003c00000 */
.L_x_387:
[----:B------:R-:W-:Y:S05]  /*03d0*/  BSYNC.RECONVERGENT B1 ;  /* 0x0000000000017941 */ /* 0x000fea0003800200 */
.L_x_385:
[----:B------:R-:W-:Y:S01]  /*03e0*/  IADD3 R10, P0, PT, R4, R2, RZ ;  /* 0x00000002040a7210 */ /* 0x000fe20007f1e0ff */
[----:B------:R-:W0:Y:S01]  /*03f0*/  LDC R14, c[0x0][0x38c] ;  /* 0x0000e300ff0e7b82 */ /* 0x000e220000000800 */
[----:B------:R-:W-:Y:S01]  /*0400*/  BSSY.RECONVERGENT B1, `(.L_x_388) ;  /* 0x000002f000017945 */ /* 0x000fe20003800200 */
[----:B------:R-:W-:Y:S01]  /*0410*/  HFMA2 R19, -RZ, RZ, 0, 0 ;  /* 0x00000000ff137431 */ /* 0x000fe200000001ff */
[C---:B------:R-:W-:Y:S01]  /*0420*/  LOP3.LUT R6, R10.reuse, 0x3, RZ, 0xc0, !PT ;  /* 0x000000030a067812 */ /* 0x040fe200078ec0ff */
[----:B------:R-:W-:Y:S01]  /*0430*/  IMAD.X R4, RZ, RZ, R5, P0 ;  /* 0x000000ffff047224 */ /* 0x000fe200000e0605 */
[----:B------:R-:W-:Y:S01]  /*0440*/  ISETP.GE.U32.AND P0, PT, R10, 0x3, PT ;  /* 0x000000030a00780c */ /* 0x000fe20003f06070 */
[----:B------:R-:W-:Y:S01]  /*0450*/  IMAD.MOV.U32 R18, RZ, RZ, R0 ;  /* 0x000000ffff127224 */ /* 0x000fe200078e0000 */
[----:B------:R-:W-:Y:S01]  /*0460*/  ISETP.NE.U32.AND P1, PT, R6, 0x3, PT ;  /* 0x000000030600780c */ /* 0x000fe20003f25070 */
[----:B------:R-:W1:Y:S01]  /*0470*/  LDC.64 R2, c[0x0][0x380] ;  /* 0x0000e000ff027b82 */ /* 0x000e620000000a00 */
[----:B------:R-:W-:-:S02]  /*0480*/  ISETP.GE.U32.AND.EX P0, PT, R4, RZ, PT, P0 ;  /* 0x000000ff0400720c */ /* 0x000fc40003f06100 */
[----:B------:R-:W-:Y:S01]  /*0490*/  ISETP.NE.AND.EX P1, PT, RZ, RZ, PT, P1 ;  /* 0x000000ffff00720c */ /* 0x000fe20003f25310 */
[----:B0-----:R-:W-:-:S12]  /*04a0*/  FADD R16, R14, R14 ;  /* 0x0000000e0e107221 */ /* 0x001fd80000000000 */
[----:B------:R-:W-:Y:S05]  /*04b0*/  @!P1 BRA `(.L_x_389) ;  /* 0x00000000008c9947 */ /* 0x000fea0003800000 */
[----:B------:R-:W0:Y:S01]  /*04c0*/  LDC.64 R4, c[0x0][0x380] ;  /* 0x0000e000ff047b82 */ /* 0x000e220000000a00 */
[----:B------:R-:W-:Y:S01]  /*04d0*/  IMAD.WIDE.U32 R6, R0, 0x3, RZ ;  /* 0x0000000300067825 */ /* 0x000fe200078e00ff */
[----:B------:R-:W-:Y:S01]  /*04e0*/  IADD3 R10, PT, PT, R10, 0x1, RZ ;  /* 0x000000010a0a7810 */ /* 0x000fe20007ffe0ff */
[----:B------:R-:W-:Y:S01]  /*04f0*/  UMOV UR4, URZ ;  /* 0x000000ff00047c82 */ /* 0x000fe20008000000 */
[----:B------:R-:W-:Y:S01]  /*0500*/  MOV R19, RZ ;  /* 0x000000ff00137202 */ /* 0x000fe20000000f00 */
[----:B------:R-:W-:Y:S01]  /*0510*/  VIADD R7, R7, UR4 ;  /* 0x0000000407077c36 */ /* 0x000fe20008000000 */
[----:B------:R-:W-:Y:S01]  /*0520*/  LOP3.LUT R10, R10, 0x3, RZ, 0xc0, !PT ;  /* 0x000000030a0a7812 */ /* 0x000fe200078ec0ff */
[----:B------:R-:W-:Y:S02]  /*0530*/  IMAD.MOV.U32 R20, RZ, RZ, RZ ;  /* 0x000000ffff147224 */ /* 0x000fe400078e00ff */
[----:B------:R-:W-:Y:S02]  /*0540*/  IMAD.MOV.U32 R18, RZ, RZ, R0 ;  /* 0x000000ffff127224 */ /* 0x000fe400078e0000 */
[----:B0-----:R-:W-:-:S03]  /*0550*/  IMAD.WIDE.U32 R4, R0, 0xc, R4 ;  /* 0x0000000c00047825 */ /* 0x001fc600078e0004 */
[----:B------:R-:W-:Y:S01]  /*0560*/  IADD3 R8, P1, PT, R4, 0x8, RZ ;  /* 0x0000000804087810 */ /* 0x000fe20007f3e0ff */
[----:B------:R-:W-:-:S03]  /*0570*/  IMAD.MOV.U32 R4, RZ, RZ, R6 ;  /* 0x000000ffff047224 */ /* 0x000fc600078e0006 */
[----:B------:R-:W-:-:S09]  /*0580*/  IADD3.X R9, PT, PT, R5, UR4, RZ, P1, !PT ;  /* 0x0000000405097c10 */ /* 0x000fd20008ffe4ff */
.L_x_390:
[----:B------:R-:W-:Y:S01]  /*0590*/  IMAD.MOV.U32 R5, RZ, RZ, R7 ;  /* 0x000000ffff057224 */ /* 0x000fe200078e0007 */
[----:B------:R-:W-:Y:S01]  /*05a0*/  IADD3 R10, P1, PT, R10, -0x1, RZ ;  /* 0xffffffff0a0a7810 */ /* 0x000fe20007f3e0ff */
[----:B------:R-:W-:Y:S01]  /*05b0*/  IMAD.MOV.U32 R6, RZ, RZ, R8 ;  /* 0x000000ffff067224 */ /* 0x000fe200078e0008 */
[----:B------:R-:W-:Y:S01]  /*05c0*/  UMOV UR4, URZ ;  /* 0x000000ff00047c82 */ /* 0x000fe20008000000 */
[----:B------:R0:W2:Y:S01]  /*05d0*/  I2F.U64 R7, R4 ;  /* 0x0000000400077312 */ /* 0x0000a20000301000 */
[----:B------:R-:W-:Y:S02]  /*05e0*/  IADD3.X R20, PT, PT, R20, -0x1, RZ, P1, !PT ;  /* 0xffffffff14147810 */ /* 0x000fe40000ffe4ff */
[----:B------:R-:W-:Y:S02]  /*05f0*/  ISETP.NE.U32.AND P1, PT, R10, RZ, PT ;  /* 0x000000ff0a00720c */ /* 0x000fe40003f25070 */
[----:B------:R-:W-:Y:S02]  /*0600*/  IADD3 R18, P2, PT, R15, R18, RZ ;  /* 0x000000120f127210 */ /* 0x000fe40007f5e0ff */
[----:B------:R-:W-:-:S02]  /*0610*/  ISETP.NE.AND.EX P1, PT, R20, RZ, PT, P1 ;  /* 0x000000ff1400720c */ /* 0x000fc40003f25310 */
[----:B------:R-:W-:Y:S01]  /*0620*/  IADD3.X R19, PT, PT, RZ, R19, RZ, P2, !PT ;  /* 0x00000013ff137210 */ /* 0x000fe200017fe4ff */
[----:B0-----:R-:W-:-:S04]  /*0630*/  IMAD.WIDE.U32 R4, R15, 0x3, R4 ;  /* 0x000000030f047825 */ /* 0x001fc800078e0004 */
[----:B--2---:R-:W-:Y:S01]  /*0640*/  FFMA R11, R7, R14, UR8 ;  /* 0x00000008070b7e23 */ /* 0x004fe2000800000e */
[----:B------:R-:W-:-:S03]  /*0650*/  MOV R7, R9 ;  /* 0x0000000900077202 */ /* 0x000fc60000000f00 */
[C---:B------:R-:W-:Y:S01]  /*0660*/  FADD R17, R11.reuse, R14 ;  /* 0x0000000e0b117221 */ /* 0x040fe20000000000 */
[----:B------:R-:W-:Y:S01]  /*0670*/  FADD R21, R11, R16 ;  /* 0x000000100b157221 */ /* 0x000fe20000000000 */
[----:B------:R-:W-:Y:S01]  /*0680*/  IMAD.WIDE.U32 R8, R15, 0xc, R6 ;  /* 0x0000000c0f087825 */ /* 0x000fe200078e0006 */
[----:B------:R-:W-:Y:S03]  /*0690*/  STG.E desc[UR6][R6.64+-0x8], R11 ;  /* 0xfffff80b06007986 */ /* 0x000fe6000c101906 */
[----:B------:R-:W-:Y:S01]  /*06a0*/  VIADD R9, R9, UR4 ;  /* 0x0000000409097c36 */ /* 0x000fe20008000000 */
[----:B------:R-:W-:Y:S04]  /*06b0*/  STG.E desc[UR6][R6.64+-0x4], R17 ;  /* 0xfffffc1106007986 */ /* 0x000fe8000c101906 */
[----:B------:R0:W-:Y:S02]  /*06c0*/  STG.E desc[UR6][R6.64], R21 ;  /* 0x0000001506007986 */ /* 0x0001e4000c101906 */
[----:B0-----:R-:W-:Y:S01]  /*06d0*/  VIADD R7, R5, UR4 ;  /* 0x0000000405077c36 */ /* 0x001fe20008000000 */
[----:B------:R-:W-:Y:S06]  /*06e0*/  @P1 BRA `(.L_x_390) ;  /* 0xfffffffc00a81947 */ /* 0x000fec000383ffff */
.L_x_389:
[----:B------:R-:W-:Y:S05]  /*06f0*/  BSYNC.RECONVERGENT B1 ;  /* 0x0000000000017941 */ /* 0x000fea0003800200 */
.L_x_388:
[----:B------:R-:W-:Y:S05]  /*0700*/  @!P0 BRA `(.L_x_384) ;  /* 0x0000000000f88947 */ /* 0x000fea0003800000 */
.L_x_391:
[----:B--2---:R-:W-:Y:S01]  /*0710*/  IADD3 R6, P0, PT, R15, R18, RZ ;  /* 0x000000120f067210 */ /* 0x004fe20007f1e0ff */
[----:B------:R-:W-:Y:S01]  /*0720*/  IMAD R5, R19, 0x3, RZ ;  /* 0x0000000313057824 */ /* 0x000fe200078e02ff */
[----:B------:R-:W-:Y:S01]  /*0730*/  UMOV UR4, URZ ;  /* 0x000000ff00047c82 */ /* 0x000fe20008000000 */
[----:B------:R-:W-:-:S04]  /*0740*/  IMAD.WIDE.U32 R8, R18, 0x3, RZ ;  /* 0x0000000312087825 */ /* 0x000fc800078e00ff */
[----:B------:R-:W-:Y:S01]  /*0750*/  IMAD.X R4, RZ, RZ, R19, P0 ;  /* 0x000000ffff047224 */ /* 0x000fe200000e0613 */
[----:B------:R-:W-:Y:S01]  /*0760*/  IADD3 R10, P0, PT, R15, R6, RZ ;  /* 0x000000060f0a7210 */ /* 0x000fe20007f1e0ff */
[----:B------:R-:W-:Y:S02]  /*0770*/  IMAD.IADD R9, R9, 0x1, R5 ;  /* 0x0000000109097824 */ /* 0x000fe400078e0205 */
[----:B------:R-:W-:Y:S01]  /*0780*/  IMAD R23, R19, 0xc, RZ ;  /* 0x0000000c13177824 */ /* 0x000fe200078e02ff */
[----:B------:R-:W-:Y:S01]  /*0790*/  IADD3.X R19, PT, PT, RZ, R4, RZ, P0, !PT ;  /* 0x00000004ff137210 */ /* 0x000fe200007fe4ff */
[----:B------:R-:W-:Y:S01]  /*07a0*/  IMAD R21, R4, 0x3, RZ ;  /* 0x0000000304157824 */ /* 0x000fe200078e02ff */
[----:B------:R0:W-:Y:S01]  /*07b0*/  I2F.U64 R17, R8 ;  /* 0x0000000800117312 */ /* 0x0001e20000301000 */
[----:B------:R-:W-:-:S04]  /*07c0*/  IMAD.WIDE.U32 R6, R6, 0x3, RZ ;  /* 0x0000000306067825 */ /* 0x000fc800078e00ff */
[----:B-1----:R-:W-:Y:S01]  /*07d0*/  IMAD.WIDE.U32 R4, R18, 0xc, R2 ;  /* 0x0000000c12047825 */ /* 0x002fe200078e0002 */
[----:B------:R-:W-:Y:S02]  /*07e0*/  IADD3 R18, P0, PT, R15, R10, RZ ;  /* 0x0000000a0f127210 */ /* 0x000fe40007f1e0ff */
[----:B------:R-:W-:Y:S01]  /*07f0*/  MOV R20, R6 ;  /* 0x0000000600147202 */ /* 0x000fe20000000f00 */
[----:B------:R-:W-:Y:S02]  /*0800*/  IMAD.IADD R21, R7, 0x1, R21 ;  /* 0x0000000107157824 */ /* 0x000fe400078e0215 */
[----:B------:R-:W-:-:S04]  /*0810*/  IMAD.WIDE.U32 R10, R10, 0x3, RZ ;  /* 0x000000030a0a7825 */ /* 0x000fc800078e00ff */
[----:B------:R-:W-:Y:S01]  /*0820*/  IMAD R7, R19, 0x3, RZ ;  /* 0x0000000313077824 */ /* 0x000fe200078e02ff */
[----:B------:R-:W1:Y:S01]  /*0830*/  I2F.U64 R21, R20 ;  /* 0x0000001400157312 */ /* 0x000e620000301000 */
[----:B------:R-:W-:Y:S02]  /*0840*/  IMAD.X R19, RZ, RZ, R19, P0 ;  /* 0x000000ffff137224 */ /* 0x000fe400000e0613 */
[----:B------:R-:W-:Y:S02]  /*0850*/  IMAD.IADD R11, R11, 0x1, R7 ;  /* 0x000000010b0b7824 */ /* 0x000fe400078e0207 */
[----:B------:R-:W-:Y:S02]  /*0860*/  IMAD.IADD R5, R5, 0x1, R23 ;  /* 0x0000000105057824 */ /* 0x000fe400078e0217 */
[----:B------:R-:W-:Y:S01]  /*0870*/  IMAD.WIDE.U32 R6, R18, 0x3, RZ ;  /* 0x0000000312067825 */ /* 0x000fe200078e00ff */
[----:B------:R2:W3:Y:S01]  /*0880*/  I2F.U64 R23, R10 ;  /* 0x0000000a00177312 */ /* 0x0004e20000301000 */
[----:B------:R-:W-:-:S02]  /*0890*/  IADD3 R18, P0, PT, R15, R18, RZ ;  /* 0x000000120f127210 */ /* 0x000fc40007f1e0ff */
[----:B------:R-:W-:Y:S02]  /*08a0*/  IMAD R25, R19, 0x3, RZ ;  /* 0x0000000313197824 */ /* 0x000fe400078e02ff */
[----:B0-----:R-:W-:-:S04]  /*08b0*/  IMAD.WIDE.U32 R8, R15, 0xc, R4 ;  /* 0x0000000c0f087825 */ /* 0x001fc800078e0004 */
[-C--:B-1----:R-:W-:Y:S01]  /*08c0*/  FFMA R21, R21, R14.reuse, UR9 ;  /* 0x0000000915157e23 */ /* 0x082fe2000800000e */
[----:B------:R-:W-:Y:S02]  /*08d0*/  IMAD.IADD R7, R7, 0x1, R25 ;  /* 0x0000000107077824 */ /* 0x000fe400078e0219 */
[----:B------:R-:W-:Y:S01]  /*08e0*/  FFMA R25, R17, R14, UR9 ;  /* 0x0000000911197e23 */ /* 0x000fe2000800000e */
[----:B------:R-:W-:Y:S01]  /*08f0*/  IADD3 R9, PT, PT, R9, UR4, RZ ;  /* 0x0000000409097c10 */ /* 0x000fe2000fffe0ff */
[--C-:B------:R-:W-:Y:S01]  /*0900*/  FADD R20, R21, R14.reuse ;  /* 0x0000000e15147221 */ /* 0x100fe20000000000 */
[----:B------:R0:W1:Y:S01]  /*0910*/  I2F.U64 R17, R6 ;  /* 0x0000000600117312 */ /* 0x0000620000301000 */
[C---:B------:R-:W-:Y:S01]  /*0920*/  FADD R27, R25.reuse, R14 ;  /* 0x0000000e191b7221 */ /* 0x040fe20000000000 */
[----:B------:R-:W-:Y:S01]  /*0930*/  FADD R29, R25, R16 ;  /* 0x00000010191d7221 */ /* 0x000fe20000000000 */
[----:B--2---:R-:W-:-:S04]  /*0940*/  IMAD.WIDE.U32 R10, R15, 0xc, R8 ;  /* 0x0000000c0f0a7825 */ /* 0x004fc800078e0008 */
[-C--:B---3--:R-:W-:Y:S01]  /*0950*/  FFMA R22, R23, R14.reuse, UR9 ;  /* 0x0000000917167e23 */ /* 0x088fe2000800000e */
[----:B------:R2:W-:Y:S01]  /*0960*/  STG.E desc[UR6][R4.64], R25 ;  /* 0x0000001904007986 */ /* 0x0005e2000c101906 */
[----:B------:R-:W-:Y:S01]  /*0970*/  FADD R23, R21, R16 ;  /* 0x0000001015177221 */ /* 0x000fe20000000000 */
[----:B------:R-:W-:Y:S02]  /*0980*/  VIADD R11, R11, UR4 ;  /* 0x000000040b0b7c36 */ /* 0x000fe40008000000 */
[----:B------:R3:W-:Y:S01]  /*0990*/  STG.E desc[UR6][R4.64+0x4], R27 ;  /* 0x0000041b04007986 */ /* 0x0007e2000c101906 */
[----:B------:R-:W-:Y:S01]  /*09a0*/  IMAD.X R19, RZ, RZ, R19, P0 ;  /* 0x000000ffff137224 */ /* 0x000fe200000e0613 */
[----:B------:R-:W-:Y:S01]  /*09b0*/  ISETP.GE.U32.AND P0, PT, R18, R13, PT ;  /* 0x0000000d1200720c */ /* 0x000fe20003f06070 */
[----:B0-----:R-:W-:Y:S01]  /*09c0*/  IMAD.WIDE.U32 R6, R15, 0xc, R10 ;  /* 0x0000000c0f067825 */ /* 0x001fe200078e000a */
[----:B------:R0:W-:Y:S03]  /*09d0*/  STG.E desc[UR6][R4.64+0x8], R29 ;  /* 0x0000081d04007986 */ /* 0x0001e6000c101906 */
[----:B-1----:R-:W-:Y:S01]  /*09e0*/  FFMA R17, R17, R14, UR9 ;  /* 0x0000000911117e23 */ /* 0x002fe2000800000e */
[----:B------:R-:W-:Y:S01]  /*09f0*/  ISETP.GE.U32.AND.EX P0, PT, R19, R12, PT, P0 ;  /* 0x0000000c1300720c */ /* 0x000fe20003f06100 */
[----:B------:R1:W-:Y:S01]  /*0a00*/  STG.E desc[UR6][R8.64], R21 ;  /* 0x0000001508007986 */ /* 0x0003e2000c101906 */
[C---:B--2---:R-:W-:Y:S01]  /*0a10*/  FADD R25, R22.reuse, R14 ;  /* 0x0000000e16197221 */ /* 0x044fe20000000000 */
[----:B------:R-:W-:Y:S01]  /*0a20*/  IADD3 R7, PT, PT, R7, UR4, RZ ;  /* 0x0000000407077c10 */ /* 0x000fe2000fffe0ff */
[--C-:B---3--:R-:W-:Y:S01]  /*0a30*/  FADD R27, R17, R16.reuse ;  /* 0x00000010111b7221 */ /* 0x108fe20000000000 */
[----:B------:R2:W-:Y:S01]  /*0a40*/  STG.E desc[UR6][R8.64+0x4], R20 ;  /* 0x0000041408007986 */ /* 0x0005e2000c101906 */
[----:B0-----:R-:W-:-:S03]  /*0a50*/  FADD R5, R22, R16 ;  /* 0x0000001016057221 */ /* 0x001fc60000000000 */
[----:B------:R2:W-:Y:S01]  /*0a60*/  STG.E desc[UR6][R8.64+0x8], R23 ;  /* 0x0000081708007986 */ /* 0x0005e2000c101906 */
[----:B-1----:R-:W-:-:S03]  /*0a70*/  FADD R21, R17, R14 ;  /* 0x0000000e11157221 */ /* 0x002fc60000000000 */
[----:B------:R2:W-:Y:S04]  /*0a80*/  STG.E desc[UR6][R10.64+0x4], R25 ;  /* 0x000004190a007986 */ /* 0x0005e8000c101906 */
[----:B------:R2:W-:Y:S04]  /*0a90*/  STG.E desc[UR6][R10.64], R22 ;  /* 0x000000160a007986 */ /* 0x0005e8000c101906 */
[----:B------:R2:W-:Y:S04]  /*0aa0*/  STG.E desc[UR6][R10.64+0x8], R5 ;  /* 0x000008050a007986 */ /* 0x0005e8000c101906 */
[----:B------:R2:W-:Y:S04]  /*0ab0*/  STG.E desc[UR6][R6.64+0x4], R21 ;  /* 0x0000041506007986 */ /* 0x0005e8000c101906 */
[----:B------:R2:W-:Y:S04]  /*0ac0*/  STG.E desc[UR6][R6.64], R17 ;  /* 0x0000001106007986 */ /* 0x0005e8000c101906 */
[----:B------:R2:W-:Y:S01]  /*0ad0*/  STG.E desc[UR6][R6.64+0x8], R27 ;  /* 0x0000081b06007986 */ /* 0x0005e2000c101906 */
[----:B------:R-:W-:Y:S05]  /*0ae0*/  @!P0 BRA `(.L_x_391) ;  /* 0xfffffffc00088947 */ /* 0x000fea000383ffff */
.L_x_384:
[----:B------:R-:W-:Y:S05]  /*0af0*/  BSYNC.RECONVERGENT B0 ;  /* 0x0000000000007941 */ /* 0x000fea0003800200 */
.L_x_383:
[----:B------:R-:W0:Y:S01]  /*0b00*/  LDCU.64 UR4, c[0x0][0x390] ;  /* 0x00007200ff0477ac */ /* 0x000e220008000a00 */
[----:B--2---:R-:W-:-:S04]  /*0b10*/  IMAD.WIDE.U32 R4, R13, 0x3, RZ ;  /* 0x000000030d047825 */ /* 0x004fc800078e00ff */
[----:B-1----:R-:W-:-:S04]  /*0b20*/  IMAD R3, R12, 0x3, RZ ;  /* 0x000000030c037824 */ /* 0x002fc800078e02ff */
[----:B------:R-:W-:Y:S01]  /*0b30*/  IMAD.IADD R5, R5, 0x1, R3 ;  /* 0x0000000105057824 */ /* 0x000fe200078e0203 */
[----:B0-----:R-:W-:-:S04]  /*0b40*/  ISETP.GE.U32.AND P0, PT, R4, UR4, PT ;  /* 0x0000000404007c0c */ /* 0x001fc8000bf06070 */
        /* <DEDUP_REMOVED lines=13> */
[----:B------:R-:W-:Y:S01]  /*0c20*/  UMOV UR4, URZ ;  /* 0x000000ff00047c82 */ /* 0x000fe20008000000 */
[----:B------:R-:W-:-:S06]  /*0c30*/  UMOV UR5, URZ ;  /* 0x000000ff00057c82 */ /* 0x000fcc0008000000 */
[----:B------:R-:W1:Y:S01]  /*0c40*/  LDC.64 R2, c[0x0][0x388] ;  /* 0x0000e200ff027b82 */ /* 0x000e620000000a00 */
[----:B0-----:R-:W-:-:S03]  /*0c50*/  IMAD.WIDE.U32 R6, R13, 0xc, R6 ;  /* 0x0000000c0d067825 */ /* 0x001fc600078e0006 */
[----:B------:R-:W-:Y:S01]  /*0c60*/  IADD3 R0, P1, PT, R6, 0x10, RZ ;  /* 0x0000001006007810 */ /* 0x000fe20007f3e0ff */
[----:B------:R-:W-:-:S05]  /*0c70*/  IMAD R6, R12, 0xc, RZ ;  /* 0x0000000c0c067824 */ /* 0x000fca00078e02ff */
[----:B-1----:R-:W-:-:S07]  /*0c80*/  IADD3.X R7, PT, PT, R7, R6, RZ, P1, !PT ;  /* 0x0000000607077210 */ /* 0x002fce0000ffe4ff */
.L_x_393:
[----:B------:R-:W-:Y:S01]  /*0c90*/  IADD3 R10, P1, PT, R4, 0x1, RZ ;  /* 0x00000001040a7810 */ /* 0x000fe20007f3e0ff */
[----:B--2---:R-:W0:Y:S01]  /*0ca0*/  I2F.U64 R15, R4 ;  /* 0x00000004000f7312 */ /* 0x004e220000301000 */
[----:B------:R-:W-:-:S03]  /*0cb0*/  UIADD3 UR4, UP0, UPT, UR4, -0x8, URZ ;  /* 0xfffffff804047890 */ /* 0x000fc6000ff1e0ff */
[--C-:B------:R-:W-:Y:S01]  /*0cc0*/  IMAD.X R11, RZ, RZ, R5.reuse, P1 ;  /* 0x000000ffff0b7224 */ /* 0x100fe200008e0605 */
[C---:B------:R-:W-:Y:S01]  /*0cd0*/  IADD3 R12, P1, PT, R4.reuse, 0x2, RZ ;  /* 0x00000002040c7810 */ /* 0x040fe20007f3e0ff */
[----:B------:R-:W-:Y:S02]  /*0ce0*/  UIADD3.X UR5, UPT, UPT, UR5, -0x1, URZ, UP0, !UPT ;  /* 0xffffffff05057890 */ /* 0x000fe400087fe4ff */
[----:B------:R-:W1:Y:S01]  /*0cf0*/  I2F.U64 R19, R10 ;  /* 0x0000000a00137312 */ /* 0x000e620000301000 */
[----:B------:R-:W-:Y:S01]  /*0d00*/  UISETP.NE.U32.AND UP0, UPT, UR4, URZ, UPT ;  /* 0x000000ff0400728c */ /* 0x000fe2000bf05070 */
[----:B------:R-:W-:Y:S01]  /*0d10*/  IMAD.X R13, RZ, RZ, R5, P1 ;  /* 0x000000ffff0d7224 */ /* 0x000fe200008e0605 */
[C---:B------:R-:W-:Y:S02]  /*0d20*/  IADD3 R16, P1, PT, R4.reuse, 0x3, RZ ;  /* 0x0000000304107810 */ /* 0x040fe40007f3e0ff */
[----:B------:R-:W-:Y:S02]  /*0d30*/  UISETP.NE.AND.EX UP0, UPT, UR5, URZ, UPT, UP0 ;  /* 0x000000ff0500728c */ /* 0x000fe4000bf05300 */
[----:B------:R-:W-:Y:S01]  /*0d40*/  IADD3.X R17, PT, PT, RZ, R5, RZ, P1, !PT ;  /* 0x00000005ff117210 */ /* 0x000fe20000ffe4ff */
[----:B------:R-:W2:Y:S01]  /*0d50*/  I2F.U64 R23, R12 ;  /* 0x0000000c00177312 */ /* 0x000ea20000301000 */
[----:B------:R-:W-:Y:S01]  /*0d60*/  IADD3 R20, P1, PT, R4, 0x4, RZ ;  /* 0x0000000404147810 */ /* 0x000fe20007f3e0ff */
[----:B0-----:R-:W-:-:S04]  /*0d70*/  FFMA R15, R15, R3, R2 ;  /* 0x000000030f0f7223 */ /* 0x001fc80000000002 */
[----:B------:R-:W-:Y:S01]  /*0d80*/  IMAD.X R21, RZ, RZ, R5, P1 ;  /* 0x000000ffff157224 */ /* 0x000fe200008e0605 */
[----:B------:R-:W-:Y:S01]  /*0d90*/  IADD3 R8, P1, PT, R4, 0x5, RZ ;  /* 0x0000000504087810 */ /* 0x000fe20007f3e0ff */
[----:B------:R-:W0:Y:S01]  /*0da0*/  I2F.U64 R17, R16 ;  /* 0x0000001000117312 */ /* 0x000e220000301000 */
[----:B-1----:R-:W-:-:S03]  /*0db0*/  FFMA R19, R19, R3, R2 ;  /* 0x0000000313137223 */ /* 0x002fc60000000002 */
[----:B------:R-:W-:Y:S01]  /*0dc0*/  IMAD.X R9, RZ, RZ, R5, P1 ;  /* 0x000000ffff097224 */ /* 0x000fe200008e0605 */
[C---:B------:R-:W-:Y:S01]  /*0dd0*/  IADD3 R10, P1, PT, R4.reuse, 0x6, RZ ;  /* 0x00000006040a7810 */ /* 0x040fe20007f3e0ff */
[--C-:B--2---:R-:W-:Y:S02]  /*0de0*/  FFMA R23, R23, R3, R2.reuse ;  /* 0x0000000317177223 */ /* 0x104fe40000000002 */
[----:B------:R-:W1:Y:S01]  /*0df0*/  I2F.U64 R21, R20 ;  /* 0x0000001400157312 */ /* 0x000e620000301000 */
[----:B------:R-:W-:Y:S02]  /*0e00*/  IADD3.X R11, PT, PT, RZ, R5, RZ, P1, !PT ;  /* 0x00000005ff0b7210 */ /* 0x000fe40000ffe4ff */
[----:B------:R-:W-:Y:S01]  /*0e10*/  IADD3 R12, P1, PT, R4, 0x7, RZ ;  /* 0x00000007040c7810 */ /* 0x000fe20007f3e0ff */
[----:B0-----:R-:W-:-:S04]  /*0e20*/  FFMA R17, R17, R3, R2 ;  /* 0x0000000311117223 */ /* 0x001fc80000000002 */
[----:B------:R-:W-:Y:S01]  /*0e30*/  IMAD.X R13, RZ, RZ, R5, P1 ;  /* 0x000000ffff0d7224 */ /* 0x000fe200008e0605 */
[----:B------:R0:W2:Y:S01]  /*0e40*/  I2F.U64 R25, R8 ;  /* 0x0000000800197312 */ /* 0x0000a20000301000 */
[----:B------:R-:W-:Y:S01]  /*0e50*/  IADD3 R4, P1, PT, R4, 0x8, RZ ;  /* 0x0000000804047810 */ /* 0x000fe20007f3e0ff */
[----:B-1----:R-:W-:-:S04]  /*0e60*/  FFMA R21, R21, R3, R2 ;  /* 0x0000000315157223 */ /* 0x002fc80000000002 */
[----:B------:R-:W-:Y:S02]  /*0e70*/  IMAD.X R5, RZ, RZ, R5, P1 ;  /* 0x000000ffff057224 */ /* 0x000fe400008e0605 */
[----:B------:R-:W1:Y:S01]  /*0e80*/  I2F.U64 R11, R10 ;  /* 0x0000000a000b7312 */ /* 0x000e620000301000 */
[----:B0-----:R-:W-:Y:S01]  /*0e90*/  IMAD.MOV.U32 R8, RZ, RZ, R0 ;  /* 0x000000ffff087224 */ /* 0x001fe200078e0000 */
[----:B------:R-:W-:Y:S01]  /*0ea0*/  MOV R9, R7 ;  /* 0x0000000700097202 */ /* 0x000fe20000000f00 */
[----:B--2---:R-:W-:-:S05]  /*0eb0*/  FFMA R25, R25, R3, R2 ;  /* 0x0000000319197223 */ /* 0x004fca0000000002 */
[----:B------:R-:W0:Y:S01]  /*0ec0*/  I2F.U64 R13, R12 ;  /* 0x0000000c000d7312 */ /* 0x000e220000301000 */
[----:B------:R2:W-:Y:S01]  /*0ed0*/  STG.E desc[UR6][R8.64+-0x10], R15 ;  /* 0xfffff00f08007986 */ /* 0x0005e2000c101906 */
[----:B------:R-:W-:-:S03]  /*0ee0*/  IADD3 R0, P2, PT, R8, 0x20, RZ ;  /* 0x0000002008007810 */ /* 0x000fc60007f5e0ff */
[----:B------:R2:W-:Y:S01]  /*0ef0*/  STG.E desc[UR6][R8.64+-0xc], R19 ;  /* 0xfffff41308007986 */ /* 0x0005e2000c101906 */
[-CC-:B-1----:R-:W-:Y:S01]  /*0f00*/  FFMA R11, R11, R3.reuse, R2.reuse ;  /* 0x000000030b0b7223 */ /* 0x182fe20000000002 */
[----:B------:R-:W-:Y:S02]  /*0f10*/  IMAD.X R7, RZ, RZ, R9, P2 ;  /* 0x000000ffff077224 */ /* 0x000fe400010e0609 */
[----:B------:R2:W-:Y:S04]  /*0f20*/  STG.E desc[UR6][R8.64+-0x8], R23 ;  /* 0xfffff81708007986 */ /* 0x0005e8000c101906 */
[----:B------:R2:W-:Y:S01]  /*0f30*/  STG.E desc[UR6][R8.64+-0x4], R17 ;  /* 0xfffffc1108007986 */ /* 0x0005e2000c101906 */
[----:B0-----:R-:W-:-:S03]  /*0f40*/  FFMA R13, R13, R3, R2 ;  /* 0x000000030d0d7223 */ /* 0x001fc60000000002 */
[----:B------:R2:W-:Y:S04]  /*0f50*/  STG.E desc[UR6][R8.64], R21 ;  /* 0x0000001508007986 */ /* 0x0005e8000c101906 */
[----:B------:R2:W-:Y:S04]  /*0f60*/  STG.E desc[UR6][R8.64+0x4], R25 ;  /* 0x0000041908007986 */ /* 0x0005e8000c101906 */
[----:B------:R2:W-:Y:S04]  /*0f70*/  STG.E desc[UR6][R8.64+0x8], R11 ;  /* 0x0000080b08007986 */ /* 0x0005e8000c101906 */
[----:B------:R2:W-:Y:S01]  /*0f80*/  STG.E desc[UR6][R8.64+0xc], R13 ;  /* 0x00000c0d08007986 */ /* 0x0005e2000c101906 */
[----:B------:R-:W-:Y:S05]  /*0f90*/  BRA.U UP0, `(.L_x_393) ;  /* 0xfffffffd003c7547 */ /* 0x000fea000b83ffff */
.L_x_392:
        /* <DEDUP_REMOVED lines=8> */
[----:B------:R-:W-:Y:S01]  /*1020*/  IADD3 R6, P1, PT, R4, 0x1, RZ ;  /* 0x0000000104067810 */ /* 0x000fe20007f3e0ff */
[----:B--2---:R1:W2:Y:S03]  /*1030*/  I2F.U64 R9, R4 ;  /* 0x0000000400097312 */ /* 0x0042a60000301000 */
[----:B------:R-:W-:-:S03]  /*1040*/  IADD3.X R7, PT, PT, RZ, R5, RZ, P1, !PT ;  /* 0x00000005ff077210 */ /* 0x000fc60000ffe4ff */
[----:B------:R-:W2:Y:S03]  /*1050*/  LDC.64 R10, c[0x0][0x388] ;  /* 0x0000e200ff0a7b82 */ /* 0x000ea60000000a00 */
[----:B------:R-:W3:Y:S01]  /*1060*/  I2F.U64 R7, R6 ;  /* 0x0000000600077312 */ /* 0x000ee20000301000 */
[----:B0-----:R-:W-:-:S04]  /*1070*/  LEA R2, P1, R4, R2, 0x2 ;  /* 0x0000000204027211 */ /* 0x001fc800078210ff */
[C---:B------:R-:W-:Y:S02]  /*1080*/  LEA.HI.X R3, R4.reuse, R3, R5, 0x2, P1 ;  /* 0x0000000304037211 */ /* 0x040fe400008f1405 */
[----:B-1----:R-:W-:Y:S01]  /*1090*/  IADD3 R4, P1, PT, R4, 0x2, RZ ;  /* 0x0000000204047810 */ /* 0x002fe20007f3e0ff */
[-CC-:B--2---:R-:W-:Y:S01]  /*10a0*/  FFMA R9, R9, R11.reuse, R10.reuse ;  /* 0x0000000b09097223 */ /* 0x184fe2000000000a */
[----:B---3--:R-:W-:-:S03]  /*10b0*/  FFMA R11, R7, R11, R10 ;  /* 0x0000000b070b7223 */ /* 0x008fc6000000000a */
[----:B------:R-:W-:Y:S01]  /*10c0*/  IMAD.X R5, RZ, RZ, R5, P1 ;  /* 0x000000ffff057224 */ /* 0x000fe200008e0605 */
[----:B------:R0:W-:Y:S04]  /*10d0*/  STG.E desc[UR6][R2.64], R9 ;  /* 0x0000000902007986 */ /* 0x0001e8000c101906 */
[----:B------:R0:W-:Y:S03]  /*10e0*/  STG.E desc[UR6][R2.64+0x4], R11 ;  /* 0x0000040b02007986 */ /* 0x0001e6000c101906 */
.L_x_394:
[----:B------:R-:W-:Y:S05]  /*10f0*/  @P0 EXIT ;  /* 0x000000000000094d */ /* 0x000fea0003800000 */
[----:B0-----:R-:W0:Y:S01]  /*1100*/  LDC.64 R2, c[0x0][0x380] ;  /* 0x0000e000ff027b82 */ /* 0x001e220000000a00 */
[----:B------:R-:W1:Y:S07]  /*1110*/  I2F.U64 R7, R4 ;  /* 0x0000000400077312 */ /* 0x000e6e0000301000 */
[----:B--2---:R-:W1:Y:S01]  /*1120*/  LDC.64 R8, c[0x0][0x388] ;  /* 0x0000e200ff087b82 */ /* 0x004e620000000a00 */
[----:B0-----:R-:W-:-:S04]  /*1130*/  LEA R2, P0, R4, R2, 0x2 ;  /* 0x0000000204027211 */ /* 0x001fc800078010ff */
[----:B------:R-:W-:Y:S01]  /*1140*/  LEA.HI.X R3, R4, R3, R5, 0x2, P0 ;  /* 0x0000000304037211 */ /* 0x000fe200000f1405 */
[----:B-1----:R-:W-:-:S05]  /*1150*/  FFMA R7, R7, R9, R8 ;  /* 0x0000000907077223 */ /* 0x002fca0000000008 */
[----:B------:R-:W-:Y:S01]  /*1160*/  STG.E desc[UR6][R2.64], R7 ;  /* 0x0000000702007986 */ /* 0x000fe2000c101906 */
[----:B------:R-:W-:Y:S05]  /*1170*/  EXIT ;  /* 0x000000000000794d */ /* 0x000fea0003800000 */
        .weak           $__internal_28_$__cuda_sm20_div_u64
        .type           $__internal_28_$__cuda_sm20_div_u64,@function
        .size           $__internal_28_$__cuda_sm20_div_u64,(.L_x_453 - $__internal_28_$__cuda_sm20_div_u64)
$__internal_28_$__cuda_sm20_div_u64:
        /* <DEDUP_REMOVED lines=42> */
[----:B------:R-:W-:Y:S01]  /*1420*/  IMAD R14, R5, R15, R9 ;  /* 0x0000000f050e7224 */ /* 0x000fe200078e0209 */
[----:B------:R-:W-:-:S03]  /*1430*/  IADD3 R4, P1, PT, -R15, R16, RZ ;  /* 0x000000100f047210 */ /* 0x000fc60007f3e1ff */
[----:B------:R-:W-:Y:S01]  /*1440*/  IMAD.X R14, R3, 0x1, ~R14, P0 ;  /* 0x00000001030e7824 */ /* 0x000fe200000e0e0e */
[----:B------:R-:W-:Y:S02]  /*1450*/  ISETP.GE.U32.AND P0, PT, R16, R15, PT ;  /* 0x0000000f1000720c */ /* 0x000fe40003f06070 */
[----:B------:R-:W-:Y:S02]  /*1460*/  IADD3 R3, P2, PT, R10, 0x1, RZ ;  /* 0x000000010a037810 */ /* 0x000fe40007f5e0ff */
[C---:B------:R-:W-:Y:S02]  /*1470*/  ISETP.GE.U32.AND.EX P0, PT, R14.reuse, RZ, PT, P0 ;  /* 0x000000ff0e00720c */ /* 0x040fe40003f06100 */
[----:B------:R-:W-:Y:S02]  /*1480*/  IADD3.X R7, PT, PT, R14, -0x1, RZ, P1, !PT ;  /* 0xffffffff0e077810 */ /* 0x000fe40000ffe4ff */
[----:B------:R-:W-:Y:S02]  /*1490*/  IADD3.X R8, PT, PT, RZ, R5, RZ, P2, !PT ;  /* 0x00000005ff087210 */ /* 0x000fe400017fe4ff */
        /* <DEDUP_REMOVED lines=9> */
[----:B------:R-:W-:Y:S02]  /*1530*/  MOV R7, 0x0 ;  /* 0x0000000000077802 */ /* 0x000fe40000000f00 */
[----:B------:R-:W-:Y:S02]  /*1540*/  ISETP.NE.AND.EX P1, PT, RZ, RZ, PT, P1 ;  /* 0x000000ffff00720c */ /* 0x000fe40003f25310 */
[----:B------:R-:W-:Y:S02]  /*1550*/  SEL R4, R4, R3, P0 ;  /* 0x0000000304047207 */ /* 0x000fe40000000000 */
[----:B------:R-:W-:Y:S02]  /*1560*/  SEL R5, R5, R8, P0 ;  /* 0x0000000805057207 */ /* 0x000fe40000000000 */
[----:B------:R-:W-:-:S02]  /*1570*/  SEL R4, R4, 0xffffffff, P1 ;  /* 0xffffffff04047807 */ /* 0x000fc40000800000 */
[----:B------:R-:W-:Y:S01]  /*1580*/  SEL R5, R5, 0xffffffff, P1 ;  /* 0xffffffff05057807 */ /* 0x000fe20000800000 */
[----:B------:R-:W-:Y:S06]  /*1590*/  RET.REL.NODEC R6 `(arange_f32_vec3) ;  /* 0xffffffe806987950 */ /* 0x000fec0003c3ffff */
.L_x_395:
        /* <DEDUP_REMOVED lines=14> */
.L_x_453:


//--------------------- .text.arange_f32_vec4     --------------------------
	.section	.text.arange_f32_vec4,"ax",@progbits
	.align	128
        .global         arange_f32_vec4
        .type           arange_f32_vec4,@function
        .size           arange_f32_vec4,(.L_x_454 - arange_f32_vec4)
        .other          arange_f32_vec4,@"STO_CUDA_ENTRY STV_DEFAULT"
arange_f32_vec4:
.text.arange_f32_vec4:
        /* <DEDUP_REMOVED lines=8> */
[----:B------:R-:W4:Y:S06]  /*0080*/  LDCU UR9, c[0x0][0x388] ;  /* 0x00007100ff0977ac */ /* 0x000f2c0008000800 */
        /* <DEDUP_REMOVED lines=43> */
.L_x_399:
[----:B------:R-:W-:-:S07]  /*0340*/  MOV R6, 0x360 ;  /* 0x0000036000067802 */ /* 0x000fce0000000f00 */
[----:B------:R-:W-:Y:S05]  /*0350*/  CALL.REL.NOINC `($__internal_29_$__cuda_sm20_div_u64) ;  /* 0x0000000c00d47944 */ /* 0x000fea0003c00000 */
[----:B------:R-:W-:Y:S02]  /*0360*/  IMAD.MOV.U32 R8, RZ, RZ, R5 ;  /* 0x000000ffff087224 */ /* 0x000fe400078e0005 */
[----:B------:R-:W-:-:S07]  /*0370*/  IMAD.MOV.U32 R9, RZ, RZ, R10 ;  /* 0x000000ffff097224 */ /* 0x000fce00078e000a */
.L_x_400:
[----:B------:R-:W-:Y:S05]  /*0380*/  BSYNC.RECONVERGENT B1 ;  /* 0x0000000000017941 */ /* 0x000fea0003800200 */
.L_x_398:
[----:B------:R-:W-:Y:S01]  /*0390*/  IADD3 R6, P0, PT, R8, R3, RZ ;  /* 0x0000000308067210 */ /* 0x000fe20007f1e0ff */
[----:B------:R-:W0:Y:S01]  /*03a0*/  LDC R5, c[0x0][0x38c] ;  /* 0x0000e300ff057b82 */ /* 0x000e220000000800 */
        /* <DEDUP_REMOVED lines=9> */
[----:B0-----:R-:W-:-:S12]  /*0440*/  FADD R3, R5, R5 ;  /* 0x0000000505037221 */ /* 0x001fd80000000000 */
[----:B------:R-:W-:Y:S05]  /*0450*/  @!P1 BRA `(.L_x_402) ;  /* 0x00000000007c9947 */ /* 0x000fea0003800000 */
[----:B------:R-:W0:Y:S01]  /*0460*/  LDCU.64 UR6, c[0x0][0x380] ;  /* 0x00007000ff0677ac */ /* 0x000e220008000a00 */
        /* <DEDUP_REMOVED lines=9> */
.L_x_403:
        /* <DEDUP_REMOVED lines=12> */
[----:B------:R-:W-:Y:S01]  /*05c0*/  LEA R17, P3, R0, R17, 0x4 ;  /* 0x0000001100117211 */ /* 0x000fe200078620ff */
[----:B------:R-:W-:Y:S02]  /*05d0*/  IMAD.MOV.U32 R13, RZ, RZ, R18 ;  /* 0x000000ffff0d7224 */ /* 0x000fe400078e0012 */
[----:B-1----:R-:W-:Y:S01]  /*05e0*/  FFMA R8, R8, R5, UR8 ;  /* 0x0000000808087e23 */ /* 0x002fe20008000005 */
[----:B------:R-:W-:-:S03]  /*05f0*/  LEA.HI.X R18, R0, R18, RZ, 0x4, P3 ;  /* 0x0000001200127211 */ /* 0x000fc600018f24ff */
[C---:B------:R-:W-:Y:S01]  /*0600*/  FADD R9, R8.reuse, R5 ;  /* 0x0000000508097221 */ /* 0x040fe20000000000 */
[----:B------:R-:W-:Y:S01]  /*0610*/  FADD R10, R8, R3 ;  /* 0x00000003080a7221 */ /* 0x000fe20000000000 */
[----:B------:R-:W-:-:S05]  /*0620*/  FFMA R11, R5, 3, R8 ;  /* 0x40400000050b7823 */ /* 0x000fca0000000008 */
[----:B------:R0:W-:Y:S01]  /*0630*/  STG.E.128 desc[UR4][R12.64], R8 ;  /* 0x000000080c007986 */ /* 0x0001e2000c101d04 */
[----:B------:R-:W-:Y:S05]  /*0640*/  @P1 BRA `(.L_x_403) ;  /* 0xfffffffc00ac1947 */ /* 0x000fea000383ffff */
.L_x_402:
[----:B------:R-:W-:Y:S05]  /*0650*/  BSYNC.RECONVERGENT B1 ;  /* 0x0000000000017941 */ /* 0x000fea0003800200 */
.L_x_401:
[----:B------:R-:W-:Y:S05]  /*0660*/  @!P0 BRA `(.L_x_397) ;  /* 0x0000000000d48947 */ /* 0x000fea0003800000 */
[----:B------:R-:W-:Y:S01]  /*0670*/  IMAD.SHL.U32 R23, R0, 0x10, RZ ;  /* 0x0000001000177824 */ /* 0x000fe200078e00ff */
[----:B------:R-:W-:-:S07]  /*0680*/  SHF.R.U32.HI R22, RZ, 0x1c, R0 ;  /* 0x0000001cff167819 */ /* 0x000fce0000011600 */
.L_x_404:
[----:B0-----:R-:W-:Y:S01]  /*0690*/  IADD3 R9, P0, PT, R0, R28, RZ ;  /* 0x0000001c00097210 */ /* 0x001fe20007f1e0ff */
[C---:B------:R-:W-:Y:S01]  /*06a0*/  IMAD.SHL.U32 R12, R28.reuse, 0x4, RZ ;  /* 0x000000041c0c7824 */ /* 0x040fe200078e00ff */
[----:B------:R-:W-:-:S03]  /*06b0*/  SHF.L.U64.HI R13, R28, 0x2, R29 ;  /* 0x000000021c0d7819 */ /* 0x000fc6000001021d */
[----:B------:R-:W-:Y:S01]  /*06c0*/  IMAD.X R6, RZ, RZ, R29, P0 ;  /* 0x000000ffff067224 */ /* 0x000fe200000e061d */
[----:B------:R-:W-:Y:S01]  /*06d0*/  IADD3 R25, P0, PT, R0, R9, RZ ;  /* 0x0000000900197210 */ /* 0x000fe20007f1e0ff */
[----:B------:R-:W0:Y:S01]  /*06e0*/  I2F.U64 R12, R12 ;  /* 0x0000000c000c7312 */ /* 0x000e220000301000 */
[C---:B------:R-:W-:Y:S02]  /*06f0*/  IMAD.SHL.U32 R10, R9.reuse, 0x4, RZ ;  /* 0x00000004090a7824 */ /* 0x040fe400078e00ff */
[--C-:B------:R-:W-:Y:S01]  /*0700*/  SHF.L.U64.HI R11, R9, 0x2, R6.reuse ;  /* 0x00000002090b7819 */ /* 0x100fe20000010206 */
[----:B------:R-:W-:Y:S02]  /*0710*/  IMAD.X R6, RZ, RZ, R6, P0 ;  /* 0x000000ffff067224 */ /* 0x000fe400000e0606 */
[C---:B------:R-:W-:Y:S02]  /*0720*/  IMAD.SHL.U32 R8, R25.reuse, 0x4, RZ ;  /* 0x0000000419087824 */ /* 0x040fe400078e00ff */
[----:B------:R-:W1:Y:S01]  /*0730*/  I2F.U64 R10, R10 ;  /* 0x0000000a000a7312 */ /* 0x000e620000301000 */
[----:B------:R-:W-:-:S02]  /*0740*/  SHF.L.U64.HI R9, R25, 0x2, R6 ;  /* 0x0000000219097819 */ /* 0x000fc40000010206 */
[----:B------:R-:W-:Y:S01]  /*0750*/  IADD3 R25, P0, PT, R0, R25, RZ ;  /* 0x0000001900197210 */ /* 0x000fe20007f1e0ff */
[----:B0-----:R-:W-:-:S04]  /*0760*/  FFMA R16, R12, R5, UR9 ;  /* 0x000000090c107e23 */ /* 0x001fc80008000005 */
[----:B------:R-:W-:Y:S01]  /*0770*/  IMAD.X R6, RZ, RZ, R6, P0 ;  /* 0x000000ffff067224 */ /* 0x000fe200000e0606 */
[----:B------:R-:W-:Y:S01]  /*0780*/  LEA R14, P0, R28, UR10, 0x4 ;  /* 0x0000000a1c0e7c11 */ /* 0x000fe2000f8020ff */
[C---:B------:R-:W-:Y:S01]  /*0790*/  IMAD.SHL.U32 R12, R25.reuse, 0x4, RZ ;  /* 0x00000004190c7824 */ /* 0x040fe200078e00ff */
[----:B------:R1:W0:Y:S01]  /*07a0*/  I2F.U64 R24, R8 ;  /* 0x0000000800187312 */ /* 0x0002220000301000 */
[C---:B------:R-:W-:Y:S01]  /*07b0*/  FADD R17, R16.reuse, R5 ;  /* 0x0000000510117221 */ /* 0x040fe20000000000 */
[----:B------:R-:W-:Y:S01]  /*07c0*/  SHF.L.U64.HI R13, R25, 0x2, R6 ;  /* 0x00000002190d7819 */ /* 0x000fe20000010206 */
[----:B------:R-:W-:Y:S01]  /*07d0*/  FADD R18, R16, R3 ;  /* 0x0000000310127221 */ /* 0x000fe20000000000 */
[----:B------:R-:W-:Y:S01]  /*07e0*/  LEA.HI.X R15, R28, UR11, R29, 0x4, P0 ;  /* 0x0000000b1c0f7c11 */ /* 0x000fe200080f241d */
[----:B------:R-:W-:Y:S01]  /*07f0*/  FFMA R19, R5, 3, R16 ;  /* 0x4040000005137823 */ /* 0x000fe20000000010 */
[----:B------:R-:W-:Y:S02]  /*0800*/  IADD3 R28, P0, PT, R23, R14, RZ ;  /* 0x0000000e171c7210 */ /* 0x000fe40007f1e0ff */
[----:B------:R0:W2:Y:S01]  /*0810*/  I2F.U64 R13, R12 ;  /* 0x0000000c000d7312 */ /* 0x0000a20000301000 */
[----:B-1----:R-:W-:-:S02]  /*0820*/  FFMA R8, R10, R5, UR9 ;  /* 0x000000090a087e23 */ /* 0x002fc40008000005 */
[----:B------:R-:W-:Y:S01]  /*0830*/  IMAD.X R29, R22, 0x1, R15, P0 ;  /* 0x00000001161d7824 */ /* 0x000fe200000e060f */
[----:B------:R-:W-:Y:S01]  /*0840*/  IADD3 R26, P0, PT, R23, R28, RZ ;  /* 0x0000001c171a7210 */ /* 0x000fe20007f1e0ff */
[----:B------:R2:W-:Y:S01]  /*0850*/  STG.E.128 desc[UR4][R14.64], R16 ;  /* 0x000000100e007986 */ /* 0x0005e2000c101d04 */
[C---:B------:R-:W-:Y:S01]  /*0860*/  FADD R9, R8.reuse, R5 ;  /* 0x0000000508097221 */ /* 0x040fe20000000000 */
[----:B------:R-:W-:Y:S01]  /*0870*/  FADD R10, R8, R3 ;  /* 0x00000003080a7221 */ /* 0x000fe20000000000 */
[----:B------:R-:W-:Y:S01]  /*0880*/  FFMA R11, R5, 3, R8 ;  /* 0x40400000050b7823 */ /* 0x000fe20000000008 */
[----:B------:R-:W-:Y:S01]  /*0890*/  IMAD.X R27, R22, 0x1, R29, P0 ;  /* 0x00000001161b7824 */ /* 0x000fe200000e061d */
[----:B------:R-:W-:Y:S01]  /*08a0*/  IADD3 R20, P0, PT, R23, R26, RZ ;  /* 0x0000001a17147210 */ /* 0x000fe20007f1e0ff */
[----:B0-----:R-:W-:Y:S02]  /*08b0*/  FFMA R12, R24, R5, UR9 ;  /* 0x00000009180c7e23 */ /* 0x001fe40008000005 */
[----:B------:R0:W-:Y:S02]  /*08c0*/  STG.E.128 desc[UR4][R28.64], R8 ;  /* 0x000000081c007986 */ /* 0x0001e4000c101d04 */
[----:B------:R-:W-:-:S02]  /*08d0*/  IMAD.X R21, R22, 0x1, R27, P0 ;  /* 0x0000000116157824 */ /* 0x000fc400000e061b */
[----:B--2---:R-:W-:Y:S01]  /*08e0*/  FFMA R16, R13, R5, UR9 ;  /* 0x000000090d107e23 */ /* 0x004fe20008000005 */
[C---:B------:R-:W-:Y:S01]  /*08f0*/  FADD R13, R12.reuse, R5 ;  /* 0x000000050c0d7221 */ /* 0x040fe20000000000 */
[----:B------:R-:W-:Y:S01]  /*0900*/  FADD R14, R12, R3 ;  /* 0x000000030c0e7221 */ /* 0x000fe20000000000 */
[C---:B------:R-:W-:Y:S01]  /*0910*/  FFMA R15, R5.reuse, 3, R12 ;  /* 0x40400000050f7823 */ /* 0x040fe2000000000c */
[C---:B------:R-:W-:Y:S01]  /*0920*/  FADD R17, R16.reuse, R5 ;  /* 0x0000000510117221 */ /* 0x040fe20000000000 */
[----:B------:R-:W-:Y:S01]  /*0930*/  FADD R18, R16, R3 ;  /* 0x0000000310127221 */ /* 0x000fe20000000000 */
[----:B------:R-:W-:Y:S01]  /*0940*/  FFMA R19, R5, 3, R16 ;  /* 0x4040000005137823 */ /* 0x000fe20000000010 */
[----:B0-----:R-:W-:Y:S01]  /*0950*/  IADD3 R28, P0, PT, R0, R25, RZ ;  /* 0x00000019001c7210 */ /* 0x001fe20007f1e0ff */
[----:B------:R1:W-:Y:S04]  /*0960*/  STG.E.128 desc[UR4][R26.64], R12 ;  /* 0x0000000c1a007986 */ /* 0x0003e8000c101d04 */
[----:B------:R1:W-:Y:S01]  /*0970*/  STG.E.128 desc[UR4][R20.64], R16 ;  /* 0x0000001014007986 */ /* 0x0003e2000c101d04 */
[----:B------:R-:W-:Y:S01]  /*0980*/  IMAD.X R29, RZ, RZ, R6, P0 ;  /* 0x000000ffff1d7224 */ /* 0x000fe200000e0606 */
[----:B------:R-:W-:-:S04]  /*0990*/  ISETP.GE.U32.AND P0, PT, R28, R7, PT ;  /* 0x000000071c00720c */ /* 0x000fc80003f06070 */
[----:B------:R-:W-:-:S13]  /*09a0*/  ISETP.GE.U32.AND.EX P0, PT, R29, R2, PT, P0 ;  /* 0x000000021d00720c */ /* 0x000fda0003f06100 */
[----:B-1----:R-:W-:Y:S05]  /*09b0*/  @!P0 BRA `(.L_x_404) ;  /* 0xfffffffc00348947 */ /* 0x002fea000383ffff */
.L_x_397:
[----:B------:R-:W-:Y:S05]  /*09c0*/  BSYNC.RECONVERGENT B0 ;  /* 0x0000000000007941 */ /* 0x000fea0003800200 */
.L_x_396:
        /* <DEDUP_REMOVED lines=15> */
[----:B------:R-:W-:Y:S02]  /*0ac0*/  ISETP.GT.U32.AND P1, PT, R3, -0x8, PT ;  /* 0xfffffff80300780c */ /* 0x000fe40003f24070 */
[C---:B------:R-:W-:Y:S01]  /*0ad0*/  IADD3.X R3, PT, PT, ~R0.reuse, R13, RZ, P3, !PT ;  /* 0x0000000d00037210 */ /* 0x040fe20001ffe5ff */
[----:B------:R-:W-:Y:S01]  /*0ae0*/  IMAD.X R14, R0, 0x1, ~R13, P2 ;  /* 0x00000001000e7824 */ /* 0x000fe200010e0e0d */
[----:B------:R-:W-:-:S02]  /*0af0*/  LOP3.LUT R20, R16, 0x7, RZ, 0xc0, !PT ;  /* 0x0000000710147812 */ /* 0x000fc400078ec0ff */
        /* <DEDUP_REMOVED lines=8> */
[----:B------:R-:W-:Y:S02]  /*0b80*/  IADD3 R0, P2, PT, R0, 0x10, RZ ;  /* 0x0000001000007810 */ /* 0x000fe40007f5e0ff */
[----:B------:R-:W-:-:S05]  /*0b90*/  LEA.HI.X R2, R7, R9, R2, 0x4, P1 ;  /* 0x0000000907027211 */ /* 0x000fca00008f2402 */
[----:B-1----:R-:W-:-:S07]  /*0ba0*/  IMAD.X R17, RZ, RZ, R2, P2 ;  /* 0x000000ffff117224 */ /* 0x002fce00010e0602 */
.L_x_406:
        /* <DEDUP_REMOVED lines=14> */
[----:B------:R-:W1:Y:S02]  /*0c90*/  I2F.U64 R19, R18 ;  /* 0x0000001200137312 */ /* 0x000e640000301000 */
[----:B------:R-:W-:Y:S01]  /*0ca0*/  IMAD.X R3, RZ, RZ, R13, P1 ;  /* 0x000000ffff037224 */ /* 0x000fe200008e060d */
[----:B------:R-:W-:Y:S01]  /*0cb0*/  IADD3 R6, P1, PT, R12, 0x6, RZ ;  /* 0x000000060c067810 */ /* 0x000fe20007f3e0ff */
[----:B0-----:R-:W-:-:S04]  /*0cc0*/  FFMA R25, R25, R5, R4 ;  /* 0x0000000519197223 */ /* 0x001fc80000000004 */
[----:B------:R-:W-:Y:S01]  /*0cd0*/  IMAD.X R7, RZ, RZ, R13, P1 ;  /* 0x000000ffff077224 */ /* 0x000fe200008e060d */
[C---:B------:R-:W-:Y:S01]  /*0ce0*/  IADD3 R10, P1, PT, R12.reuse, 0x7, RZ ;  /* 0x000000070c0a7810 */ /* 0x040fe20007f3e0ff */
[----:B------:R-:W0:Y:S01]  /*0cf0*/  I2F.U64 R9, R8 ;  /* 0x0000000800097312 */ /* 0x000e220000301000 */
[----:B------:R-:W-:-:S03]  /*0d00*/  IADD3 R12, P2, PT, R12, 0x8, RZ ;  /* 0x000000080c0c7810 */ /* 0x000fc60007f5e0ff */
[--C-:B------:R-:W-:Y:S02]  /*0d10*/  IMAD.X R11, RZ, RZ, R13.reuse, P1 ;  /* 0x000000ffff0b7224 */ /* 0x100fe400008e060d */
[-CC-:B-1----:R-:W-:Y:S01]  /*0d20*/  FFMA R19, R19, R5.reuse, R4.reuse ;  /* 0x0000000513137223 */ /* 0x182fe20000000004 */
[----:B------:R-:W-:Y:S01]  /*0d30*/  IADD3 R16, P1, PT, R16, -0x8, RZ ;  /* 0xfffffff810107810 */ /* 0x000fe20007f3e0ff */
[----:B------:R-:W-:Y:S01]  /*0d40*/  IMAD.X R13, RZ, RZ, R13, P2 ;  /* 0x000000ffff0d7224 */ /* 0x000fe200010e060d */
[----:B------:R1:W2:Y:S02]  /*0d50*/  I2F.U64 R27, R2 ;  /* 0x00000002001b7312 */ /* 0x0002a40000301000 */
[----:B------:R-:W-:Y:S02]  /*0d60*/  IADD3.X R14, PT, PT, R14, -0x1, RZ, P1, !PT ;  /* 0xffffffff0e0e7810 */ /* 0x000fe40000ffe4ff */
[----:B------:R-:W-:Y:S01]  /*0d70*/  ISETP.NE.U32.AND P1, PT, R16, RZ, PT ;  /* 0x000000ff1000720c */ /* 0x000fe20003f25070 */
[----:B0-----:R-:W-:-:S03]  /*0d80*/  FFMA R9, R9, R5, R4 ;  /* 0x0000000509097223 */ /* 0x001fc60000000004 */
[----:B------:R-:W0:Y:S01]  /*0d90*/  I2F.U64 R7, R6 ;  /* 0x0000000600077312 */ /* 0x000e220000301000 */
[----:B------:R-:W-:Y:S01]  /*0da0*/  ISETP.NE.AND.EX P1, PT, R14, RZ, PT, P1 ;  /* 0x000000ff0e00720c */ /* 0x000fe20003f25310 */
[----:B-1----:R-:W-:Y:S02]  /*0db0*/  IMAD.MOV.U32 R2, RZ, RZ, R0 ;  /* 0x000000ffff027224 */ /* 0x002fe400078e0000 */
[----:B------:R-:W-:Y:S02]  /*0dc0*/  IMAD.MOV.U32 R3, RZ, RZ, R17 ;  /* 0x000000ffff037224 */ /* 0x000fe400078e0011 */
[----:B--2---:R-:W-:Y:S02]  /*0dd0*/  FFMA R27, R27, R5, R4 ;  /* 0x000000051b1b7223 */ /* 0x004fe40000000004 */
[----:B------:R-:W1:Y:S01]  /*0de0*/  I2F.U64 R11, R10 ;  /* 0x0000000a000b7312 */ /* 0x000e620000301000 */
[----:B------:R2:W-:Y:S01]  /*0df0*/  STG.E desc[UR4][R2.64+-0x10], R21 ;  /* 0xfffff01502007986 */ /* 0x0005e2000c101904 */
[----:B------:R-:W-:-:S03]  /*0e00*/  IADD3 R0, P3, PT, R2, 0x20, RZ ;  /* 0x0000002002007810 */ /* 0x000fc60007f7e0ff */
[----:B------:R2:W-:Y:S01]  /*0e10*/  STG.E desc[UR4][R2.64+-0xc], R23 ;  /* 0xfffff41702007986 */ /* 0x0005e2000c101904 */
[-CC-:B0-----:R-:W-:Y:S01]  /*0e20*/  FFMA R7, R7, R5.reuse, R4.reuse ;  /* 0x0000000507077223 */ /* 0x181fe20000000004 */
[----:B------:R-:W-:Y:S02]  /*0e30*/  IMAD.X R17, RZ, RZ, R3, P3 ;  /* 0x000000ffff117224 */ /* 0x000fe400018e0603 */
[----:B------:R2:W-:Y:S04]  /*0e40*/  STG.E desc[UR4][R2.64+-0x8], R25 ;  /* 0xfffff81902007986 */ /* 0x0005e8000c101904 */
[----:B------:R2:W-:Y:S01]  /*0e50*/  STG.E desc[UR4][R2.64+-0x4], R19 ;  /* 0xfffffc1302007986 */ /* 0x0005e2000c101904 */
[----:B-1----:R-:W-:-:S03]  /*0e60*/  FFMA R11, R11, R5, R4 ;  /* 0x000000050b0b7223 */ /* 0x002fc60000000004 */
[----:B------:R2:W-:Y:S04]  /*0e70*/  STG.E desc[UR4][R2.64], R9 ;  /* 0x0000000902007986 */ /* 0x0005e8000c101904 */
[----:B------:R2:W-:Y:S04]  /*0e80*/  STG.E desc[UR4][R2.64+0x4], R27 ;  /* 0x0000041b02007986 */ /* 0x0005e8000c101904 */
[----:B------:R2:W-:Y:S04]  /*0e90*/  STG.E desc[UR4][R2.64+0x8], R7 ;  /* 0x0000080702007986 */ /* 0x0005e8000c101904 */
[----:B------:R2:W-:Y:S01]  /*0ea0*/  STG.E desc[UR4][R2.64+0xc], R11 ;  /* 0x00000c0b02007986 */ /* 0x0005e2000c101904 */
[----:B------:R-:W-:Y:S05]  /*0eb0*/  @P1 BRA `(.L_x_406) ;  /* 0xfffffffc003c1947 */ /* 0x000fea000383ffff */
.L_x_405:
        /* <DEDUP_REMOVED lines=8> */
[----:B------:R-:W0:Y:S01]  /*0f40*/  LDC.64 R4, c[0x0][0x380] ;  /* 0x0000e000ff047b82 */ /* 0x000e220000000a00 */
[----:B------:R1:W-:Y:S03]  /*0f50*/  I2F.U64 R17, R12 ;  /* 0x0000000c00117312 */ /* 0x0003e60000301000 */
[----:B--2---:R-:W-:Y:S01]  /*0f60*/  IMAD.X R7, RZ, RZ, R13, P1 ;  /* 0x000000ffff077224 */ /* 0x004fe200008e060d */
        /* <DEDUP_REMOVED lines=20> */
.L_x_407:
[----:B------:R-:W-:Y:S05]  /*10b0*/  @!P0 EXIT ;  /* 0x000000000000894d */ /* 0x000fea0003800000 */
[----:B------:R-:W-:Y:S02]  /*10c0*/  ISETP.NE.U32.AND P0, PT, R0, 0x1, PT ;  /* 0x000000010000780c */ /* 0x000fe40003f05070 */
[----:B------:R-:W-:Y:S02]  /*10d0*/  LOP3.LUT R15, R15, 0x1, RZ, 0xc0, !PT ;  /* 0x000000010f0f7812 */ /* 0x000fe400078ec0ff */
[----:B------:R-:W-:Y:S02]  /*10e0*/  ISETP.NE.AND.EX P0, PT, RZ, RZ, PT, P0 ;  /* 0x000000ffff00720c */ /* 0x000fe40003f05300 */
[----:B------:R-:W-:-:S04]  /*10f0*/  ISETP.NE.U32.AND P1, PT, R15, 0x1, PT ;  /* 0x000000010f00780c */ /* 0x000fc80003f25070 */
[----:B------:R-:W-:-:S07]  /*1100*/  ISETP.NE.U32.AND.EX P1, PT, RZ, RZ, PT, P1 ;  /* 0x000000ffff00720c */ /* 0x000fce0003f25110 */
[----:B------:R-:W-:Y:S06]  /*1110*/  @!P0 BRA `(.L_x_408) ;  /* 0x0000000000408947 */ /* 0x000fec0003800000 */
[----:B-1----:R-:W0:Y:S01]  /*1120*/  LDC.64 R4, c[0x0][0x380] ;  /* 0x0000e000ff047b82 */ /* 0x002e220000000a00 */
[----:B------:R-:W-:Y:S01]  /*1130*/  IADD3 R6, P0, PT, R12, 0x1, RZ ;  /* 0x000000010c067810 */ /* 0x000fe20007f1e0ff */
[----:B--2---:R-:W-:Y:S02]  /*1140*/  IMAD.MOV.U32 R3, RZ, RZ, R13 ;  /* 0x000000ffff037224 */ /* 0x004fe400078e000d */
[----:B------:R-:W-:Y:S01]  /*1150*/  IMAD.MOV.U32 R2, RZ, RZ, R12 ;  /* 0x000000ffff027224 */ /* 0x000fe200078e000c */
[----:B------:R-:W-:-:S03]  /*1160*/  IADD3.X R7, PT, PT, RZ, R13, RZ, P0, !PT ;  /* 0x0000000dff077210 */ /* 0x000fc600007fe4ff */
        /* <DEDUP_REMOVED lines=11> */
.L_x_408:
[----:B------:R-:W-:Y:S05]  /*1220*/  @P1 EXIT ;  /* 0x000000000000194d */ /* 0x000fea0003800000 */
[----:B-12---:R-:W1:Y:S01]  /*1230*/  LDC.64 R2, c[0x0][0x380] ;  /* 0x0000e000ff027b82 */ /* 0x006e620000000a00 */
[----:B0-----:R-:W0:Y:S07]  /*1240*/  I2F.U64 R5, R12 ;  /* 0x0000000c00057312 */ /* 0x001e2e0000301000 */
[----:B------:R-:W0:Y:S01]  /*1250*/  LDC.64 R6, c[0x0][0x388] ;  /* 0x0000e200ff067b82 */ /* 0x000e220000000a00 */
[----:B-1----:R-:W-:-:S04]  /*1260*/  LEA R2, P0, R12, R2, 0x2 ;  /* 0x000000020c027211 */ /* 0x002fc800078010ff */
[----:B------:R-:W-:Y:S01]  /*1270*/  LEA.HI.X R3, R12, R3, R13, 0x2, P0 ;  /* 0x000000030c037211 */ /* 0x000fe200000f140d */
[----:B0-----:R-:W-:-:S05]  /*1280*/  FFMA R5, R5, R7, R6 ;  /* 0x0000000705057223 */ /* 0x001fca0000000006 */
[----:B------:R-:W-:Y:S01]  /*1290*/  STG.E desc[UR4][R2.64], R5 ;  /* 0x0000000502007986 */ /* 0x000fe2000c101904 */
[----:B------:R-:W-:Y:S05]  /*12a0*/  EXIT ;  /* 0x000000000000794d */ /* 0x000fea0003800000 */
        .weak           $__internal_29_$__cuda_sm20_div_u64
        .type           $__internal_29_$__cuda_sm20_div_u64,@function
        .size           $__internal_29_$__cuda_sm20_div_u64,(.L_x_454 - $__internal_29_$__cuda_sm20_div_u64)
$__internal_29_$__cuda_sm20_div_u64:
        /* <DEDUP_REMOVED lines=56> */
[----:B------:R-:W-:Y:S02]  /*1630*/  ISETP.GE.U32.AND.EX P0, PT, R11, RZ, PT, P0 ;  /* 0x000000ff0b00720c */ /* 0x000fe40003f06100 */
[----:B------:R-:W-:Y:S01]  /*1640*/  ISETP.NE.U32.AND P1, PT, R0, RZ, PT ;  /* 0x000000ff0000720c */ /* 0x000fe20003f25070 */
[----:B------:R-:W-:Y:S01]  /*1650*/  IMAD.X R10, RZ, RZ, R9, P2 ;  /* 0x000000ffff0a7224 */ /* 0x000fe200010e0609 */
[----:B------:R-:W-:Y:S01]  /*1660*/  SEL R5, R5, R8, P0 ;  /* 0x0000000805057207 */ /* 0x000fe20000000000 */
[----:B------:R-:W-:Y:S01]  /*1670*/  IMAD.MOV.U32 R8, RZ, RZ, R6 ;  /* 0x000000ffff087224 */ /* 0x000fe200078e0006 */
[----:B------:R-:W-:-:S02]  /*1680*/  ISETP.NE.AND.EX P1, PT, RZ, RZ, PT, P1 ;  /* 0x000000ffff00720c */ /* 0x000fc40003f25310 */
[----:B------:R-:W-:Y:S01]  /*1690*/  SEL R10, R10, R9, P0 ;  /* 0x000000090a0a7207 */ /* 0x000fe20000000000 */
[----:B------:R-:W-:Y:S01]  /*16a0*/  IMAD.MOV.U32 R9, RZ, RZ, 0x0 ;  /* 0x00000000ff097424 */ /* 0x000fe200078e00ff */
[----:B------:R-:W-:Y:S02]  /*16b0*/  SEL R5, R5, 0xffffffff, P1 ;  /* 0xffffffff05057807 */ /* 0x000fe40000800000 */
[----:B------:R-:W-:Y:S01]  /*16c0*/  SEL R10, R10, 0xffffffff, P1 ;  /* 0xffffffff0a0a7807 */ /* 0x000fe20000800000 */
[----:B------:R-:W-:Y:S06]  /*16d0*/  RET.REL.NODEC R8 `(arange_f32_vec4) ;  /* 0xffffffe808487950 */ /* 0x000fec0003c3ffff */
.L_x_409:
        /* <DEDUP_REMOVED lines=10> */
.L_x_454:


//--------------------- .text.arange_f16_vec2     --------------------------
	.section	.text.arange_f16_vec2,"ax",@progbits
	.align	128
        .global         arange_f16_vec2
        .type           arange_f16_vec2,@function
        .size           arange_f16_vec2,(.L_x_455 - arange_f16_vec2)
        .other          arange_f16_vec2,@"STO_CUDA_ENTRY STV_DEFAULT"
arange_f16_vec2:
.text.arange_f16_vec2:
        /* <DEDUP_REMOVED lines=50> */
.L_x_413:
[----:B------:R-:W-:-:S07]  /*0320*/  MOV R6, 0x340 ;  /* 0x0000034000067802 */ /* 0x000fce0000000f00 */
[----:B------:R-:W-:Y:S05]  /*0330*/  CALL.REL.NOINC `($__internal_30_$__cuda_sm20_div_u64) ;  /* 0x0000000800b47944 */ /* 0x000fea0003c00000 */
[----:B------:R-:W-:Y:S02]  /*0340*/  IMAD.MOV.U32 R6, RZ, RZ, R8 ;  /* 0x000000ffff067224 */ /* 0x000fe400078e0008 */
[----:B------:R-:W-:-:S07]  /*0350*/  IMAD.MOV.U32 R7, RZ, RZ, R9 ;  /* 0x000000ffff077224 */ /* 0x000fce00078e0009 */
.L_x_414:
[----:B------:R-:W-:Y:S05]  /*0360*/  BSYNC.RECONVERGENT B1 ;  /* 0x0000000000017941 */ /* 0x000fea0003800200 */
.L_x_412:
[----:B------:R-:W-:Y:S01]  /*0370*/  IADD3 R5, P0, PT, R6, R5, RZ ;  /* 0x0000000506057210 */ /* 0x000fe20007f1e0ff */
[----:B------:R-:W0:Y:S01]  /*0380*/  LDCU.U16 UR6, c[0x0][0x388] ;  /* 0x00007100ff0677ac */ /* 0x000e220008000400 */
        /* <DEDUP_REMOVED lines=9> */
[----:B0-----:R-:W-:Y:S02]  /*0420*/  IMAD.U32 R13, RZ, RZ, UR6 ;  /* 0x00000006ff0d7e24 */ /* 0x001fe4000f8e00ff */
[----:B------:R-:W-:-:S05]  /*0430*/  IMAD.U32 R6, RZ, RZ, UR6 ;  /* 0x00000006ff067e24 */ /* 0x000fca000f8e00ff */
[----:B------:R-:W-:-:S05]  /*0440*/  PRMT R13, R13, 0x5410, R6 ;  /* 0x000054100d0d7816 */ /* 0x000fca0000000006 */
[----:B------:R-:W-:Y:S05]  /*0450*/  @!P1 BRA `(.L_x_416) ;  /* 0x0000000000509947 */ /* 0x000fea0003800000 */
[----:B------:R-:W0:Y:S01]  /*0460*/  LDCU.64 UR6, c[0x0][0x380] ;  /* 0x00007000ff0677ac */ /* 0x000e220008000a00 */
[----:B------:R-:W-:Y:S02]  /*0470*/  VIADD R5, R5, 0x1 ;  /* 0x0000000105057836 */ /* 0x000fe40000000000 */
[----:B------:R-:W-:Y:S02]  /*0480*/  IMAD.MOV.U32 R8, RZ, RZ, RZ ;  /* 0x000000ffff087224 */ /* 0x000fe400078e00ff */
[----:B------:R-:W-:Y:S01]  /*0490*/  IMAD.MOV.U32 R12, RZ, RZ, R0 ;  /* 0x000000ffff0c7224 */ /* 0x000fe200078e0000 */
[----:B------:R-:W-:Y:S01]  /*04a0*/  LOP3.LUT R5, R5, 0x3, RZ, 0xc0, !PT ;  /* 0x0000000305057812 */ /* 0x000fe200078ec0ff */
[----:B------:R-:W-:Y:S01]  /*04b0*/  IMAD.MOV.U32 R19, RZ, RZ, RZ ;  /* 0x000000ffff137224 */ /* 0x000fe200078e00ff */
[----:B0-----:R-:W-:-:S04]  /*04c0*/  LEA R9, P1, R0, UR6, 0x2 ;  /* 0x0000000600097c11 */ /* 0x001fc8000f8210ff */
[----:B------:R-:W-:-:S09]  /*04d0*/  LEA.HI.X R10, R0, UR7, RZ, 0x2, P1 ;  /* 0x00000007000a7c11 */ /* 0x000fd200088f14ff */
.L_x_417:
[----:B------:R-:W-:Y:S01]  /*04e0*/  IMAD.MOV.U32 R6, RZ, RZ, R9 ;  /* 0x000000ffff067224 */ /* 0x000fe200078e0009 */
[----:B------:R-:W-:Y:S01]  /*04f0*/  IADD3 R5, P1, PT, R5, -0x1, RZ ;  /* 0xffffffff05057810 */ /* 0x000fe20007f3e0ff */
[----:B------:R-:W-:Y:S01]  /*0500*/  IMAD.MOV.U32 R7, RZ, RZ, R10 ;  /* 0x000000ffff077224 */ /* 0x000fe200078e000a */
[----:B------:R-:W-:Y:S02]  /*0510*/  IADD3 R12, P2, PT, R4, R12, RZ ;  /* 0x0000000c040c7210 */ /* 0x000fe40007f5e0ff */
[----:B------:R-:W-:Y:S02]  /*0520*/  IADD3.X R8, PT, PT, R8, -0x1, RZ, P1, !PT ;  /* 0xffffffff08087810 */ /* 0x000fe40000ffe4ff */
[----:B------:R0:W-:Y:S01]  /*0530*/  STG.E desc[UR4][R6.64], R13 ;  /* 0x0000000d06007986 */ /* 0x0001e2000c101904 */
[----:B------:R-:W-:Y:S01]  /*0540*/  ISETP.NE.U32.AND P1, PT, R5, RZ, PT ;  /* 0x000000ff0500720c */ /* 0x000fe20003f25070 */
[----:B------:R-:W-:Y:S01]  /*0550*/  IMAD.X R19, RZ, RZ, R19, P2 ;  /* 0x000000ffff137224 */ /* 0x000fe200010e0613 */
[----:B------:R-:W-:-:S02]  /*0560*/  LEA R9, P3, R4, R9, 0x2 ;  /* 0x0000000904097211 */ /* 0x000fc400078610ff */
[----:B------:R-:W-:Y:S02]  /*0570*/  ISETP.NE.AND.EX P1, PT, R8, RZ, PT, P1 ;  /* 0x000000ff0800720c */ /* 0x000fe40003f25310 */
[----:B------:R-:W-:-:S11]  /*0580*/  LEA.HI.X R10, R4, R10, RZ, 0x2, P3 ;  /* 0x0000000a040a7211 */ /* 0x000fd600018f14ff */
[----:B0-----:R-:W-:Y:S05]  /*0590*/  @P1 BRA `(.L_x_417) ;  /* 0xfffffffc00d01947 */ /* 0x001fea000383ffff */
.L_x_416:
[----:B------:R-:W-:Y:S05]  /*05a0*/  BSYNC.RECONVERGENT B1 ;  /* 0x0000000000017941 */ /* 0x000fea0003800200 */
.L_x_415:
[----:B------:R-:W-:Y:S05]  /*05b0*/  @!P0 BRA `(.L_x_411) ;  /* 0x00000000004c8947 */ /* 0x000fea0003800000 */
[----:B------:R-:W-:Y:S01]  /*05c0*/  IMAD.SHL.U32 R15, R4, 0x4, RZ ;  /* 0x00000004040f7824 */ /* 0x000fe200078e00ff */
[----:B------:R-:W-:-:S07]  /*05d0*/  SHF.R.U32.HI R17, RZ, 0x1e, R4 ;  /* 0x0000001eff117819 */ /* 0x000fce0000011604 */
.L_x_418:
[----:B------:R-:W-:-:S04]  /*05e0*/  LEA R4, P0, R12, UR8, 0x2 ;  /* 0x000000080c047c11 */ /* 0x000fc8000f8010ff */
[----:B------:R-:W-:Y:S02]  /*05f0*/  LEA.HI.X R5, R12, UR9, R19, 0x2, P0 ;  /* 0x000000090c057c11 */ /* 0x000fe400080f1413 */
[----:B------:R-:W-:-:S03]  /*0600*/  IADD3 R6, P0, PT, R15, R4, RZ ;  /* 0x000000040f067210 */ /* 0x000fc60007f1e0ff */
[----:B------:R0:W-:Y:S02]  /*0610*/  STG.E desc[UR4][R4.64], R13 ;  /* 0x0000000d04007986 */ /* 0x0001e4000c101904 */
[----:B------:R-:W-:Y:S01]  /*0620*/  IMAD.X R7, R17, 0x1, R5, P0 ;  /* 0x0000000111077824 */ /* 0x000fe200000e0605 */
[----:B------:R-:W-:-:S04]  /*0630*/  IADD3 R8, P0, PT, R15, R6, RZ ;  /* 0x000000060f087210 */ /* 0x000fc80007f1e0ff */
[----:B------:R0:W-:Y:S01]  /*0640*/  STG.E desc[UR4][R6.64], R13 ;  /* 0x0000000d06007986 */ /* 0x0001e2000c101904 */
[----:B------:R-:W-:Y:S01]  /*0650*/  IMAD.X R9, R17, 0x1, R7, P0 ;  /* 0x0000000111097824 */ /* 0x000fe200000e0607 */
[----:B------:R-:W-:-:S04]  /*0660*/  IADD3 R10, P0, PT, R15, R8, RZ ;  /* 0x000000080f0a7210 */ /* 0x000fc80007f1e0ff */
[----:B------:R0:W-:Y:S01]  /*0670*/  STG.E desc[UR4][R8.64], R13 ;  /* 0x0000000d08007986 */ /* 0x0001e2000c101904 */
[----:B------:R-:W-:Y:S01]  /*0680*/  IMAD.X R11, R17, 0x1, R9, P0 ;  /* 0x00000001110b7824 */ /* 0x000fe200000e0609 */
[----:B------:R-:W-:-:S04]  /*0690*/  IADD3 R12, P0, PT, R15, R12, RZ ;  /* 0x0000000c0f0c7210 */ /* 0x000fc80007f1e0ff */
[----:B------:R0:W-:Y:S01]  /*06a0*/  STG.E desc[UR4][R10.64], R13 ;  /* 0x0000000d0a007986 */ /* 0x0001e2000c101904 */
[----:B------:R-:W-:Y:S01]  /*06b0*/  IMAD.X R19, R17, 0x1, R19, P0 ;  /* 0x0000000111137824 */ /* 0x000fe200000e0613 */
[----:B------:R-:W-:-:S04]  /*06c0*/  ISETP.GE.U32.AND P0, PT, R12, R3, PT ;  /* 0x000000030c00720c */ /* 0x000fc80003f06070 */
[----:B------:R-:W-:-:S13]  /*06d0*/  ISETP.GE.U32.AND.EX P0, PT, R19, R2, PT, P0 ;  /* 0x000000021300720c */ /* 0x000fda0003f06100 */
[----:B0-----:R-:W-:Y:S05]  /*06e0*/  @!P0 BRA `(.L_x_418) ;  /* 0xfffffffc00bc8947 */ /* 0x001fea000383ffff */
.L_x_411:
[----:B------:R-:W-:Y:S05]  /*06f0*/  BSYNC.RECONVERGENT B0 ;  /* 0x0000000000007941 */ /* 0x000fea0003800200 */
.L_x_410:
[----:B------:R-:W0:Y:S08]  /*0700*/  LDC.64 R10, c[0x0][0x390] ;  /* 0x0000e400ff0a7b82 */ /* 0x000e300000000a00 */
[----:B------:R-:W1:Y:S01]  /*0710*/  LDC R4, c[0x0][0x394] ;  /* 0x0000e500ff047b82 */ /* 0x000e620000000800 */
[----:B0-----:R-:W-:-:S04]  /*0720*/  LOP3.LUT R5, R10, 0xfffffffe, RZ, 0xc0, !PT ;  /* 0xfffffffe0a057812 */ /* 0x001fc800078ec0ff */
[----:B------:R-:W-:-:S04]  /*0730*/  ISETP.NE.U32.AND P0, PT, R5, R10, PT ;  /* 0x0000000a0500720c */ /* 0x000fc80003f05070 */
[----:B------:R-:W-:-:S04]  /*0740*/  ISETP.NE.AND.EX P0, PT, R11, R11, PT, P0 ;  /* 0x0000000b0b00720c */ /* 0x000fc80003f05300 */
[----:B------:R-:W-:-:S13]  /*0750*/  ISETP.NE.OR P0, PT, R0, RZ, !P0 ;  /* 0x000000ff0000720c */ /* 0x000fda0004705670 */
[----:B-1----:R-:W-:Y:S05]  /*0760*/  @P0 EXIT ;  /* 0x000000000000094d */ /* 0x002fea0003800000 */
[----:B------:R-:W-:Y:S02]  /*0770*/  IADD3 R7, P1, PT, R5, 0x1, RZ ;  /* 0x0000000105077810 */ /* 0x000fe40007f3e0ff */
[----:B------:R-:W-:Y:S02]  /*0780*/  LOP3.LUT R6, R10, 0x1, RZ, 0xfc, !PT ;  /* 0x000000010a067812 */ /* 0x000fe400078efcff */
[----:B------:R-:W-:Y:S01]  /*0790*/  ISETP.GT.U32.AND P0, PT, R7, R10, PT ;  /* 0x0000000a0700720c */ /* 0x000fe20003f04070 */
[----:B------:R-:W-:-:S05]  /*07a0*/  IMAD.X R8, RZ, RZ, R4, P1 ;  /* 0x000000ffff087224 */ /* 0x000fca00008e0604 */
[----:B------:R-:W-:-:S04]  /*07b0*/  ISETP.GT.U32.AND.EX P0, PT, R8, R11, PT, P0 ;  /* 0x0000000b0800720c */ /* 0x000fc80003f04100 */
[----:B------:R-:W-:-:S04]  /*07c0*/  SEL R7, R7, R10, P0 ;  /* 0x0000000a07077207 */ /* 0x000fc80000000000 */
[----:B------:R-:W-:Y:S02]  /*07d0*/  IADD3 R0, P2, PT, R7, -R5, RZ ;  /* 0x8000000507007210 */ /* 0x000fe40007f5e0ff */
[----:B------:R-:W-:Y:S02]  /*07e0*/  IADD3 R6, P3, PT, -R6, R7, RZ ;  /* 0x0000000706067210 */ /* 0x000fe40007f7e1ff */
[----:B------:R-:W-:Y:S02]  /*07f0*/  SEL R7, R8, R11, P0 ;  /* 0x0000000b08077207 */ /* 0x000fe40000000000 */
[----:B------:R-:W-:Y:S02]  /*0800*/  ISETP.GE.U32.AND P1, PT, R6, 0xf, PT ;  /* 0x0000000f0600780c */ /* 0x000fe40003f26070 */
[----:B------:R-:W-:Y:S01]  /*0810*/  LOP3.LUT R10, R0, 0xf, RZ, 0xc0, !PT ;  /* 0x0000000f000a7812 */ /* 0x000fe200078ec0ff */
[C---:B------:R-:W-:Y:S02]  /*0820*/  IMAD.X R6, R7.reuse, 0x1, ~R11, P3 ;  /* 0x0000000107067824 */ /* 0x040fe400018e0e0b */
[----:B------:R-:W-:Y:S01]  /*0830*/  IMAD.X R9, R7, 0x1, ~R4, P2 ;  /* 0x0000000107097824 */ /* 0x000fe200010e0e04 */
[----:B------:R-:W-:-:S02]  /*0840*/  ISETP.NE.U32.AND P0, PT, R10, RZ, PT ;  /* 0x000000ff0a00720c */ /* 0x000fc40003f05070 */
[----:B------:R-:W-:Y:S02]  /*0850*/  ISETP.GE.U32.AND.EX P1, PT, R6, RZ, PT, P1 ;  /* 0x000000ff0600720c */ /* 0x000fe40003f26110 */
[----:B------:R-:W-:-:S11]  /*0860*/  ISETP.NE.AND.EX P0, PT, RZ, RZ, PT, P0 ;  /* 0x000000ffff00720c */ /* 0x000fd60003f05300 */
[----:B------:R-:W-:Y:S05]  /*0870*/  @!P1 BRA `(.L_x_419) ;  /* 0x0000000000889947 */ /* 0x000fea0003800000 */
[----:B------:R-:W0:Y:S01]  /*0880*/  LDC.64 R6, c[0x0][0x380] ;  /* 0x0000e000ff067b82 */ /* 0x000e220000000a00 */
[----:B------:R-:W-:Y:S02]  /*0890*/  LOP3.LUT R8, R0, 0xfffffff0, RZ, 0xc0, !PT ;  /* 0xfffffff000087812 */ /* 0x000fe400078ec0ff */
[----:B0-----:R-:W-:-:S04]  /*08a0*/  LEA R6, P1, R3, R6, 0x2 ;  /* 0x0000000603067211 */ /* 0x001fc800078210ff */
[----:B------:R-:W-:Y:S02]  /*08b0*/  IADD3 R6, P2, PT, R6, 0x10, RZ ;  /* 0x0000001006067810 */ /* 0x000fe40007f5e0ff */
[----:B------:R-:W-:-:S05]  /*08c0*/  LEA.HI.X R2, R3, R7, R2, 0x2, P1 ;  /* 0x0000000703027211 */ /* 0x000fca00008f1402 */
[----:B------:R-:W-:-:S07]  /*08d0*/  IMAD.X R7, RZ, RZ, R2, P2 ;  /* 0x000000ffff077224 */ /* 0x000fce00010e0602 */
.L_x_420:
[----:B0-----:R-:W0:Y:S01]  /*08e0*/  LDC.U16 R11, c[0x0][0x388] ;  /* 0x0000e200ff0b7b82 */ /* 0x001e220000000400 */
[----:B------:R-:W-:Y:S01]  /*08f0*/  IMAD.MOV.U32 R2, RZ, RZ, R6 ;  /* 0x000000ffff027224 */ /* 0x000fe200078e0006 */
[----:B------:R-:W-:Y:S01]  /*0900*/  IADD3 R8, P1, PT, R8, -0x10, RZ ;  /* 0xfffffff008087810 */ /* 0x000fe20007f3e0ff */
[----:B------:R-:W-:Y:S01]  /*0910*/  IMAD.MOV.U32 R3, RZ, RZ, R7 ;  /* 0x000000ffff037224 */ /* 0x000fe200078e0007 */
[----:B------:R-:W-:Y:S02]  /*0920*/  IADD3 R5, P2, PT, R5, 0x10, RZ ;  /* 0x0000001005057810 */ /* 0x000fe40007f5e0ff */
[----:B------:R-:W-:Y:S02]  /*0930*/  IADD3.X R9, PT, PT, R9, -0x1, RZ, P1, !PT ;  /* 0xffffffff09097810 */ /* 0x000fe40000ffe4ff */
[----:B------:R-:W-:Y:S01]  /*0940*/  ISETP.NE.U32.AND P1, PT, R8, RZ, PT ;  /* 0x000000ff0800720c */ /* 0x000fe20003f25070 */
[----:B------:R-:W-:Y:S01]  /*0950*/  IMAD.X R4, RZ, RZ, R4, P2 ;  /* 0x000000ffff047224 */ /* 0x000fe200010e0604 */
[----:B------:R-:W-:-:S02]  /*0960*/  IADD3 R6, P3, PT, R2, 0x20, RZ ;  /* 0x0000002002067810 */ /* 0x000fc40007f7e0ff */
[----:B------:R-:W-:-:S03]  /*0970*/  ISETP.NE.AND.EX P1, PT, R9, RZ, PT, P1 ;  /* 0x000000ff0900720c */ /* 0x000fc60003f25310 */
[----:B------:R-:W-:Y:S01]  /*0980*/  IMAD.X R7, RZ, RZ, R3, P3 ;  /* 0x000000ffff077224 */ /* 0x000fe200018e0603 */
[----:B0-----:R0:W-:Y:S04]  /*0990*/  STG.E.U16 desc[UR4][R2.64+-0x10], R11 ;  /* 0xfffff00b02007986 */ /* 0x0011e8000c101504 */
[----:B------:R0:W-:Y:S04]  /*09a0*/  STG.E.U16 desc[UR4][R2.64+-0xe], R11 ;  /* 0xfffff20b02007986 */ /* 0x0001e8000c101504 */
        /* <DEDUP_REMOVED lines=13> */
[----:B------:R0:W-:Y:S01]  /*0a80*/  STG.E.U16 desc[UR4][R2.64+0xe], R11 ;  /* 0x00000e0b02007986 */ /* 0x0001e2000c101504 */
[----:B------:R-:W-:Y:S05]  /*0a90*/  @P1 BRA `(.L_x_420) ;  /* 0xfffffffc00901947 */ /* 0x000fea000383ffff */
.L_x_419:
[----:B------:R-:W-:Y:S05]  /*0aa0*/  @!P0 EXIT ;  /* 0x000000000000894d */ /* 0x000fea0003800000 */
[----:B------:R-:W-:Y:S02]  /*0ab0*/  ISETP.GE.U32.AND P0, PT, R10, 0x8, PT ;  /* 0x000000080a00780c */ /* 0x000fe40003f06070 */
[----:B------:R-:W-:Y:S02]  /*0ac0*/  LOP3.LUT R8, R0, 0x7, RZ, 0xc0, !PT ;  /* 0x0000000700087812 */ /* 0x000fe400078ec0ff */
[----:B------:R-:W-:Y:S02]  /*0ad0*/  ISETP.GE.U32.AND.EX P0, PT, RZ, RZ, PT, P0 ;  /* 0x000000ffff00720c */ /* 0x000fe40003f06100 */
[----:B------:R-:W-:-:S04]  /*0ae0*/  ISETP.NE.U32.AND P1, PT, R8, RZ, PT ;  /* 0x000000ff0800720c */ /* 0x000fc80003f25070 */
[----:B------:R-:W-:-:S07]  /*0af0*/  ISETP.NE.AND.EX P1, PT, RZ, RZ, PT, P1 ;  /* 0x000000ffff00720c */ /* 0x000fce0003f25310 */
[----:B------:R-:W-:Y:S06]  /*0b00*/  @!P0 BRA `(.L_x_421) ;  /* 0x0000000000388947 */ /* 0x000fec0003800000 */
[----:B0-----:R-:W0:Y:S08]  /*0b10*/  LDC.64 R2, c[0x0][0x380] ;  /* 0x0000e000ff027b82 */ /* 0x001e300000000a00 */
[----:B------:R-:W1:Y:S01]  /*0b20*/  LDC.U16 R7, c[0x0][0x388] ;  /* 0x0000e200ff077b82 */ /* 0x000e620000000400 */
[----:B0-----:R-:W-:-:S04]  /*0b30*/  LEA R2, P0, R5, R2, 0x1 ;  /* 0x0000000205027211 */ /* 0x001fc800078008ff */
[C---:B------:R-:W-:Y:S02]  /*0b40*/  LEA.HI.X R3, R5.reuse, R3, R4, 0x1, P0 ;  /* 0x0000000305037211 */ /* 0x040fe400000f0c04 */
[----:B------:R-:W-:-:S03]  /*0b50*/  IADD3 R5, P0, PT, R5, 0x8, RZ ;  /* 0x0000000805057810 */ /* 0x000fc60007f1e0ff */
[----:B-1----:R1:W-:Y:S02]  /*0b60*/  STG.E.U16 desc[UR4][R2.64], R7 ;  /* 0x0000000702007986 */ /* 0x0023e4000c101504 */
[----:B------:R-:W-:Y:S02]  /*0b70*/  IMAD.X R4, RZ, RZ, R4, P0 ;  /* 0x000000ffff047224 */ /* 0x000fe400000e0604 */
[----:B------:R1:W-:Y:S04]  /*0b80*/  STG.E.U16 desc[UR4][R2.64+0x2], R7 ;  /* 0x0000020702007986 */ /* 0x0003e8000c101504 */
[----:B------:R1:W-:Y:S04]  /*0b90*/  STG.E.U16 desc[UR4][R2.64+0x4], R7 ;  /* 0x0000040702007986 */ /* 0x0003e8000c101504 */
[----:B------:R1:W-:Y:S04]  /*0ba0*/  STG.E.U16 desc[UR4][R2.64+0x6], R7 ;  /* 0x0000060702007986 */ /* 0x0003e8000c101504 */
[----:B------:R1:W-:Y:S04]  /*0bb0*/  STG.E.U16 desc[UR4][R2.64+0x8], R7 ;  /* 0x0000080702007986 */ /* 0x0003e8000c101504 */
[----:B------:R1:W-:Y:S04]  /*0bc0*/  STG.E.U16 desc[UR4][R2.64+0xa], R7 ;  /* 0x00000a0702007986 */ /* 0x0003e8000c101504 */
[----:B------:R1:W-:Y:S04]  /*0bd0*/  STG.E.U16 desc[UR4][R2.64+0xc], R7 ;  /* 0x00000c0702007986 */ /* 0x0003e8000c101504 */
[----:B------:R1:W-:Y:S02]  /*0be0*/  STG.E.U16 desc[UR4][R2.64+0xe], R7 ;  /* 0x00000e0702007986 */ /* 0x0003e4000c101504 */
.L_x_421:
[----:B------:R-:W-:Y:S05]  /*0bf0*/  @!P1 EXIT ;  /* 0x000000000000994d */ /* 0x000fea0003800000 */
[----:B------:R-:W-:Y:S01]  /*0c00*/  ISETP.GE.U32.AND P0, PT, R8, 0x4, PT ;  /* 0x000000040800780c */ /* 0x000fe20003f06070 */
[----:B-1----:R-:W-:Y:S01]  /*0c10*/  IMAD.MOV.U32 R7, RZ, RZ, RZ ;  /* 0x000000ffff077224 */ /* 0x002fe200078e00ff */
[----:B------:R-:W-:Y:S02]  /*0c20*/  LOP3.LUT R6, R0, 0x3, RZ, 0xc0, !PT ;  /* 0x0000000300067812 */ /* 0x000fe400078ec0ff */
[----:B------:R-:W-:Y:S02]  /*0c30*/  ISETP.GE.U32.AND.EX P0, PT, RZ, RZ, PT, P0 ;  /* 0x000000ffff00720c */ /* 0x000fe40003f06100 */
[----:B------:R-:W-:-:S04]  /*0c40*/  ISETP.NE.U32.AND P1, PT, R6, RZ, PT ;  /* 0x000000ff0600720c */ /* 0x000fc80003f25070 */
[----:B------:R-:W-:-:S07]  /*0c50*/  ISETP.NE.AND.EX P1, PT, R7, RZ, PT, P1 ;  /* 0x000000ff0700720c */ /* 0x000fce0003f25310 */
        /* <DEDUP_REMOVED lines=10> */
[----:B------:R1:W-:Y:S02]  /*0d00*/  STG.E.U16 desc[UR4][R2.64+0x6], R9 ;  /* 0x0000060902007986 */ /* 0x0003e4000c101504 */
.L_x_422:
[----:B------:R-:W-:Y:S05]  /*0d10*/  @!P1 EXIT ;  /* 0x000000000000994d */ /* 0x000fea0003800000 */
[----:B01----:R-:W0:Y:S08]  /*0d20*/  LDC.64 R2, c[0x0][0x380] ;  /* 0x0000e000ff027b82 */ /* 0x003e300000000a00 */
[----:B------:R-:W1:Y:S01]  /*0d30*/  LDC.U16 R9, c[0x0][0x388] ;  /* 0x0000e200ff097b82 */ /* 0x000e620000000400 */
[----:B0-----:R-:W-:-:S04]  /*0d40*/  LEA R0, P0, R5, R2, 0x1 ;  /* 0x0000000205007211 */ /* 0x001fc800078008ff */
[----:B------:R-:W-:-:S09]  /*0d50*/  LEA.HI.X R5, R5, R3, R4, 0x1, P0 ;  /* 0x0000000305057211 */ /* 0x000fd200000f0c04 */
.L_x_423:
[----:B------:R-:W-:Y:S01]  /*0d60*/  IMAD.MOV.U32 R2, RZ, RZ, R0 ;  /* 0x000000ffff027224 */ /* 0x000fe200078e0000 */
[----:B------:R-:W-:Y:S01]  /*0d70*/  IADD3 R6, P0, PT, R6, -0x1, RZ ;  /* 0xffffffff06067810 */ /* 0x000fe20007f1e0ff */
[--C-:B------:R-:W-:Y:S01]  /*0d80*/  IMAD.MOV.U32 R3, RZ, RZ, R5.reuse ;  /* 0x000000ffff037224 */ /* 0x100fe200078e0005 */
[----:B------:R-:W-:Y:S02]  /*0d90*/  IADD3 R0, P1, PT, R0, 0x2, RZ ;  /* 0x0000000200007810 */ /* 0x000fe40007f3e0ff */
[----:B------:R-:W-:Y:S02]  /*0da0*/  IADD3.X R7, PT, PT, R7, -0x1, RZ, P0, !PT ;  /* 0xffffffff07077810 */ /* 0x000fe400007fe4ff */
[----:B-1----:R0:W-:Y:S01]  /*0db0*/  STG.E.U16 desc[UR4][R2.64], R9 ;  /* 0x0000000902007986 */ /* 0x0021e2000c101504 */
[----:B------:R-:W-:Y:S01]  /*0dc0*/  ISETP.NE.U32.AND P0, PT, R6, RZ, PT ;  /* 0x000000ff0600720c */ /* 0x000fe20003f05070 */
[----:B------:R-:W-:-:S03]  /*0dd0*/  IMAD.X R5, RZ, RZ, R5, P1 ;  /* 0x000000ffff057224 */ /* 0x000fc600008e0605 */
[----:B------:R-:W-:-:S13]  /*0de0*/  ISETP.NE.AND.EX P0, PT, R7, RZ, PT, P0 ;  /* 0x000000ff0700720c */ /* 0x000fda0003f05300 */
[----:B0-----:R-:W-:Y:S05]  /*0df0*/  @P0 BRA `(.L_x_423) ;  /* 0xfffffffc00d80947 */ /* 0x001fea000383ffff */
[----:B------:R-:W-:Y:S05]  /*0e00*/  EXIT ;  /* 0x000000000000794d */ /* 0x000fea0003800000 */
        .weak           $__internal_30_$__cuda_sm20_div_u64
        .type           $__internal_30_$__cuda_sm20_div_u64,@function
        .size           $__internal_30_$__cuda_sm20_div_u64,(.L_x_455 - $__internal_30_$__cuda_sm20_div_u64)
$__internal_30_$__cuda_sm20_div_u64:
        /* <DEDUP_REMOVED lines=65> */
[----:B------:R-:W-:Y:S06]  /*1220*/  RET.REL.NODEC R6 `(arange_f16_vec2) ;  /* 0xffffffec06747950 */ /* 0x000fec0003c3ffff */
.L_x_424:
        /* <DEDUP_REMOVED lines=13> */
.L_x_455:


//--------------------- .nv.shared.reserved.0     --------------------------
	.section	.nv.shared.reserved.0,"aw",@nobits
	.weak		__nv_reservedSMEM_offset_0_alias
	.size		__nv_reservedSMEM_offset_0_alias, 0, 64
	.other		__nv_reservedSMEM_offset_0_alias,@"STO_CUDA_RESERVED_SHARED STV_DEFAULT"
__nv_reservedSMEM_offset_0_alias:
	.zero		0
	.zero		64


//--------------------- .nv.constant0.arange_u64_vec2 --------------------------
	.section	.nv.constant0.arange_u64_vec2,"a",@progbits
	.sectionflags	@""
	.align	4
.nv.constant0.arange_u64_vec2:
	.zero		928


//--------------------- .nv.constant0.arange_u64_vec3 --------------------------
	.section	.nv.constant0.arange_u64_vec3,"a",@progbits
	.sectionflags	@""
	.align	4
.nv.constant0.arange_u64_vec3:
	.zero		928


//--------------------- .nv.constant0.arange_u64_vec4 --------------------------
	.section	.nv.constant0.arange_u64_vec4,"a",@progbits
	.sectionflags	@""
	.align	4
.nv.constant0.arange_u64_vec4:
	.zero		928


//--------------------- .nv.constant0.arange_u32_vec2 --------------------------
	.section	.nv.constant0.arange_u32_vec2,"a",@progbits
	.sectionflags	@""
	.align	4
.nv.constant0.arange_u32_vec2:
	.zero		920


//--------------------- .nv.constant0.arange_u32_vec3 --------------------------
	.section	.nv.constant0.arange_u32_vec3,"a",@progbits
	.sectionflags	@""
	.align	4
.nv.constant0.arange_u32_vec3:
	.zero		920


//--------------------- .nv.constant0.arange_u32_vec4 --------------------------
	.section	.nv.constant0.arange_u32_vec4,"a",@progbits
	.sectionflags	@""
	.align	4
.nv.constant0.arange_u32_vec4:
	.zero		920


//--------------------- .nv.constant0.arange_u16_vec2 --------------------------
	.section	.nv.constant0.arange_u16_vec2,"a",@progbits
	.sectionflags	@""
	.align	4
.nv.constant0.arange_u16_vec2:
	.zero		920


//--------------------- .nv.constant0.arange_u16_vec3 --------------------------
	.section	.nv.constant0.arange_u16_vec3,"a",@progbits
	.sectionflags	@""
	.align	4
.nv.constant0.arange_u16_vec3:
	.zero		920


//--------------------- .nv.constant0.arange_u16_vec4 --------------------------
	.section	.nv.constant0.arange_u16_vec4,"a",@progbits
	.sectionflags	@""
	.align	4
.nv.constant0.arange_u16_vec4:
	.zero		920


//--------------------- .nv.constant0.arange_u8_vec2 --------------------------
	.section	.nv.constant0.arange_u8_vec2,"a",@progbits
	.sectionflags	@""
	.align	4
.nv.constant0.arange_u8_vec2:
	.zero		920


//--------------------- .nv.constant0.arange_u8_vec3 --------------------------
	.section	.nv.constant0.arange_u8_vec3,"a",@progbits
	.sectionflags	@""
	.align	4
.nv.constant0.arange_u8_vec3:
	.zero		920


//--------------------- .nv.constant0.arange_u8_vec4 --------------------------
	.section	.nv.constant0.arange_u8_vec4,"a",@progbits
	.sectionflags	@""
	.align	4
.nv.constant0.arange_u8_vec4:
	.zero		920


//--------------------- .nv.constant0.arange_i64_vec2 --------------------------
	.section	.nv.constant0.arange_i64_vec2,"a",@progbits
	.sectionflags	@""
	.align	4
.nv.constant0.arange_i64_vec2:
	.zero		928


//--------------------- .nv.constant0.arange_i64_vec3 --------------------------
	.section	.nv.constant0.arange_i64_vec3,"a",@progbits
	.sectionflags	@""
	.align	4
.nv.constant0.arange_i64_vec3:
	.zero		928


//--------------------- .nv.constant0.arange_i64_vec4 --------------------------
	.section	.nv.constant0.arange_i64_vec4,"a",@progbits
	.sectionflags	@""
	.align	4
.nv.constant0.arange_i64_vec4:
	.zero		928


//--------------------- .nv.constant0.arange_i32_vec2 --------------------------
	.section	.nv.constant0.arange_i32_vec2,"a",@progbits
	.sectionflags	@""
	.align	4
.nv.constant0.arange_i32_vec2:
	.zero		920


//--------------------- .nv.constant0.arange_i32_vec3 --------------------------
	.section	.nv.constant0.arange_i32_vec3,"a",@progbits
	.sectionflags	@""
	.align	4
.nv.constant0.arange_i32_vec3:
	.zero		920


//--------------------- .nv.constant0.arange_i32_vec4 --------------------------
	.section	.nv.constant0.arange_i32_vec4,"a",@progbits
	.sectionflags	@""
	.align	4
.nv.constant0.arange_i32_vec4:
	.zero		920


//--------------------- .nv.constant0.arange_i16_vec2 --------------------------
	.section	.nv.constant0.arange_i16_vec2,"a",@progbits
	.sectionflags	@""
	.align	4
.nv.constant0.arange_i16_vec2:
	.zero		920


//--------------------- .nv.constant0.arange_i16_vec3 --------------------------
	.section	.nv.constant0.arange_i16_vec3,"a",@progbits
	.sectionflags	@""
	.align	4
.nv.constant0.arange_i16_vec3:
	.zero		920


//--------------------- .nv.constant0.arange_i16_vec4 --------------------------
	.section	.nv.constant0.arange_i16_vec4,"a",@progbits
	.sectionflags	@""
	.align	4
.nv.constant0.arange_i16_vec4:
	.zero		920


//--------------------- .nv.constant0.arange_i8_vec2 --------------------------
	.section	.nv.constant0.arange_i8_vec2,"a",@progbits
	.sectionflags	@""
	.align	4
.nv.constant0.arange_i8_vec2:
	.zero		920


//--------------------- .nv.constant0.arange_i8_vec3 --------------------------
	.section	.nv.constant0.arange_i8_vec3,"a",@progbits
	.sectionflags	@""
	.align	4
.nv.constant0.arange_i8_vec3:
	.zero		920


//--------------------- .nv.constant0.arange_i8_vec4 --------------------------
	.section	.nv.constant0.arange_i8_vec4,"a",@progbits
	.sectionflags	@""
	.align	4
.nv.constant0.arange_i8_vec4:
	.zero		920


//--------------------- .nv.constant0.arange_f64_vec2 --------------------------
	.section	.nv.constant0.arange_f64_vec2,"a",@progbits
	.sectionflags	@""
	.align	4
.nv.constant0.arange_f64_vec2:
	.zero		928


//--------------------- .nv.constant0.arange_f64_vec3 --------------------------
	.section	.nv.constant0.arange_f64_vec3,"a",@progbits
	.sectionflags	@""
	.align	4
.nv.constant0.arange_f64_vec3:
	.zero		928


//--------------------- .nv.constant0.arange_f64_vec4 --------------------------
	.section	.nv.constant0.arange_f64_vec4,"a",@progbits
	.sectionflags	@""
	.align	4
.nv.constant0.arange_f64_vec4:
	.zero		928


//--------------------- .nv.constant0.arange_f32_vec2 --------------------------
	.section	.nv.constant0.arange_f32_vec2,"a",@progbits
	.sectionflags	@""
	.align	4
.nv.constant0.arange_f32_vec2:
	.zero		920


//--------------------- .nv.constant0.arange_f32_vec3 --------------------------
	.section	.nv.constant0.arange_f32_vec3,"a",@progbits
	.sectionflags	@""
	.align	4
.nv.constant0.arange_f32_vec3:
	.zero		920


//--------------------- .nv.constant0.arange_f32_vec4 --------------------------
	.section	.nv.constant0.arange_f32_vec4,"a",@progbits
	.sectionflags	@""
	.align	4
.nv.constant0.arange_f32_vec4:
	.zero		920


//--------------------- .nv.constant0.arange_f16_vec2 --------------------------
	.section	.nv.constant0.arange_f16_vec2,"a",@progbits
	.sectionflags	@""
	.align	4
.nv.constant0.arange_f16_vec2:
	.zero		920


//--------------------- SYMBOLS --------------------------

	.type		.nv.reservedSmem.offset0,@object
	.size		.nv.reservedSmem.offset0,0x4
